	.target	sm_100a

	.elftype	@"ET_EXEC"


//--------------------- .note.nv.tkinfo           --------------------------
	.section	.note.nv.tkinfo,"",@"SHT_NOTE"
	.sectionflags	@"SHF_NOTE_NV_TKINFO"
	.tkinfo
        /*0018*/ 	.word	0x00000002
        /*0030*/ 	.string	""
        /*0030*/ 	.string	"ptxas"
        /*0030*/ 	.string	"Cuda compilation tools, release 13.0, V13.0.88"
        /*0030*/ 	.string	"Build cuda_13.0.r13.0/compiler.36424714_0"
        /*0030*/ 	.string	"-arch sm_100a -m 64 "



//--------------------- .note.nv.cuinfo           --------------------------
	.section	.note.nv.cuinfo,"",@"SHT_NOTE"
	.sectionflags	@"SHF_NOTE_NV_CUINFO"
        /*0018*/ 	.short	0x0002
        /*001a*/ 	.short	0x0064
        /*001c*/ 	.short	0x0082
	.zero		2


//--------------------- .nv.info                  --------------------------
	.section	.nv.info,"",@"SHT_CUDA_INFO"
	.align	4


	//----- nvinfo : EIATTR_REGCOUNT
	.align		4
        /*0000*/ 	.byte	0x04, 0x2f
        /*0002*/ 	.short	(.L_31 - .L_30)
	.align		4
.L_30:
        /*0004*/ 	.word	index@(_ZN7cutlass13device_kernelINS_4gemm6kernel13GemmUniversalINS1_15MoEProblemShapeIN4cute5tupleIJiiiEEEEENS1_10collective13CollectiveMmaINS1_47MainloopSm100UmmaMixedTmaCpAsyncWarpSpecializedILi12ELi3ELi2ENS6_IJNS5_1CILi1EEESD_SD_EEEEENS6_IJNSC_ILi128EEENSC_ILi16EEESG_EEENS_12float_e4m3_tENS6_IJlSD_lEEESJ_SK_NS5_8TiledMMAINS5_8MMA_AtomIJNS5_10MMA_TraitsINS5_19SM100_MMA_F8F6F4_SSEJSJ_SJ_fSG_SH_NS5_17integral_constantINS5_4UMMA5MajorELSR_0EEESS_NSP_INSQ_7ScaleInELST_0EEESU_EEEEEENS5_6LayoutISE_NS6_IJNSC_ILi0EEESY_SY_EEEEENS6_IJNS5_10UnderscoreES11_S11_EEEEENS5_13SM90_TMA_LOADENS5_14ComposedLayoutINS5_7SwizzleILi3ELi4ELi3EEENS5_18smem_ptr_flag_bitsILi8EEENSX_INS6_IJNSC_ILi8EEESG_EEENS6_IJSG_SD_EEEEEEEvNS5_8identityENS5_9TiledCopyINS5_9Copy_AtomIJNS5_31SM80_CP_ASYNC_CACHEGLOBAL_ZFILLINS_9uint128_tES1J_EESJ_EEENSX_INS6_IJNS6_IJS1A_SH_EEESH_EEENS6_IJNS6_IJNSC_ILi256EEESD_EEESH_EEEEENS6_IJSH_SG_EEEEES1E_vS1F_EENS_8epilogue10collective18CollectiveEpilogueINS1V_23Sm100TmaWarpSpecializedILi2ELi1ELi16ELb1ELb0EEEJSI_NS6_IJNSX_ISG_SD_EENSX_ISH_SD_EEEEENS_6half_tENS6_IJSD_llEEES23_S24_NS1V_6fusion15FusionCallbacksIS1Z_NS25_17LinearCombinationIS23_fS23_fLNS_15FloatRoundStyleE2EEESI_S22_JEEENS5_5SM1004TMEM4LOAD26SM100_TMEM_LOAD_16dp256b2xES14_NS15_IS17_NS18_ILi16EEENSX_INS6_IJNSC_ILi64EEES1A_EEENS6_IJSD_S2G_EEEEEEENS5_17SM75_U16x8_LDSM_TENS5_14SM90_TMA_STOREES2K_NS5_17SM90_U16x8_STSM_TENS5_39AutoVectorizingCopyWithAssumedAlignmentILi128EEEEEEvvEEEEvNT_6ParamsE)
        /*0008*/ 	.word	0x0000003c


	//----- nvinfo : EIATTR_FRAME_SIZE
	.align		4
.L_31:
        /*000c*/ 	.byte	0x04, 0x11
        /*000e*/ 	.short	(.L_33 - .L_32)
	.align		4
.L_32:
        /*0010*/ 	.word	index@($__internal_3_$__cuda_sm20_div_u64)
        /*0014*/ 	.word	0x00000000


	//----- nvinfo : EIATTR_FRAME_SIZE
	.align		4
.L_33:
        /*0018*/ 	.byte	0x04, 0x11
        /*001a*/ 	.short	(.L_35 - .L_34)
	.align		4
.L_34:
        /*001c*/ 	.word	index@($__internal_2_$__cuda_sm10x_tcgen05_guardrail_trap_unallocated_columns_being_dealloced)
        /*0020*/ 	.word	0x00000000


	//----- nvinfo : EIATTR_FRAME_SIZE
	.align		4
.L_35:
        /*0024*/ 	.byte	0x04, 0x11
        /*0026*/ 	.short	(.L_37 - .L_36)
	.align		4
.L_36:
        /*0028*/ 	.word	index@($__internal_1_$__cuda_sm10x_tcgen05_guardrail_trap_phase_invalid_during_alloc)
        /*002c*/ 	.word	0x00000000


	//----- nvinfo : EIATTR_FRAME_SIZE
	.align		4
.L_37:
        /*0030*/ 	.byte	0x04, 0x11
        /*0032*/ 	.short	(.L_39 - .L_38)
	.align		4
.L_38:
        /*0034*/ 	.word	index@($__internal_0_$__cuda_sm10x_tcgen05_guardrail_trap_col_being_dealloced_not_returned_by_alloc)
        /*0038*/ 	.word	0x00000000


	//----- nvinfo : EIATTR_FRAME_SIZE
	.align		4
.L_39:
        /*003c*/ 	.byte	0x04, 0x11
        /*003e*/ 	.short	(.L_41 - .L_40)
	.align		4
.L_40:
        /*0040*/ 	.word	index@(_ZN7cutlass13device_kernelINS_4gemm6kernel13GemmUniversalINS1_15MoEProblemShapeIN4cute5tupleIJiiiEEEEENS1_10collective13CollectiveMmaINS1_47MainloopSm100UmmaMixedTmaCpAsyncWarpSpecializedILi12ELi3ELi2ENS6_IJNS5_1CILi1EEESD_SD_EEEEENS6_IJNSC_ILi128EEENSC_ILi16EEESG_EEENS_12float_e4m3_tENS6_IJlSD_lEEESJ_SK_NS5_8TiledMMAINS5_8MMA_AtomIJNS5_10MMA_TraitsINS5_19SM100_MMA_F8F6F4_SSEJSJ_SJ_fSG_SH_NS5_17integral_constantINS5_4UMMA5MajorELSR_0EEESS_NSP_INSQ_7ScaleInELST_0EEESU_EEEEEENS5_6LayoutISE_NS6_IJNSC_ILi0EEESY_SY_EEEEENS6_IJNS5_10UnderscoreES11_S11_EEEEENS5_13SM90_TMA_LOADENS5_14ComposedLayoutINS5_7SwizzleILi3ELi4ELi3EEENS5_18smem_ptr_flag_bitsILi8EEENSX_INS6_IJNSC_ILi8EEESG_EEENS6_IJSG_SD_EEEEEEEvNS5_8identityENS5_9TiledCopyINS5_9Copy_AtomIJNS5_31SM80_CP_ASYNC_CACHEGLOBAL_ZFILLINS_9uint128_tES1J_EESJ_EEENSX_INS6_IJNS6_IJS1A_SH_EEESH_EEENS6_IJNS6_IJNSC_ILi256EEESD_EEESH_EEEEENS6_IJSH_SG_EEEEES1E_vS1F_EENS_8epilogue10collective18CollectiveEpilogueINS1V_23Sm100TmaWarpSpecializedILi2ELi1ELi16ELb1ELb0EEEJSI_NS6_IJNSX_ISG_SD_EENSX_ISH_SD_EEEEENS_6half_tENS6_IJSD_llEEES23_S24_NS1V_6fusion15FusionCallbacksIS1Z_NS25_17LinearCombinationIS23_fS23_fLNS_15FloatRoundStyleE2EEESI_S22_JEEENS5_5SM1004TMEM4LOAD26SM100_TMEM_LOAD_16dp256b2xES14_NS15_IS17_NS18_ILi16EEENSX_INS6_IJNSC_ILi64EEES1A_EEENS6_IJSD_S2G_EEEEEEENS5_17SM75_U16x8_LDSM_TENS5_14SM90_TMA_STOREES2K_NS5_17SM90_U16x8_STSM_TENS5_39AutoVectorizingCopyWithAssumedAlignmentILi128EEEEEEvvEEEEvNT_6ParamsE)
        /*0044*/ 	.word	0x00000000


	//----- nvinfo : EIATTR_REGCOUNT
	.align		4
.L_41:
        /*0048*/ 	.byte	0x04, 0x2f
        /*004a*/ 	.short	(.L_43 - .L_42)
	.align		4
.L_42:
        /*004c*/ 	.word	index@(_ZN7cutlass9reference6device6kernel4GemmINS_9TensorRefINS_12float_e4m3_tENS_6layout8RowMajorEEENS4_IS5_NS6_11ColumnMajorEEENS4_INS_6half_tES9_EEffNS_11MatrixShapeILi4ELi4EEENS_12multiply_addIfffEENS_16NumericConverterISB_fLNS_15FloatRoundStyleE2EEEEEvNS_4gemm9GemmCoordET2_T_T0_SM_T1_SP_T3_)
        /*0050*/ 	.word	0x00000038


	//----- nvinfo : EIATTR_FRAME_SIZE
	.align		4
.L_43:
        /*0054*/ 	.byte	0x04, 0x11
        /*0056*/ 	.short	(.L_45 - .L_44)
	.align		4
.L_44:
        /*0058*/ 	.word	index@(_ZN7cutlass9reference6device6kernel4GemmINS_9TensorRefINS_12float_e4m3_tENS_6layout8RowMajorEEENS4_IS5_NS6_11ColumnMajorEEENS4_INS_6half_tES9_EEffNS_11MatrixShapeILi4ELi4EEENS_12multiply_addIfffEENS_16NumericConverterISB_fLNS_15FloatRoundStyleE2EEEEEvNS_4gemm9GemmCoordET2_T_T0_SM_T1_SP_T3_)
        /*005c*/ 	.word	0x00000000


	//----- nvinfo : EIATTR_REGCOUNT
	.align		4
.L_45:
        /*0060*/ 	.byte	0x04, 0x2f
        /*0062*/ 	.short	(.L_47 - .L_46)
	.align		4
.L_46:
        /*0064*/ 	.word	index@(_ZN7cutlass9reference6device6kernel17BlockCompareEqualINS_6half_tEEEvPiPKT_S8_m)
        /*0068*/ 	.word	0x0000000a


	//----- nvinfo : EIATTR_FRAME_SIZE
	.align		4
.L_47:
        /*006c*/ 	.byte	0x04, 0x11
        /*006e*/ 	.short	(.L_49 - .L_48)
	.align		4
.L_48:
        /*0070*/ 	.word	index@(_ZN7cutlass9reference6device6kernel17BlockCompareEqualINS_6half_tEEEvPiPKT_S8_m)
        /*0074*/ 	.word	0x00000000


	//----- nvinfo : EIATTR_REGCOUNT
	.align		4
.L_49:
        /*0078*/ 	.byte	0x04, 0x2f
        /*007a*/ 	.short	(.L_51 - .L_50)
	.align		4
.L_50:
        /*007c*/ 	.word	index@(_ZN7cutlass9reference6device6kernel12BlockForEachINS_12float_e4m3_tENS1_6detail17RandomUniformFuncIS4_EEEEvPT_mNT0_6ParamsE)
        /*0080*/ 	.word	0x00000020


	//----- nvinfo : EIATTR_FRAME_SIZE
	.align		4
.L_51:
        /*0084*/ 	.byte	0x04, 0x11
        /*0086*/ 	.short	(.L_53 - .L_52)
	.align		4
.L_52:
        /*0088*/ 	.word	index@(_ZN7cutlass9reference6device6kernel12BlockForEachINS_12float_e4m3_tENS1_6detail17RandomUniformFuncIS4_EEEEvPT_mNT0_6ParamsE)
        /*008c*/ 	.word	0x00000060


	//----- nvinfo : EIATTR_REGCOUNT
	.align		4
.L_53:
        /*0090*/ 	.byte	0x04, 0x2f
        /*0092*/ 	.short	(.L_55 - .L_54)
	.align		4
.L_54:
        /*0094*/ 	.word	index@(_ZN7cutlass9reference6device6kernel12BlockForEachINS_6half_tENS1_6detail17RandomUniformFuncIS4_EEEEvPT_mNT0_6ParamsE)
        /*0098*/ 	.word	0x00000020


	//----- nvinfo : EIATTR_FRAME_SIZE
	.align		4
.L_55:
        /*009c*/ 	.byte	0x04, 0x11
        /*009e*/ 	.short	(.L_57 - .L_56)
	.align		4
.L_56:
        /*00a0*/ 	.word	index@(_ZN7cutlass9reference6device6kernel12BlockForEachINS_6half_tENS1_6detail17RandomUniformFuncIS4_EEEEvPT_mNT0_6ParamsE)
        /*00a4*/ 	.word	0x00000060


	//----- nvinfo : EIATTR_MIN_STACK_SIZE
	.align		4
.L_57:
        /*00a8*/ 	.byte	0x04, 0x12
        /*00aa*/ 	.short	(.L_59 - .L_58)
	.align		4
.L_58:
        /*00ac*/ 	.word	index@(_ZN7cutlass13device_kernelINS_4gemm6kernel13GemmUniversalINS1_15MoEProblemShapeIN4cute5tupleIJiiiEEEEENS1_10collective13CollectiveMmaINS1_47MainloopSm100UmmaMixedTmaCpAsyncWarpSpecializedILi12ELi3ELi2ENS6_IJNS5_1CILi1EEESD_SD_EEEEENS6_IJNSC_ILi128EEENSC_ILi16EEESG_EEENS_12float_e4m3_tENS6_IJlSD_lEEESJ_SK_NS5_8TiledMMAINS5_8MMA_AtomIJNS5_10MMA_TraitsINS5_19SM100_MMA_F8F6F4_SSEJSJ_SJ_fSG_SH_NS5_17integral_constantINS5_4UMMA5MajorELSR_0EEESS_NSP_INSQ_7ScaleInELST_0EEESU_EEEEEENS5_6LayoutISE_NS6_IJNSC_ILi0EEESY_SY_EEEEENS6_IJNS5_10UnderscoreES11_S11_EEEEENS5_13SM90_TMA_LOADENS5_14ComposedLayoutINS5_7SwizzleILi3ELi4ELi3EEENS5_18smem_ptr_flag_bitsILi8EEENSX_INS6_IJNSC_ILi8EEESG_EEENS6_IJSG_SD_EEEEEEEvNS5_8identityENS5_9TiledCopyINS5_9Copy_AtomIJNS5_31SM80_CP_ASYNC_CACHEGLOBAL_ZFILLINS_9uint128_tES1J_EESJ_EEENSX_INS6_IJNS6_IJS1A_SH_EEESH_EEENS6_IJNS6_IJNSC_ILi256EEESD_EEESH_EEEEENS6_IJSH_SG_EEEEES1E_vS1F_EENS_8epilogue10collective18CollectiveEpilogueINS1V_23Sm100TmaWarpSpecializedILi2ELi1ELi16ELb1ELb0EEEJSI_NS6_IJNSX_ISG_SD_EENSX_ISH_SD_EEEEENS_6half_tENS6_IJSD_llEEES23_S24_NS1V_6fusion15FusionCallbacksIS1Z_NS25_17LinearCombinationIS23_fS23_fLNS_15FloatRoundStyleE2EEESI_S22_JEEENS5_5SM1004TMEM4LOAD26SM100_TMEM_LOAD_16dp256b2xES14_NS15_IS17_NS18_ILi16EEENSX_INS6_IJNSC_ILi64EEES1A_EEENS6_IJSD_S2G_EEEEEEENS5_17SM75_U16x8_LDSM_TENS5_14SM90_TMA_STOREES2K_NS5_17SM90_U16x8_STSM_TENS5_39AutoVectorizingCopyWithAssumedAlignmentILi128EEEEEEvvEEEEvNT_6ParamsE)
        /*00b0*/ 	.word	0x00000000


	//----- nvinfo : EIATTR_MIN_STACK_SIZE
	.align		4
.L_59:
        /*00b4*/ 	.byte	0x04, 0x12
        /*00b6*/ 	.short	(.L_61 - .L_60)
	.align		4
.L_60:
        /*00b8*/ 	.word	index@(_ZN7cutlass9reference6device6kernel12BlockForEachINS_6half_tENS1_6detail17RandomUniformFuncIS4_EEEEvPT_mNT0_6ParamsE)
        /*00bc*/ 	.word	0x00000060


	//----- nvinfo : EIATTR_MIN_STACK_SIZE
	.align		4
.L_61:
        /*00c0*/ 	.byte	0x04, 0x12
        /*00c2*/ 	.short	(.L_63 - .L_62)
	.align		4
.L_62:
        /*00c4*/ 	.word	index@(_ZN7cutlass9reference6device6kernel12BlockForEachINS_12float_e4m3_tENS1_6detail17RandomUniformFuncIS4_EEEEvPT_mNT0_6ParamsE)
        /*00c8*/ 	.word	0x00000060


	//----- nvinfo : EIATTR_MIN_STACK_SIZE
	.align		4
.L_63:
        /*00cc*/ 	.byte	0x04, 0x12
        /*00ce*/ 	.short	(.L_65 - .L_64)
	.align		4
.L_64:
        /*00d0*/ 	.word	index@(_ZN7cutlass9reference6device6kernel17BlockCompareEqualINS_6half_tEEEvPiPKT_S8_m)
        /*00d4*/ 	.word	0x00000000


	//----- nvinfo : EIATTR_MIN_STACK_SIZE
	.align		4
.L_65:
        /*00d8*/ 	.byte	0x04, 0x12
        /*00da*/ 	.short	(.L_67 - .L_66)
	.align		4
.L_66:
        /*00dc*/ 	.word	index@(_ZN7cutlass9reference6device6kernel4GemmINS_9TensorRefINS_12float_e4m3_tENS_6layout8RowMajorEEENS4_IS5_NS6_11ColumnMajorEEENS4_INS_6half_tES9_EEffNS_11MatrixShapeILi4ELi4EEENS_12multiply_addIfffEENS_16NumericConverterISB_fLNS_15FloatRoundStyleE2EEEEEvNS_4gemm9GemmCoordET2_T_T0_SM_T1_SP_T3_)
        /*00e0*/ 	.word	0x00000000
.L_67:


//--------------------- .nv.compat                --------------------------
	.section	.nv.compat,"",@"SHT_CUDA_COMPAT_INFO"
	.align	4
        /*0000*/ 	.byte	0x02, 0x09, 0x01, 0x00, 0x02, 0x02, 0x02, 0x00, 0x02, 0x05, 0x05, 0x00, 0x03, 0x07, 0x01, 0x01
        /*0010*/ 	.byte	0x02, 0x03, 0x01, 0x00, 0x02, 0x06, 0x01, 0x00, 0x04, 0x0b, 0x08, 0x00, 0x01, 0x00, 0x00, 0x00
        /*0020*/ 	.byte	0x00, 0x00, 0x00, 0x00


//--------------------- .nv.info._ZN7cutlass9reference6device6kernel12BlockForEachINS_6half_tENS1_6detail17RandomUniformFuncIS4_EEEEvPT_mNT0_6ParamsE --------------------------
	.section	.nv.info._ZN7cutlass9reference6device6kernel12BlockForEachINS_6half_tENS1_6detail17RandomUniformFuncIS4_EEEEvPT_mNT0_6ParamsE,"",@"SHT_CUDA_INFO"
	.sectionflags	@""
	.align	4


	//----- nvinfo : EIATTR_CUDA_API_VERSION
	.align		4
        /*0000*/ 	.byte	0x04, 0x37
        /*0002*/ 	.short	(.L_69 - .L_68)
.L_68:
        /*0004*/ 	.word	0x00000082


	//----- nvinfo : EIATTR_KPARAM_INFO
	.align		4
.L_69:
        /*0008*/ 	.byte	0x04, 0x17
        /*000a*/ 	.short	(.L_71 - .L_70)
.L_70:
        /*000c*/ 	.word	0x00000000
        /*0010*/ 	.short	0x0002
        /*0012*/ 	.short	0x0010
        /*0014*/ 	.byte	0x00, 0xf0, 0xc1, 0x00


	//----- nvinfo : EIATTR_KPARAM_INFO
	.align		4
.L_71:
        /*0018*/ 	.byte	0x04, 0x17
        /*001a*/ 	.short	(.L_73 - .L_72)
.L_72:
        /*001c*/ 	.word	0x00000000
        /*0020*/ 	.short	0x0001
        /*0022*/ 	.short	0x0008
        /*0024*/ 	.byte	0x00, 0xf0, 0x21, 0x00


	//----- nvinfo : EIATTR_KPARAM_INFO
	.align		4
.L_73:
        /*0028*/ 	.byte	0x04, 0x17
        /*002a*/ 	.short	(.L_75 - .L_74)
.L_74:
        /*002c*/ 	.word	0x00000000
        /*0030*/ 	.short	0x0000
        /*0032*/ 	.short	0x0000
        /*0034*/ 	.byte	0x00, 0xf5, 0x21, 0x00


	//----- nvinfo : EIATTR_SPARSE_MMA_MASK
	.align		4
.L_75:
        /*0038*/ 	.byte	0x03, 0x50
        /*003a*/ 	.short	0x0000


	//----- nvinfo : EIATTR_MAXREG_COUNT
	.align		4
        /*003c*/ 	.byte	0x03, 0x1b
        /*003e*/ 	.short	0x00ff


	//----- nvinfo : EIATTR_MERCURY_ISA_VERSION
	.align		4
        /*0040*/ 	.byte	0x03, 0x5f
        /*0042*/ 	.short	0x0101


	//----- nvinfo : EIATTR_VRC_CTA_INIT_COUNT
	.align		4
        /*0044*/ 	.byte	0x02, 0x4a
	.zero		1
	.zero		1


	//----- nvinfo : EIATTR_EXIT_INSTR_OFFSETS
	.align		4
        /*0048*/ 	.byte	0x04, 0x1c
        /*004a*/ 	.short	(.L_77 - .L_76)


	//   ....[0]....
.L_76:
        /*004c*/ 	.word	0x00002790


	//   ....[1]....
        /*0050*/ 	.word	0x00003030


	//----- nvinfo : EIATTR_CRS_STACK_SIZE
	.align		4
.L_77:
        /*0054*/ 	.byte	0x04, 0x1e
        /*0056*/ 	.short	(.L_79 - .L_78)
.L_78:
        /*0058*/ 	.word	0x00000000


	//----- nvinfo : EIATTR_CBANK_PARAM_SIZE
	.align		4
.L_79:
        /*005c*/ 	.byte	0x03, 0x19
        /*005e*/ 	.short	0x0040


	//----- nvinfo : EIATTR_PARAM_CBANK
	.align		4
        /*0060*/ 	.byte	0x04, 0x0a
        /*0062*/ 	.short	(.L_81 - .L_80)
	.align		4
.L_80:
        /*0064*/ 	.word	index@(.nv.constant0._ZN7cutlass9reference6device6kernel12BlockForEachINS_6half_tENS1_6detail17RandomUniformFuncIS4_EEEEvPT_mNT0_6ParamsE)
        /*0068*/ 	.short	0x0380
        /*006a*/ 	.short	0x0040


	//----- nvinfo : EIATTR_SW_WAR
	.align		4
.L_81:
        /*006c*/ 	.byte	0x04, 0x36
        /*006e*/ 	.short	(.L_83 - .L_82)
.L_82:
        /*0070*/ 	.word	0x00000008
.L_83:


//--------------------- .nv.info._ZN7cutlass9reference6device6kernel12BlockForEachINS_12float_e4m3_tENS1_6detail17RandomUniformFuncIS4_EEEEvPT_mNT0_6ParamsE --------------------------
	.section	.nv.info._ZN7cutlass9reference6device6kernel12BlockForEachINS_12float_e4m3_tENS1_6detail17RandomUniformFuncIS4_EEEEvPT_mNT0_6ParamsE,"",@"SHT_CUDA_INFO"
	.sectionflags	@""
	.align	4


	//----- nvinfo : EIATTR_CUDA_API_VERSION
	.align		4
        /*0000*/ 	.byte	0x04, 0x37
        /*0002*/ 	.short	(.L_85 - .L_84)
.L_84:
        /*0004*/ 	.word	0x00000082


	//----- nvinfo : EIATTR_KPARAM_INFO
	.align		4
.L_85:
        /*0008*/ 	.byte	0x04, 0x17
        /*000a*/ 	.short	(.L_87 - .L_86)
.L_86:
        /*000c*/ 	.word	0x00000000
        /*0010*/ 	.short	0x0002
        /*0012*/ 	.short	0x0010
        /*0014*/ 	.byte	0x00, 0xf0, 0xc1, 0x00


	//----- nvinfo : EIATTR_KPARAM_INFO
	.align		4
.L_87:
        /*0018*/ 	.byte	0x04, 0x17
        /*001a*/ 	.short	(.L_89 - .L_88)
.L_88:
        /*001c*/ 	.word	0x00000000
        /*0020*/ 	.short	0x0001
        /*0022*/ 	.short	0x0008
        /*0024*/ 	.byte	0x00, 0xf0, 0x21, 0x00


	//----- nvinfo : EIATTR_KPARAM_INFO
	.align		4
.L_89:
        /*0028*/ 	.byte	0x04, 0x17
        /*002a*/ 	.short	(.L_91 - .L_90)
.L_90:
        /*002c*/ 	.word	0x00000000
        /*0030*/ 	.short	0x0000
        /*0032*/ 	.short	0x0000
        /*0034*/ 	.byte	0x00, 0xf5, 0x21, 0x00


	//----- nvinfo : EIATTR_SPARSE_MMA_MASK
	.align		4
.L_91:
        /*0038*/ 	.byte	0x03, 0x50
        /*003a*/ 	.short	0x0000


	//----- nvinfo : EIATTR_MAXREG_COUNT
	.align		4
        /*003c*/ 	.byte	0x03, 0x1b
        /*003e*/ 	.short	0x00ff


	//----- nvinfo : EIATTR_MERCURY_ISA_VERSION
	.align		4
        /*0040*/ 	.byte	0x03, 0x5f
        /*0042*/ 	.short	0x0101


	//----- nvinfo : EIATTR_VRC_CTA_INIT_COUNT
	.align		4
        /*0044*/ 	.byte	0x02, 0x4a
	.zero		1
	.zero		1


	//----- nvinfo : EIATTR_EXIT_INSTR_OFFSETS
	.align		4
        /*0048*/ 	.byte	0x04, 0x1c
        /*004a*/ 	.short	(.L_93 - .L_92)


	//   ....[0]....
.L_92:
        /*004c*/ 	.word	0x00002790


	//   ....[1]....
        /*0050*/ 	.word	0x000030b0


	//----- nvinfo : EIATTR_CRS_STACK_SIZE
	.align		4
.L_93:
        /*0054*/ 	.byte	0x04, 0x1e
        /*0056*/ 	.short	(.L_95 - .L_94)
.L_94:
        /*0058*/ 	.word	0x00000000


	//----- nvinfo : EIATTR_CBANK_PARAM_SIZE
	.align		4
.L_95:
        /*005c*/ 	.byte	0x03, 0x19
        /*005e*/ 	.short	0x0040


	//----- nvinfo : EIATTR_PARAM_CBANK
	.align		4
        /*0060*/ 	.byte	0x04, 0x0a
        /*0062*/ 	.short	(.L_97 - .L_96)
	.align		4
.L_96:
        /*0064*/ 	.word	index@(.nv.constant0._ZN7cutlass9reference6device6kernel12BlockForEachINS_12float_e4m3_tENS1_6detail17RandomUniformFuncIS4_EEEEvPT_mNT0_6ParamsE)
        /*0068*/ 	.short	0x0380
        /*006a*/ 	.short	0x0040


	//----- nvinfo : EIATTR_SW_WAR
	.align		4
.L_97:
        /*006c*/ 	.byte	0x04, 0x36
        /*006e*/ 	.short	(.L_99 - .L_98)
.L_98:
        /*0070*/ 	.word	0x00000008
.L_99:


//--------------------- .nv.info._ZN7cutlass9reference6device6kernel17BlockCompareEqualINS_6half_tEEEvPiPKT_S8_m --------------------------
	.section	.nv.info._ZN7cutlass9reference6device6kernel17BlockCompareEqualINS_6half_tEEEvPiPKT_S8_m,"",@"SHT_CUDA_INFO"
	.sectionflags	@""
	.align	4


	//----- nvinfo : EIATTR_CUDA_API_VERSION
	.align		4
        /*0000*/ 	.byte	0x04, 0x37
        /*0002*/ 	.short	(.L_101 - .L_100)
.L_100:
        /*0004*/ 	.word	0x00000082


	//----- nvinfo : EIATTR_KPARAM_INFO
	.align		4
.L_101:
        /*0008*/ 	.byte	0x04, 0x17
        /*000a*/ 	.short	(.L_103 - .L_102)
.L_102:
        /*000c*/ 	.word	0x00000000
        /*0010*/ 	.short	0x0003
        /*0012*/ 	.short	0x0018
        /*0014*/ 	.byte	0x00, 0xf0, 0x21, 0x00


	//----- nvinfo : EIATTR_KPARAM_INFO
	.align		4
.L_103:
        /*0018*/ 	.byte	0x04, 0x17
        /*001a*/ 	.short	(.L_105 - .L_104)
.L_104:
        /*001c*/ 	.word	0x00000000
        /*0020*/ 	.short	0x0002
        /*0022*/ 	.short	0x0010
        /*0024*/ 	.byte	0x00, 0xf5, 0x21, 0x00


	//----- nvinfo : EIATTR_KPARAM_INFO
	.align		4
.L_105:
        /*0028*/ 	.byte	0x04, 0x17
        /*002a*/ 	.short	(.L_107 - .L_106)
.L_106:
        /*002c*/ 	.word	0x00000000
        /*0030*/ 	.short	0x0001
        /*0032*/ 	.short	0x0008
        /*0034*/ 	.byte	0x00, 0xf5, 0x21, 0x00


	//----- nvinfo : EIATTR_KPARAM_INFO
	.align		4
.L_107:
        /*0038*/ 	.byte	0x04, 0x17
        /*003a*/ 	.short	(.L_109 - .L_108)
.L_108:
        /*003c*/ 	.word	0x00000000
        /*0040*/ 	.short	0x0000
        /*0042*/ 	.short	0x0000
        /*0044*/ 	.byte	0x00, 0xf5, 0x21, 0x00


	//----- nvinfo : EIATTR_SPARSE_MMA_MASK
	.align		4
.L_109:
        /*0048*/ 	.byte	0x03, 0x50
        /*004a*/ 	.short	0x0000


	//----- nvinfo : EIATTR_MAXREG_COUNT
	.align		4
        /*004c*/ 	.byte	0x03, 0x1b
        /*004e*/ 	.short	0x00ff


	//----- nvinfo : EIATTR_MERCURY_ISA_VERSION
	.align		4
        /*0050*/ 	.byte	0x03, 0x5f
        /*0052*/ 	.short	0x0101


	//----- nvinfo : EIATTR_VRC_CTA_INIT_COUNT
	.align		4
        /*0054*/ 	.byte	0x02, 0x4a
	.zero		1
	.zero		1


	//----- nvinfo : EIATTR_EXIT_INSTR_OFFSETS
	.align		4
        /*0058*/ 	.byte	0x04, 0x1c
        /*005a*/ 	.short	(.L_111 - .L_110)


	//   ....[0]....
.L_110:
        /*005c*/ 	.word	0x00000080


	//   ....[1]....
        /*0060*/ 	.word	0x00000200


	//   ....[2]....
        /*0064*/ 	.word	0x00000240


	//----- nvinfo : EIATTR_CRS_STACK_SIZE
	.align		4
.L_111:
        /*0068*/ 	.byte	0x04, 0x1e
        /*006a*/ 	.short	(.L_113 - .L_112)
.L_112:
        /*006c*/ 	.word	0x00000000


	//----- nvinfo : EIATTR_CBANK_PARAM_SIZE
	.align		4
.L_113:
        /*0070*/ 	.byte	0x03, 0x19
        /*0072*/ 	.short	0x0020


	//----- nvinfo : EIATTR_PARAM_CBANK
	.align		4
        /*0074*/ 	.byte	0x04, 0x0a
        /*0076*/ 	.short	(.L_115 - .L_114)
	.align		4
.L_114:
        /*0078*/ 	.word	index@(.nv.constant0._ZN7cutlass9reference6device6kernel17BlockCompareEqualINS_6half_tEEEvPiPKT_S8_m)
        /*007c*/ 	.short	0x0380
        /*007e*/ 	.short	0x0020


	//----- nvinfo : EIATTR_SW_WAR
	.align		4
.L_115:
        /*0080*/ 	.byte	0x04, 0x36
        /*0082*/ 	.short	(.L_117 - .L_116)
.L_116:
        /*0084*/ 	.word	0x00000008
.L_117:


//--------------------- .nv.info._ZN7cutlass9reference6device6kernel4GemmINS_9TensorRefINS_12float_e4m3_tENS_6layout8RowMajorEEENS4_IS5_NS6_11ColumnMajorEEENS4_INS_6half_tES9_EEffNS_11MatrixShapeILi4ELi4EEENS_12multiply_addIfffEENS_16NumericConverterISB_fLNS_15FloatRoundStyleE2EEEEEvNS_4gemm9GemmCoordET2_T_T0_SM_T1_SP_T3_ --------------------------
	.section	.nv.info._ZN7cutlass9reference6device6kernel4GemmINS_9TensorRefINS_12float_e4m3_tENS_6layout8RowMajorEEENS4_IS5_NS6_11ColumnMajorEEENS4_INS_6half_tES9_EEffNS_11MatrixShapeILi4ELi4EEENS_12multiply_addIfffEENS_16NumericConverterISB_fLNS_15FloatRoundStyleE2EEEEEvNS_4gemm9GemmCoordET2_T_T0_SM_T1_SP_T3_,"",@"SHT_CUDA_INFO"
	.sectionflags	@""
	.align	4


	//----- nvinfo : EIATTR_CUDA_API_VERSION
	.align		4
        /*0000*/ 	.byte	0x04, 0x37
        /*0002*/ 	.short	(.L_119 - .L_118)
.L_118:
        /*0004*/ 	.word	0x00000082


	//----- nvinfo : EIATTR_KPARAM_INFO
	.align		4
.L_119:
        /*0008*/ 	.byte	0x04, 0x17
        /*000a*/ 	.short	(.L_121 - .L_120)
.L_120:
        /*000c*/ 	.word	0x00000000
        /*0010*/ 	.short	0x0007
        /*0012*/ 	.short	0x0058
        /*0014*/ 	.byte	0x00, 0xf0, 0x11, 0x00


	//----- nvinfo : EIATTR_KPARAM_INFO
	.align		4
.L_121:
        /*0018*/ 	.byte	0x04, 0x17
        /*001a*/ 	.short	(.L_123 - .L_122)
.L_122:
        /*001c*/ 	.word	0x00000000
        /*0020*/ 	.short	0x0006
        /*0022*/ 	.short	0x0048
        /*0024*/ 	.byte	0x00, 0xf0, 0x41, 0x00


	//----- nvinfo : EIATTR_KPARAM_INFO
	.align		4
.L_123:
        /*0028*/ 	.byte	0x04, 0x17
        /*002a*/ 	.short	(.L_125 - .L_124)
.L_124:
        /*002c*/ 	.word	0x00000000
        /*0030*/ 	.short	0x0005
        /*0032*/ 	.short	0x0038
        /*0034*/ 	.byte	0x00, 0xf0, 0x41, 0x00


	//----- nvinfo : EIATTR_KPARAM_INFO
	.align		4
.L_125:
        /*0038*/ 	.byte	0x04, 0x17
        /*003a*/ 	.short	(.L_127 - .L_126)
.L_126:
        /*003c*/ 	.word	0x00000000
        /*0040*/ 	.short	0x0004
        /*0042*/ 	.short	0x0030
        /*0044*/ 	.byte	0x00, 0xf0, 0x11, 0x00


	//----- nvinfo : EIATTR_KPARAM_INFO
	.align		4
.L_127:
        /*0048*/ 	.byte	0x04, 0x17
        /*004a*/ 	.short	(.L_129 - .L_128)
.L_128:
        /*004c*/ 	.word	0x00000000
        /*0050*/ 	.short	0x0003
        /*0052*/ 	.short	0x0020
        /*0054*/ 	.byte	0x00, 0xf0, 0x41, 0x00


	//----- nvinfo : EIATTR_KPARAM_INFO
	.align		4
.L_129:
        /*0058*/ 	.byte	0x04, 0x17
        /*005a*/ 	.short	(.L_131 - .L_130)
.L_130:
        /*005c*/ 	.word	0x00000000
        /*0060*/ 	.short	0x0002
        /*0062*/ 	.short	0x0010
        /*0064*/ 	.byte	0x00, 0xf0, 0x41, 0x00


	//----- nvinfo : EIATTR_KPARAM_INFO
	.align		4
.L_131:
        /*0068*/ 	.byte	0x04, 0x17
        /*006a*/ 	.short	(.L_133 - .L_132)
.L_132:
        /*006c*/ 	.word	0x00000000
        /*0070*/ 	.short	0x0001
        /*0072*/ 	.short	0x000c
        /*0074*/ 	.byte	0x00, 0xf0, 0x11, 0x00


	//----- nvinfo : EIATTR_KPARAM_INFO
	.align		4
.L_133:
        /*0078*/ 	.byte	0x04, 0x17
        /*007a*/ 	.short	(.L_135 - .L_134)
.L_134:
        /*007c*/ 	.word	0x00000000
        /*0080*/ 	.short	0x0000
        /*0082*/ 	.short	0x0000
        /*0084*/ 	.byte	0x00, 0xf0, 0x31, 0x00


	//----- nvinfo : EIATTR_SPARSE_MMA_MASK
	.align		4
.L_135:
        /*0088*/ 	.byte	0x03, 0x50
        /*008a*/ 	.short	0x0000


	//----- nvinfo : EIATTR_MAXREG_COUNT
	.align		4
        /*008c*/ 	.byte	0x03, 0x1b
        /*008e*/ 	.short	0x00ff


	//----- nvinfo : EIATTR_MERCURY_ISA_VERSION
	.align		4
        /*0090*/ 	.byte	0x03, 0x5f
        /*0092*/ 	.short	0x0101


	//----- nvinfo : EIATTR_VRC_CTA_INIT_COUNT
	.align		4
        /*0094*/ 	.byte	0x02, 0x4a
	.zero		1
	.zero		1


	//----- nvinfo : EIATTR_EXIT_INSTR_OFFSETS
	.align		4
        /*0098*/ 	.byte	0x04, 0x1c
        /*009a*/ 	.short	(.L_137 - .L_136)


	//   ....[0]....
.L_136:
        /*009c*/ 	.word	0x00002410


	//   ....[1]....
        /*00a0*/ 	.word	0x00002570


	//----- nvinfo : EIATTR_CRS_STACK_SIZE
	.align		4
.L_137:
        /*00a4*/ 	.byte	0x04, 0x1e
        /*00a6*/ 	.short	(.L_139 - .L_138)
.L_138:
        /*00a8*/ 	.word	0x00000000


	//----- nvinfo : EIATTR_CBANK_PARAM_SIZE
	.align		4
.L_139:
        /*00ac*/ 	.byte	0x03, 0x19
        /*00ae*/ 	.short	0x005c


	//----- nvinfo : EIATTR_PARAM_CBANK
	.align		4
        /*00b0*/ 	.byte	0x04, 0x0a
        /*00b2*/ 	.short	(.L_141 - .L_140)
	.align		4
.L_140:
        /*00b4*/ 	.word	index@(.nv.constant0._ZN7cutlass9reference6device6kernel4GemmINS_9TensorRefINS_12float_e4m3_tENS_6layout8RowMajorEEENS4_IS5_NS6_11ColumnMajorEEENS4_INS_6half_tES9_EEffNS_11MatrixShapeILi4ELi4EEENS_12multiply_addIfffEENS_16NumericConverterISB_fLNS_15FloatRoundStyleE2EEEEEvNS_4gemm9GemmCoordET2_T_T0_SM_T1_SP_T3_)
        /*00b8*/ 	.short	0x0380
        /*00ba*/ 	.short	0x005c


	//----- nvinfo : EIATTR_SW_WAR
	.align		4
.L_141:
        /*00bc*/ 	.byte	0x04, 0x36
        /*00be*/ 	.short	(.L_143 - .L_142)
.L_142:
        /*00c0*/ 	.word	0x00000008
.L_143:


//--------------------- .nv.info._ZN7cutlass13device_kernelINS_4gemm6kernel13GemmUniversalINS1_15MoEProblemShapeIN4cute5tupleIJiiiEEEEENS1_10collective13CollectiveMmaINS1_47MainloopSm100UmmaMixedTmaCpAsyncWarpSpecializedILi12ELi3ELi2ENS6_IJNS5_1CILi1EEESD_SD_EEEEENS6_IJNSC_ILi128EEENSC_ILi16EEESG_EEENS_12float_e4m3_tENS6_IJlSD_lEEESJ_SK_NS5_8TiledMMAINS5_8MMA_AtomIJNS5_10MMA_TraitsINS5_19SM100_MMA_F8F6F4_SSEJSJ_SJ_fSG_SH_NS5_17integral_constantINS5_4UMMA5MajorELSR_0EEESS_NSP_INSQ_7ScaleInELST_0EEESU_EEEEEENS5_6LayoutISE_NS6_IJNSC_ILi0EEESY_SY_EEEEENS6_IJNS5_10UnderscoreES11_S11_EEEEENS5_13SM90_TMA_LOADENS5_14ComposedLayoutINS5_7SwizzleILi3ELi4ELi3EEENS5_18smem_ptr_flag_bitsILi8EEENSX_INS6_IJNSC_ILi8EEESG_EEENS6_IJSG_SD_EEEEEEEvNS5_8identityENS5_9TiledCopyINS5_9Copy_AtomIJNS5_31SM80_CP_ASYNC_CACHEGLOBAL_ZFILLINS_9uint128_tES1J_EESJ_EEENSX_INS6_IJNS6_IJS1A_SH_EEESH_EEENS6_IJNS6_IJNSC_ILi256EEESD_EEESH_EEEEENS6_IJSH_SG_EEEEES1E_vS1F_EENS_8epilogue10collective18CollectiveEpilogueINS1V_23Sm100TmaWarpSpecializedILi2ELi1ELi16ELb1ELb0EEEJSI_NS6_IJNSX_ISG_SD_EENSX_ISH_SD_EEEEENS_6half_tENS6_IJSD_llEEES23_S24_NS1V_6fusion15FusionCallbacksIS1Z_NS25_17LinearCombinationIS23_fS23_fLNS_15FloatRoundStyleE2EEESI_S22_JEEENS5_5SM1004TMEM4LOAD26SM100_TMEM_LOAD_16dp256b2xES14_NS15_IS17_NS18_ILi16EEENSX_INS6_IJNSC_ILi64EEES1A_EEENS6_IJSD_S2G_EEEEEEENS5_17SM75_U16x8_LDSM_TENS5_14SM90_TMA_STOREES2K_NS5_17SM90_U16x8_STSM_TENS5_39AutoVectorizingCopyWithAssumedAlignmentILi128EEEEEEvvEEEEvNT_6ParamsE --------------------------
	.section	.nv.info._ZN7cutlass13device_kernelINS_4gemm6kernel13GemmUniversalINS1_15MoEProblemShapeIN4cute5tupleIJiiiEEEEENS1_10collective13CollectiveMmaINS1_47MainloopSm100UmmaMixedTmaCpAsyncWarpSpecializedILi12ELi3ELi2ENS6_IJNS5_1CILi1EEESD_SD_EEEEENS6_IJNSC_ILi128EEENSC_ILi16EEESG_EEENS_12float_e4m3_tENS6_IJlSD_lEEESJ_SK_NS5_8TiledMMAINS5_8MMA_AtomIJNS5_10MMA_TraitsINS5_19SM100_MMA_F8F6F4_SSEJSJ_SJ_fSG_SH_NS5_17integral_constantINS5_4UMMA5MajorELSR_0EEESS_NSP_INSQ_7ScaleInELST_0EEESU_EEEEEENS5_6LayoutISE_NS6_IJNSC_ILi0EEESY_SY_EEEEENS6_IJNS5_10UnderscoreES11_S11_EEEEENS5_13SM90_TMA_LOADENS5_14ComposedLayoutINS5_7SwizzleILi3ELi4ELi3EEENS5_18smem_ptr_flag_bitsILi8EEENSX_INS6_IJNSC_ILi8EEESG_EEENS6_IJSG_SD_EEEEEEEvNS5_8identityENS5_9TiledCopyINS5_9Copy_AtomIJNS5_31SM80_CP_ASYNC_CACHEGLOBAL_ZFILLINS_9uint128_tES1J_EESJ_EEENSX_INS6_IJNS6_IJS1A_SH_EEESH_EEENS6_IJNS6_IJNSC_ILi256EEESD_EEESH_EEEEENS6_IJSH_SG_EEEEES1E_vS1F_EENS_8epilogue10collective18CollectiveEpilogueINS1V_23Sm100TmaWarpSpecializedILi2ELi1ELi16ELb1ELb0EEEJSI_NS6_IJNSX_ISG_SD_EENSX_ISH_SD_EEEEENS_6half_tENS6_IJSD_llEEES23_S24_NS1V_6fusion15FusionCallbacksIS1Z_NS25_17LinearCombinationIS23_fS23_fLNS_15FloatRoundStyleE2EEESI_S22_JEEENS5_5SM1004TMEM4LOAD26SM100_TMEM_LOAD_16dp256b2xES14_NS15_IS17_NS18_ILi16EEENSX_INS6_IJNSC_ILi64EEES1A_EEENS6_IJSD_S2G_EEEEEEENS5_17SM75_U16x8_LDSM_TENS5_14SM90_TMA_STOREES2K_NS5_17SM90_U16x8_STSM_TENS5_39AutoVectorizingCopyWithAssumedAlignmentILi128EEEEEEvvEEEEvNT_6ParamsE,"",@"SHT_CUDA_INFO"
	.sectionflags	@""
	.align	4


	//----- nvinfo : EIATTR_CUDA_API_VERSION
	.align		4
        /*0000*/ 	.byte	0x04, 0x37
        /*0002*/ 	.short	(.L_145 - .L_144)
.L_144:
        /*0004*/ 	.word	0x00000082


	//----- nvinfo : EIATTR_KPARAM_INFO
	.align		4
.L_145:
        /*0008*/ 	.byte	0x04, 0x17
        /*000a*/ 	.short	(.L_147 - .L_146)
.L_146:
        /*000c*/ 	.word	0x00000000
        /*0010*/ 	.short	0x0000
        /*0012*/ 	.short	0x0000
        /*0014*/ 	.byte	0x00, 0xf0, 0x01, 0x16


	//----- nvinfo : EIATTR_AT_ENTRY_FRAGMENTS
	.align		4
.L_147:
        /*0018*/ 	.byte	0x04, 0x4f
        /*001a*/ 	.short	(.L_149 - .L_148)


	//   ....[0]....
.L_148:
        /*001c*/ 	.word	0x00000006


	//----- nvinfo : EIATTR_RESERVED_SMEM_USED
	.align		4
.L_149:
        /*0020*/ 	.byte	0x01, 0x41
	.zero		2


	//----- nvinfo : EIATTR_SPARSE_MMA_MASK
	.align		4
        /*0024*/ 	.byte	0x03, 0x50
        /*0026*/ 	.short	0x0000


	//----- nvinfo : EIATTR_TCGEN05_1CTA_USED
	.align		4
        /*0028*/ 	.byte	0x01, 0x51
	.zero		2


	//----- nvinfo : EIATTR_MAXREG_COUNT
	.align		4
        /*002c*/ 	.byte	0x03, 0x1b
        /*002e*/ 	.short	0x00a8


	//----- nvinfo : EIATTR_NUM_BARRIERS
	.align		4
        /*0030*/ 	.byte	0x02, 0x4c
        /*0032*/ 	.byte	0x07
	.zero		1


	//----- nvinfo : EIATTR_EXTERNS
	.align		4
        /*0034*/ 	.byte	0x04, 0x0f
        /*0036*/ 	.short	(.L_151 - .L_150)


	//   ....[0]....
	.align		4
.L_150:
        /*0038*/ 	.word	index@(__assertfail)


	//----- nvinfo : EIATTR_MERCURY_ISA_VERSION
	.align		4
.L_151:
        /*003c*/ 	.byte	0x03, 0x5f
        /*003e*/ 	.short	0x0101


	//----- nvinfo : EIATTR_UNUSED_LOAD_BYTE_OFFSET
	.align		4
        /*0040*/ 	.byte	0x04, 0x44
        /*0042*/ 	.short	(.L_153 - .L_152)


	//   ....[0]....
.L_152:
        /*0044*/ 	.word	0x000034f0
        /*0048*/ 	.word	0x0000ff0f


	//   ....[1]....
        /*004c*/ 	.word	0x00004990
        /*0050*/ 	.word	0x0000fff0


	//----- nvinfo : EIATTR_INT_WARP_WIDE_INSTR_OFFSETS
	.align		4
.L_153:
        /*0054*/ 	.byte	0x04, 0x31
        /*0056*/ 	.short	(.L_155 - .L_154)


	//   ....[0]....
.L_154:
        /*0058*/ 	.word	0x000032a0


	//   ....[1]....
        /*005c*/ 	.word	0x000075d0


	//   ....[2]....
        /*0060*/ 	.word	0x00007640


	//   ....[3]....
        /*0064*/ 	.word	0x000076d0


	//   ....[4]....
        /*0068*/ 	.word	0x00007720


	//   ....[5]....
        /*006c*/ 	.word	0x00007800


	//   ....[6]....
        /*0070*/ 	.word	0x00007830


	//   ....[7]....
        /*0074*/ 	.word	0x00007920


	//   ....[8]....
        /*0078*/ 	.word	0x00007950


	//   ....[9]....
        /*007c*/ 	.word	0x000079f0


	//   ....[10]....
        /*0080*/ 	.word	0x00007a50


	//   ....[11]....
        /*0084*/ 	.word	0x00007c00


	//   ....[12]....
        /*0088*/ 	.word	0x00007d50


	//   ....[13]....
        /*008c*/ 	.word	0x00007fd0


	//   ....[14]....
        /*0090*/ 	.word	0x00008000


	//   ....[15]....
        /*0094*/ 	.word	0x00008050


	//   ....[16]....
        /*0098*/ 	.word	0x0000c2c0


	//   ....[17]....
        /*009c*/ 	.word	0x0000c350


	//   ....[18]....
        /*00a0*/ 	.word	0x0000c440


	//   ....[19]....
        /*00a4*/ 	.word	0x0000c4f0


	//   ....[20]....
        /*00a8*/ 	.word	0x0000c5e0


	//   ....[21]....
        /*00ac*/ 	.word	0x0000c690


	//   ....[22]....
        /*00b0*/ 	.word	0x0000c7b0


	//   ....[23]....
        /*00b4*/ 	.word	0x0000c840


	//   ....[24]....
        /*00b8*/ 	.word	0x0000c920


	//----- nvinfo : EIATTR_COOP_GROUP_MASK_REGIDS
	.align		4
.L_155:
        /*00bc*/ 	.byte	0x04, 0x29
        /*00be*/ 	.short	(.L_157 - .L_156)


	//   ....[0]....
.L_156:
        /*00c0*/ 	.word	0xffffffff


	//   ....[1]....
        /*00c4*/ 	.word	0xffffffff


	//   ....[2]....
        /*00c8*/ 	.word	0xffffffff


	//   ....[3]....
        /*00cc*/ 	.word	0xffffffff


	//   ....[4]....
        /*00d0*/ 	.word	0xffffffff


	//   ....[5]....
        /*00d4*/ 	.word	0xffffffff


	//   ....[6]....
        /*00d8*/ 	.word	0xffffffff


	//   ....[7]....
        /*00dc*/ 	.word	0xffffffff


	//   ....[8]....
        /*00e0*/ 	.word	0xffffffff


	//   ....[9]....
        /*00e4*/ 	.word	0xffffffff


	//   ....[10]....
        /*00e8*/ 	.word	0xffffffff


	//   ....[11]....
        /*00ec*/ 	.word	0xffffffff


	//   ....[12]....
        /*00f0*/ 	.word	0xffffffff


	//   ....[13]....
        /*00f4*/ 	.word	0xffffffff


	//   ....[14]....
        /*00f8*/ 	.word	0xffffffff


	//   ....[15]....
        /*00fc*/ 	.word	0xffffffff


	//   ....[16]....
        /*0100*/ 	.word	0xffffffff


	//   ....[17]....
        /*0104*/ 	.word	0xffffffff


	//   ....[18]....
        /*0108*/ 	.word	0xffffffff


	//   ....[19]....
        /*010c*/ 	.word	0xffffffff


	//   ....[20]....
        /*0110*/ 	.word	0xffffffff


	//   ....[21]....
        /*0114*/ 	.word	0xffffffff


	//   ....[22]....
        /*0118*/ 	.word	0xffffffff


	//   ....[23]....
        /*011c*/ 	.word	0xffffffff


	//   ....[24]....
        /*0120*/ 	.word	0xffffffff


	//   ....[25]....
        /*0124*/ 	.word	0xffffffff


	//   ....[26]....
        /*0128*/ 	.word	0xffffffff


	//   ....[27]....
        /*012c*/ 	.word	0xffffffff


	//   ....[28]....
        /*0130*/ 	.word	0xffffffff


	//   ....[29]....
        /*0134*/ 	.word	0xffffffff


	//   ....[30]....
        /*0138*/ 	.word	0xffffffff


	//   ....[31]....
        /*013c*/ 	.word	0xffffffff


	//   ....[32]....
        /*0140*/ 	.word	0xffffffff


	//   ....[33]....
        /*0144*/ 	.word	0xffffffff


	//   ....[34]....
        /*0148*/ 	.word	0xffffffff


	//   ....[35]....
        /*014c*/ 	.word	0xffffffff


	//   ....[36]....
        /*0150*/ 	.word	0xffffffff


	//   ....[37]....
        /*0154*/ 	.word	0xffffffff


	//   ....[38]....
        /*0158*/ 	.word	0xffffffff


	//   ....[39]....
        /*015c*/ 	.word	0xffffffff


	//   ....[40]....
        /*0160*/ 	.word	0xffffffff


	//   ....[41]....
        /*0164*/ 	.word	0xffffffff


	//   ....[42]....
        /*0168*/ 	.word	0xffffffff


	//   ....[43]....
        /*016c*/ 	.word	0xffffffff


	//   ....[44]....
        /*0170*/ 	.word	0xffffffff


	//   ....[45]....
        /*0174*/ 	.word	0xffffffff


	//   ....[46]....
        /*0178*/ 	.word	0xffffffff


	//   ....[47]....
        /*017c*/ 	.word	0xffffffff


	//   ....[48]....
        /*0180*/ 	.word	0xffffffff


	//   ....[49]....
        /*0184*/ 	.word	0xffffffff


	//   ....[50]....
        /*0188*/ 	.word	0xffffffff


	//   ....[51]....
        /*018c*/ 	.word	0xffffffff


	//   ....[52]....
        /*0190*/ 	.word	0xffffffff


	//   ....[53]....
        /*0194*/ 	.word	0x0500000f


	//   ....[54]....
        /*0198*/ 	.word	0x0500000f


	//   ....[55]....
        /*019c*/ 	.word	0x0500000f


	//   ....[56]....
        /*01a0*/ 	.word	0x0500000f


	//   ....[57]....
        /*01a4*/ 	.word	0x0500000f


	//   ....[58]....
        /*01a8*/ 	.word	0x0500000f


	//   ....[59]....
        /*01ac*/ 	.word	0x0500000f


	//   ....[60]....
        /*01b0*/ 	.word	0x0500000f


	//   ....[61]....
        /*01b4*/ 	.word	0x0500000f


	//   ....[62]....
        /*01b8*/ 	.word	0x0500000f


	//   ....[63]....
        /*01bc*/ 	.word	0x0500000f


	//   ....[64]....
        /*01c0*/ 	.word	0x0500000f


	//   ....[65]....
        /*01c4*/ 	.word	0x0500000f


	//   ....[66]....
        /*01c8*/ 	.word	0x0500000f


	//   ....[67]....
        /*01cc*/ 	.word	0x0500000f


	//   ....[68]....
        /*01d0*/ 	.word	0x0500000f


	//   ....[69]....
        /*01d4*/ 	.word	0x0500000f


	//   ....[70]....
        /*01d8*/ 	.word	0x0500000f


	//   ....[71]....
        /*01dc*/ 	.word	0x0500000f


	//   ....[72]....
        /*01e0*/ 	.word	0x0500000f


	//   ....[73]....
        /*01e4*/ 	.word	0x0500000f


	//   ....[74]....
        /*01e8*/ 	.word	0x0500000f


	//   ....[75]....
        /*01ec*/ 	.word	0x0500000f


	//   ....[76]....
        /*01f0*/ 	.word	0x0500000f


	//   ....[77]....
        /*01f4*/ 	.word	0x0500000f


	//   ....[78]....
        /*01f8*/ 	.word	0x0500000f


	//   ....[79]....
        /*01fc*/ 	.word	0x0500000f


	//   ....[80]....
        /*0200*/ 	.word	0x0500000f


	//   ....[81]....
        /*0204*/ 	.word	0x0500000f


	//   ....[82]....
        /*0208*/ 	.word	0x0500000f


	//   ....[83]....
        /*020c*/ 	.word	0x0500000f


	//   ....[84]....
        /*0210*/ 	.word	0x0500000f


	//   ....[85]....
        /*0214*/ 	.word	0x0500000f


	//   ....[86]....
        /*0218*/ 	.word	0x0500000f


	//   ....[87]....
        /*021c*/ 	.word	0x0500000f


	//   ....[88]....
        /*0220*/ 	.word	0x0500000f


	//   ....[89]....
        /*0224*/ 	.word	0x0500000f


	//   ....[90]....
        /*0228*/ 	.word	0x0500000f


	//   ....[91]....
        /*022c*/ 	.word	0x0500000f


	//   ....[92]....
        /*0230*/ 	.word	0x0500000f


	//   ....[93]....
        /*0234*/ 	.word	0x0500000f


	//   ....[94]....
        /*0238*/ 	.word	0x0500000f


	//----- nvinfo : EIATTR_COOP_GROUP_INSTR_OFFSETS
	.align		4
.L_157:
        /*023c*/ 	.byte	0x04, 0x28
        /*023e*/ 	.short	(.L_159 - .L_158)


	//   ....[0]....
.L_158:
        /*0240*/ 	.word	0x00000090


	//   ....[1]....
        /*0244*/ 	.word	0x000003b0


	//   ....[2]....
        /*0248*/ 	.word	0x00000630


	//   ....[3]....
        /*024c*/ 	.word	0x00000900


	//   ....[4]....
        /*0250*/ 	.word	0x00000a60


	//   ....[5]....
        /*0254*/ 	.word	0x00000be0


	//   ....[6]....
        /*0258*/ 	.word	0x000022f0


	//   ....[7]....
        /*025c*/ 	.word	0x00002300


	//   ....[8]....
        /*0260*/ 	.word	0x00002350


	//   ....[9]....
        /*0264*/ 	.word	0x00002360


	//   ....[10]....
        /*0268*/ 	.word	0x000023a0


	//   ....[11]....
        /*026c*/ 	.word	0x000023c0


	//   ....[12]....
        /*0270*/ 	.word	0x00002400


	//   ....[13]....
        /*0274*/ 	.word	0x00002420


	//   ....[14]....
        /*0278*/ 	.word	0x00002460


	//   ....[15]....
        /*027c*/ 	.word	0x00002480


	//   ....[16]....
        /*0280*/ 	.word	0x00002510


	//   ....[17]....
        /*0284*/ 	.word	0x00002560


	//   ....[18]....
        /*0288*/ 	.word	0x00002570


	//   ....[19]....
        /*028c*/ 	.word	0x00002640


	//   ....[20]....
        /*0290*/ 	.word	0x00002650


	//   ....[21]....
        /*0294*/ 	.word	0x00002660


	//   ....[22]....
        /*0298*/ 	.word	0x00002670


	//   ....[23]....
        /*029c*/ 	.word	0x00002680


	//   ....[24]....
        /*02a0*/ 	.word	0x00002690


	//   ....[25]....
        /*02a4*/ 	.word	0x000026a0


	//   ....[26]....
        /*02a8*/ 	.word	0x00003450


	//   ....[27]....
        /*02ac*/ 	.word	0x000048f0


	//   ....[28]....
        /*02b0*/ 	.word	0x00005ef0


	//   ....[29]....
        /*02b4*/ 	.word	0x00005f00


	//   ....[30]....
        /*02b8*/ 	.word	0x00005f50


	//   ....[31]....
        /*02bc*/ 	.word	0x00005f60


	//   ....[32]....
        /*02c0*/ 	.word	0x00005fa0


	//   ....[33]....
        /*02c4*/ 	.word	0x00005fc0


	//   ....[34]....
        /*02c8*/ 	.word	0x00006000


	//   ....[35]....
        /*02cc*/ 	.word	0x00006020


	//   ....[36]....
        /*02d0*/ 	.word	0x00006060


	//   ....[37]....
        /*02d4*/ 	.word	0x00006080


	//   ....[38]....
        /*02d8*/ 	.word	0x00006110


	//   ....[39]....
        /*02dc*/ 	.word	0x00006160


	//   ....[40]....
        /*02e0*/ 	.word	0x00006170


	//   ....[41]....
        /*02e4*/ 	.word	0x00006230


	//   ....[42]....
        /*02e8*/ 	.word	0x00006240


	//   ....[43]....
        /*02ec*/ 	.word	0x00006250


	//   ....[44]....
        /*02f0*/ 	.word	0x00006260


	//   ....[45]....
        /*02f4*/ 	.word	0x00006270


	//   ....[46]....
        /*02f8*/ 	.word	0x00006280


	//   ....[47]....
        /*02fc*/ 	.word	0x00006290


	//   ....[48]....
        /*0300*/ 	.word	0x00006ce0


	//   ....[49]....
        /*0304*/ 	.word	0x00006ef0


	//   ....[50]....
        /*0308*/ 	.word	0x00006f20


	//   ....[51]....
        /*030c*/ 	.word	0x00007eb0


	//   ....[52]....
        /*0310*/ 	.word	0x000080f0


	//   ....[53]....
        /*0314*/ 	.word	0x0000a260


	//   ....[54]....
        /*0318*/ 	.word	0x0000a2f0


	//   ....[55]....
        /*031c*/ 	.word	0x0000a390


	//   ....[56]....
        /*0320*/ 	.word	0x0000a3e0


	//   ....[57]....
        /*0324*/ 	.word	0x0000a480


	//   ....[58]....
        /*0328*/ 	.word	0x0000a4d0


	//   ....[59]....
        /*032c*/ 	.word	0x0000a570


	//   ....[60]....
        /*0330*/ 	.word	0x0000a5c0


	//   ....[61]....
        /*0334*/ 	.word	0x0000a660


	//   ....[62]....
        /*0338*/ 	.word	0x0000a6b0


	//   ....[63]....
        /*033c*/ 	.word	0x0000a780


	//   ....[64]....
        /*0340*/ 	.word	0x0000a800


	//   ....[65]....
        /*0344*/ 	.word	0x0000a890


	//   ....[66]....
        /*0348*/ 	.word	0x0000a920


	//   ....[67]....
        /*034c*/ 	.word	0x0000a9a0


	//   ....[68]....
        /*0350*/ 	.word	0x0000aa00


	//   ....[69]....
        /*0354*/ 	.word	0x0000aa50


	//   ....[70]....
        /*0358*/ 	.word	0x0000aaa0


	//   ....[71]....
        /*035c*/ 	.word	0x0000ab10


	//   ....[72]....
        /*0360*/ 	.word	0x0000ab70


	//   ....[73]....
        /*0364*/ 	.word	0x0000acb0


	//   ....[74]....
        /*0368*/ 	.word	0x0000b180


	//   ....[75]....
        /*036c*/ 	.word	0x0000b5e0


	//   ....[76]....
        /*0370*/ 	.word	0x0000b670


	//   ....[77]....
        /*0374*/ 	.word	0x0000b710


	//   ....[78]....
        /*0378*/ 	.word	0x0000b760


	//   ....[79]....
        /*037c*/ 	.word	0x0000b800


	//   ....[80]....
        /*0380*/ 	.word	0x0000b850


	//   ....[81]....
        /*0384*/ 	.word	0x0000b8f0


	//   ....[82]....
        /*0388*/ 	.word	0x0000b940


	//   ....[83]....
        /*038c*/ 	.word	0x0000b9e0


	//   ....[84]....
        /*0390*/ 	.word	0x0000ba30


	//   ....[85]....
        /*0394*/ 	.word	0x0000bb00


	//   ....[86]....
        /*0398*/ 	.word	0x0000bb80


	//   ....[87]....
        /*039c*/ 	.word	0x0000bc10


	//   ....[88]....
        /*03a0*/ 	.word	0x0000bca0


	//   ....[89]....
        /*03a4*/ 	.word	0x0000bd20


	//   ....[90]....
        /*03a8*/ 	.word	0x0000bd70


	//   ....[91]....
        /*03ac*/ 	.word	0x0000bdc0


	//   ....[92]....
        /*03b0*/ 	.word	0x0000be10


	//   ....[93]....
        /*03b4*/ 	.word	0x0000be80


	//   ....[94]....
        /*03b8*/ 	.word	0x0000bee0


	//----- nvinfo : EIATTR_VRC_CTA_INIT_COUNT
	.align		4
.L_159:
        /*03bc*/ 	.byte	0x02, 0x4a
        /*03be*/ 	.byte	0x80
	.zero		1


	//----- nvinfo : EIATTR_SYSCALL_OFFSETS
	.align		4
        /*03c0*/ 	.byte	0x04, 0x46
        /*03c2*/ 	.short	(.L_161 - .L_160)


	//   ....[0]....
.L_160:
        /*03c4*/ 	.word	0x00001080


	//   ....[1]....
        /*03c8*/ 	.word	0x00001220


	//   ....[2]....
        /*03cc*/ 	.word	0x00001c50


	//   ....[3]....
        /*03d0*/ 	.word	0x00002860


	//   ....[4]....
        /*03d4*/ 	.word	0x00002f60


	//   ....[5]....
        /*03d8*/ 	.word	0x00004170


	//   ....[6]....
        /*03dc*/ 	.word	0x00005820


	//   ....[7]....
        /*03e0*/ 	.word	0x00006430


	//   ....[8]....
        /*03e4*/ 	.word	0x00007180


	//   ....[9]....
        /*03e8*/ 	.word	0x00008e40


	//   ....[10]....
        /*03ec*/ 	.word	0x00008f30


	//   ....[11]....
        /*03f0*/ 	.word	0x000095e0


	//   ....[12]....
        /*03f4*/ 	.word	0x00009750


	//----- nvinfo : EIATTR_MBARRIER_INSTR_OFFSETS
	.align		4
.L_161:
        /*03f8*/ 	.byte	0x04, 0x39
        /*03fa*/ 	.short	(.L_163 - .L_162)


	//   ....[0]....
.L_162:
        /*03fc*/ 	.word	0x00000490
        /*0400*/ 	.word	0x000000ff
        /*0404*/ 	.word	0x00000000
        /*0408*/ 	.short	0x0100
        /*040a*/ 	.byte	0x05
	.zero		1


	//   ....[1]....
        /*040c*/ 	.word	0x000004a0
        /*0410*/ 	.word	0x000000ff
        /*0414*/ 	.word	0x00000060
        /*0418*/ 	.short	0x0100
        /*041a*/ 	.byte	0x05
	.zero		1


	//   ....[2]....
        /*041c*/ 	.word	0x000004b0
        /*0420*/ 	.word	0x000000ff
        /*0424*/ 	.word	0x00000008
        /*0428*/ 	.short	0x0100
        /*042a*/ 	.byte	0x05
	.zero		1


	//   ....[3]....
        /*042c*/ 	.word	0x000004c0
        /*0430*/ 	.word	0x000000ff
        /*0434*/ 	.word	0x00000068
        /*0438*/ 	.short	0x0100
        /*043a*/ 	.byte	0x05
	.zero		1


	//   ....[4]....
        /*043c*/ 	.word	0x000004d0
        /*0440*/ 	.word	0x000000ff
        /*0444*/ 	.word	0x00000010
        /*0448*/ 	.short	0x0100
        /*044a*/ 	.byte	0x05
	.zero		1


	//   ....[5]....
        /*044c*/ 	.word	0x000004e0
        /*0450*/ 	.word	0x000000ff
        /*0454*/ 	.word	0x00000070
        /*0458*/ 	.short	0x0100
        /*045a*/ 	.byte	0x05
	.zero		1


	//   ....[6]....
        /*045c*/ 	.word	0x000004f0
        /*0460*/ 	.word	0x000000ff
        /*0464*/ 	.word	0x00000018
        /*0468*/ 	.short	0x0100
        /*046a*/ 	.byte	0x05
	.zero		1


	//   ....[7]....
        /*046c*/ 	.word	0x00000500
        /*0470*/ 	.word	0x000000ff
        /*0474*/ 	.word	0x00000078
        /*0478*/ 	.short	0x0100
        /*047a*/ 	.byte	0x05
	.zero		1


	//   ....[8]....
        /*047c*/ 	.word	0x00000510
        /*0480*/ 	.word	0x000000ff
        /*0484*/ 	.word	0x00000020
        /*0488*/ 	.short	0x0100
        /*048a*/ 	.byte	0x05
	.zero		1


	//   ....[9]....
        /*048c*/ 	.word	0x00000520
        /*0490*/ 	.word	0x000000ff
        /*0494*/ 	.word	0x00000080
        /*0498*/ 	.short	0x0100
        /*049a*/ 	.byte	0x05
	.zero		1


	//   ....[10]....
        /*049c*/ 	.word	0x00000530
        /*04a0*/ 	.word	0x000000ff
        /*04a4*/ 	.word	0x00000028
        /*04a8*/ 	.short	0x0100
        /*04aa*/ 	.byte	0x05
	.zero		1


	//   ....[11]....
        /*04ac*/ 	.word	0x00000540
        /*04b0*/ 	.word	0x000000ff
        /*04b4*/ 	.word	0x00000088
        /*04b8*/ 	.short	0x0100
        /*04ba*/ 	.byte	0x05
	.zero		1


	//   ....[12]....
        /*04bc*/ 	.word	0x00000550
        /*04c0*/ 	.word	0x000000ff
        /*04c4*/ 	.word	0x00000030
        /*04c8*/ 	.short	0x0100
        /*04ca*/ 	.byte	0x05
	.zero		1


	//   ....[13]....
        /*04cc*/ 	.word	0x00000560
        /*04d0*/ 	.word	0x000000ff
        /*04d4*/ 	.word	0x00000090
        /*04d8*/ 	.short	0x0100
        /*04da*/ 	.byte	0x05
	.zero		1


	//   ....[14]....
        /*04dc*/ 	.word	0x00000570
        /*04e0*/ 	.word	0x000000ff
        /*04e4*/ 	.word	0x00000038
        /*04e8*/ 	.short	0x0100
        /*04ea*/ 	.byte	0x05
	.zero		1


	//   ....[15]....
        /*04ec*/ 	.word	0x00000580
        /*04f0*/ 	.word	0x000000ff
        /*04f4*/ 	.word	0x00000098
        /*04f8*/ 	.short	0x0100
        /*04fa*/ 	.byte	0x05
	.zero		1


	//   ....[16]....
        /*04fc*/ 	.word	0x00000590
        /*0500*/ 	.word	0x000000ff
        /*0504*/ 	.word	0x00000040
        /*0508*/ 	.short	0x0100
        /*050a*/ 	.byte	0x05
	.zero		1


	//   ....[17]....
        /*050c*/ 	.word	0x000005a0
        /*0510*/ 	.word	0x000000ff
        /*0514*/ 	.word	0x000000a0
        /*0518*/ 	.short	0x0100
        /*051a*/ 	.byte	0x05
	.zero		1


	//   ....[18]....
        /*051c*/ 	.word	0x000005b0
        /*0520*/ 	.word	0x000000ff
        /*0524*/ 	.word	0x00000048
        /*0528*/ 	.short	0x0100
        /*052a*/ 	.byte	0x05
	.zero		1


	//   ....[19]....
        /*052c*/ 	.word	0x000005c0
        /*0530*/ 	.word	0x000000ff
        /*0534*/ 	.word	0x000000a8
        /*0538*/ 	.short	0x0100
        /*053a*/ 	.byte	0x05
	.zero		1


	//   ....[20]....
        /*053c*/ 	.word	0x000005d0
        /*0540*/ 	.word	0x000000ff
        /*0544*/ 	.word	0x00000050
        /*0548*/ 	.short	0x0100
        /*054a*/ 	.byte	0x05
	.zero		1


	//   ....[21]....
        /*054c*/ 	.word	0x000005e0
        /*0550*/ 	.word	0x000000ff
        /*0554*/ 	.word	0x000000b0
        /*0558*/ 	.short	0x0100
        /*055a*/ 	.byte	0x05
	.zero		1


	//   ....[22]....
        /*055c*/ 	.word	0x000005f0
        /*0560*/ 	.word	0x000000ff
        /*0564*/ 	.word	0x00000058
        /*0568*/ 	.short	0x0100
        /*056a*/ 	.byte	0x05
	.zero		1


	//   ....[23]....
        /*056c*/ 	.word	0x00000600
        /*0570*/ 	.word	0x000000ff
        /*0574*/ 	.word	0x000000b8
        /*0578*/ 	.short	0x0100
        /*057a*/ 	.byte	0x05
	.zero		1


	//   ....[24]....
        /*057c*/ 	.word	0x00000760
        /*0580*/ 	.word	0x000000ff
        /*0584*/ 	.word	0x000000c0
        /*0588*/ 	.short	0x0100
        /*058a*/ 	.byte	0x06
	.zero		1


	//   ....[25]....
        /*058c*/ 	.word	0x00000770
        /*0590*/ 	.word	0x000000ff
        /*0594*/ 	.word	0x00000120
        /*0598*/ 	.short	0x0100
        /*059a*/ 	.byte	0x06
	.zero		1


	//   ....[26]....
        /*059c*/ 	.word	0x00000780
        /*05a0*/ 	.word	0x000000ff
        /*05a4*/ 	.word	0x000000c8
        /*05a8*/ 	.short	0x0100
        /*05aa*/ 	.byte	0x06
	.zero		1


	//   ....[27]....
        /*05ac*/ 	.word	0x00000790
        /*05b0*/ 	.word	0x000000ff
        /*05b4*/ 	.word	0x00000128
        /*05b8*/ 	.short	0x0100
        /*05ba*/ 	.byte	0x06
	.zero		1


	//   ....[28]....
        /*05bc*/ 	.word	0x000007a0
        /*05c0*/ 	.word	0x000000ff
        /*05c4*/ 	.word	0x000000d0
        /*05c8*/ 	.short	0x0100
        /*05ca*/ 	.byte	0x06
	.zero		1


	//   ....[29]....
        /*05cc*/ 	.word	0x000007b0
        /*05d0*/ 	.word	0x000000ff
        /*05d4*/ 	.word	0x00000130
        /*05d8*/ 	.short	0x0100
        /*05da*/ 	.byte	0x06
	.zero		1


	//   ....[30]....
        /*05dc*/ 	.word	0x000007c0
        /*05e0*/ 	.word	0x000000ff
        /*05e4*/ 	.word	0x000000d8
        /*05e8*/ 	.short	0x0100
        /*05ea*/ 	.byte	0x06
	.zero		1


	//   ....[31]....
        /*05ec*/ 	.word	0x000007d0
        /*05f0*/ 	.word	0x000000ff
        /*05f4*/ 	.word	0x00000138
        /*05f8*/ 	.short	0x0100
        /*05fa*/ 	.byte	0x06
	.zero		1


	//   ....[32]....
        /*05fc*/ 	.word	0x000007e0
        /*0600*/ 	.word	0x000000ff
        /*0604*/ 	.word	0x000000e0
        /*0608*/ 	.short	0x0100
        /*060a*/ 	.byte	0x06
	.zero		1


	//   ....[33]....
        /*060c*/ 	.word	0x000007f0
        /*0610*/ 	.word	0x000000ff
        /*0614*/ 	.word	0x00000140
        /*0618*/ 	.short	0x0100
        /*061a*/ 	.byte	0x06
	.zero		1


	//   ....[34]....
        /*061c*/ 	.word	0x00000800
        /*0620*/ 	.word	0x000000ff
        /*0624*/ 	.word	0x000000e8
        /*0628*/ 	.short	0x0100
        /*062a*/ 	.byte	0x06
	.zero		1


	//   ....[35]....
        /*062c*/ 	.word	0x00000810
        /*0630*/ 	.word	0x000000ff
        /*0634*/ 	.word	0x00000148
        /*0638*/ 	.short	0x0100
        /*063a*/ 	.byte	0x06
	.zero		1


	//   ....[36]....
        /*063c*/ 	.word	0x00000820
        /*0640*/ 	.word	0x000000ff
        /*0644*/ 	.word	0x000000f0
        /*0648*/ 	.short	0x0100
        /*064a*/ 	.byte	0x06
	.zero		1


	//   ....[37]....
        /*064c*/ 	.word	0x00000830
        /*0650*/ 	.word	0x000000ff
        /*0654*/ 	.word	0x00000150
        /*0658*/ 	.short	0x0100
        /*065a*/ 	.byte	0x06
	.zero		1


	//   ....[38]....
        /*065c*/ 	.word	0x00000840
        /*0660*/ 	.word	0x000000ff
        /*0664*/ 	.word	0x000000f8
        /*0668*/ 	.short	0x0100
        /*066a*/ 	.byte	0x06
	.zero		1


	//   ....[39]....
        /*066c*/ 	.word	0x00000850
        /*0670*/ 	.word	0x000000ff
        /*0674*/ 	.word	0x00000158
        /*0678*/ 	.short	0x0100
        /*067a*/ 	.byte	0x06
	.zero		1


	//   ....[40]....
        /*067c*/ 	.word	0x00000860
        /*0680*/ 	.word	0x000000ff
        /*0684*/ 	.word	0x00000100
        /*0688*/ 	.short	0x0100
        /*068a*/ 	.byte	0x06
	.zero		1


	//   ....[41]....
        /*068c*/ 	.word	0x00000870
        /*0690*/ 	.word	0x000000ff
        /*0694*/ 	.word	0x00000160
        /*0698*/ 	.short	0x0100
        /*069a*/ 	.byte	0x06
	.zero		1


	//   ....[42]....
        /*069c*/ 	.word	0x00000880
        /*06a0*/ 	.word	0x000000ff
        /*06a4*/ 	.word	0x00000108
        /*06a8*/ 	.short	0x0100
        /*06aa*/ 	.byte	0x06
	.zero		1


	//   ....[43]....
        /*06ac*/ 	.word	0x00000890
        /*06b0*/ 	.word	0x000000ff
        /*06b4*/ 	.word	0x00000168
        /*06b8*/ 	.short	0x0100
        /*06ba*/ 	.byte	0x06
	.zero		1


	//   ....[44]....
        /*06bc*/ 	.word	0x000008a0
        /*06c0*/ 	.word	0x000000ff
        /*06c4*/ 	.word	0x00000110
        /*06c8*/ 	.short	0x0100
        /*06ca*/ 	.byte	0x06
	.zero		1


	//   ....[45]....
        /*06cc*/ 	.word	0x000008b0
        /*06d0*/ 	.word	0x000000ff
        /*06d4*/ 	.word	0x00000170
        /*06d8*/ 	.short	0x0100
        /*06da*/ 	.byte	0x06
	.zero		1


	//   ....[46]....
        /*06dc*/ 	.word	0x000008c0
        /*06e0*/ 	.word	0x000000ff
        /*06e4*/ 	.word	0x00000118
        /*06e8*/ 	.short	0x0100
        /*06ea*/ 	.byte	0x06
	.zero		1


	//   ....[47]....
        /*06ec*/ 	.word	0x000008d0
        /*06f0*/ 	.word	0x000000ff
        /*06f4*/ 	.word	0x00000178
        /*06f8*/ 	.short	0x0100
        /*06fa*/ 	.byte	0x06
	.zero		1


	//   ....[48]....
        /*06fc*/ 	.word	0x00000a10
        /*0700*/ 	.word	0x000000ff
        /*0704*/ 	.word	0x00000180
        /*0708*/ 	.short	0x0100
        /*070a*/ 	.byte	0x06
	.zero		1


	//   ....[49]....
        /*070c*/ 	.word	0x00000a20
        /*0710*/ 	.word	0x000000ff
        /*0714*/ 	.word	0x00000190
        /*0718*/ 	.short	0x0100
        /*071a*/ 	.byte	0x06
	.zero		1


	//   ....[50]....
        /*071c*/ 	.word	0x00000a30
        /*0720*/ 	.word	0x000000ff
        /*0724*/ 	.word	0x00000188
        /*0728*/ 	.short	0x0100
        /*072a*/ 	.byte	0x06
	.zero		1


	//   ....[51]....
        /*072c*/ 	.word	0x00000a40
        /*0730*/ 	.word	0x000000ff
        /*0734*/ 	.word	0x00000198
        /*0738*/ 	.short	0x0100
        /*073a*/ 	.byte	0x06
	.zero		1


	//   ....[52]....
        /*073c*/ 	.word	0x00000b70
        /*0740*/ 	.word	0x000000ff
        /*0744*/ 	.word	0x000001a0
        /*0748*/ 	.short	0x0100
        /*074a*/ 	.byte	0x06
	.zero		1


	//   ....[53]....
        /*074c*/ 	.word	0x00000b80
        /*0750*/ 	.word	0x000000ff
        /*0754*/ 	.word	0x000001b8
        /*0758*/ 	.short	0x0100
        /*075a*/ 	.byte	0x06
	.zero		1


	//   ....[54]....
        /*075c*/ 	.word	0x00000b90
        /*0760*/ 	.word	0x000000ff
        /*0764*/ 	.word	0x000001a8
        /*0768*/ 	.short	0x0100
        /*076a*/ 	.byte	0x06
	.zero		1


	//   ....[55]....
        /*076c*/ 	.word	0x00000ba0
        /*0770*/ 	.word	0x000000ff
        /*0774*/ 	.word	0x000001c0
        /*0778*/ 	.short	0x0100
        /*077a*/ 	.byte	0x06
	.zero		1


	//   ....[56]....
        /*077c*/ 	.word	0x00000bb0
        /*0780*/ 	.word	0x000000ff
        /*0784*/ 	.word	0x000001b0
        /*0788*/ 	.short	0x0100
        /*078a*/ 	.byte	0x06
	.zero		1


	//   ....[57]....
        /*078c*/ 	.word	0x00000bc0
        /*0790*/ 	.word	0x000000ff
        /*0794*/ 	.word	0x000001c8
        /*0798*/ 	.short	0x0100
        /*079a*/ 	.byte	0x06
	.zero		1


	//   ....[58]....
        /*079c*/ 	.word	0x00000cf0
        /*07a0*/ 	.word	0x000000ff
        /*07a4*/ 	.word	0x000001d0
        /*07a8*/ 	.short	0x0100
        /*07aa*/ 	.byte	0x06
	.zero		1


	//   ....[59]....
        /*07ac*/ 	.word	0x00000d00
        /*07b0*/ 	.word	0x000000ff
        /*07b4*/ 	.word	0x000001e0
        /*07b8*/ 	.short	0x0100
        /*07ba*/ 	.byte	0x06
	.zero		1


	//   ....[60]....
        /*07bc*/ 	.word	0x00000d10
        /*07c0*/ 	.word	0x000000ff
        /*07c4*/ 	.word	0x000001d8
        /*07c8*/ 	.short	0x0100
        /*07ca*/ 	.byte	0x06
	.zero		1


	//   ....[61]....
        /*07cc*/ 	.word	0x00000d20
        /*07d0*/ 	.word	0x000000ff
        /*07d4*/ 	.word	0x000001e8
        /*07d8*/ 	.short	0x0100
        /*07da*/ 	.byte	0x06
	.zero		1


	//   ....[62]....
        /*07dc*/ 	.word	0x00003000
        /*07e0*/ 	.word	0x00000005
        /*07e4*/ 	.word	0x00000060
        /*07e8*/ 	.short	0x010a
        /*07ea*/ 	.byte	0xff
	.zero		1


	//   ....[63]....
        /*07ec*/ 	.word	0x00003120
        /*07f0*/ 	.word	0x00000002
        /*07f4*/ 	.word	0x00000060
        /*07f8*/ 	.short	0x010a
        /*07fa*/ 	.byte	0xff
	.zero		1


	//   ....[64]....
        /*07fc*/ 	.word	0x00003240
        /*0800*/ 	.word	0x00000009
        /*0804*/ 	.word	0x00000060
        /*0808*/ 	.short	0x010a
        /*080a*/ 	.byte	0xff
	.zero		1


	//   ....[65]....
        /*080c*/ 	.word	0x000034c0
        /*0810*/ 	.word	0x00000004
        /*0814*/ 	.word	0x000001a0
        /*0818*/ 	.short	0x010a
        /*081a*/ 	.byte	0xff
	.zero		1


	//   ....[66]....
        /*081c*/ 	.word	0x000035e0
        /*0820*/ 	.word	0x00000004
        /*0824*/ 	.word	0x00000000
        /*0828*/ 	.short	0x0101
        /*082a*/ 	.byte	0xff
	.zero		1


	//   ....[67]....
        /*082c*/ 	.word	0x00003680
        /*0830*/ 	.word	0x00000003
        /*0834*/ 	.word	0x00000000
        /*0838*/ 	.short	0x010a
        /*083a*/ 	.byte	0xff
	.zero		1


	//   ....[68]....
        /*083c*/ 	.word	0x00003710
        /*0840*/ 	.word	0x00000005
        /*0844*/ 	.word	0x00000000
        /*0848*/ 	.short	0x010a
        /*084a*/ 	.byte	0xff
	.zero		1


	//   ....[69]....
        /*084c*/ 	.word	0x000037c0
        /*0850*/ 	.word	0x00000002
        /*0854*/ 	.word	0x00000000
        /*0858*/ 	.short	0x010a
        /*085a*/ 	.byte	0xff
	.zero		1


	//   ....[70]....
        /*085c*/ 	.word	0x00003870
        /*0860*/ 	.word	0x00000005
        /*0864*/ 	.word	0x00000000
        /*0868*/ 	.short	0x010a
        /*086a*/ 	.byte	0xff
	.zero		1


	//   ....[71]....
        /*086c*/ 	.word	0x00003920
        /*0870*/ 	.word	0x00000002
        /*0874*/ 	.word	0x00000000
        /*0878*/ 	.short	0x010a
        /*087a*/ 	.byte	0xff
	.zero		1


	//   ....[72]....
        /*087c*/ 	.word	0x000039d0
        /*0880*/ 	.word	0x00000005
        /*0884*/ 	.word	0x00000000
        /*0888*/ 	.short	0x010a
        /*088a*/ 	.byte	0xff
	.zero		1


	//   ....[73]....
        /*088c*/ 	.word	0x00003a80
        /*0890*/ 	.word	0x00000002
        /*0894*/ 	.word	0x00000000
        /*0898*/ 	.short	0x010a
        /*089a*/ 	.byte	0xff
	.zero		1


	//   ....[74]....
        /*089c*/ 	.word	0x00003b30
        /*08a0*/ 	.word	0x00000005
        /*08a4*/ 	.word	0x00000000
        /*08a8*/ 	.short	0x010a
        /*08aa*/ 	.byte	0xff
	.zero		1


	//   ....[75]....
        /*08ac*/ 	.word	0x00003be0
        /*08b0*/ 	.word	0x00000002
        /*08b4*/ 	.word	0x00000000
        /*08b8*/ 	.short	0x010a
        /*08ba*/ 	.byte	0xff
	.zero		1


	//   ....[76]....
        /*08bc*/ 	.word	0x00003c90
        /*08c0*/ 	.word	0x00000005
        /*08c4*/ 	.word	0x00000000
        /*08c8*/ 	.short	0x010a
        /*08ca*/ 	.byte	0xff
	.zero		1


	//   ....[77]....
        /*08cc*/ 	.word	0x00003d40
        /*08d0*/ 	.word	0x00000002
        /*08d4*/ 	.word	0x00000000
        /*08d8*/ 	.short	0x010a
        /*08da*/ 	.byte	0xff
	.zero		1


	//   ....[78]....
        /*08dc*/ 	.word	0x00003df0
        /*08e0*/ 	.word	0x00000005
        /*08e4*/ 	.word	0x00000000
        /*08e8*/ 	.short	0x010a
        /*08ea*/ 	.byte	0xff
	.zero		1


	//   ....[79]....
        /*08ec*/ 	.word	0x00004410
        /*08f0*/ 	.word	0x00000006
        /*08f4*/ 	.word	0x00000120
        /*08f8*/ 	.short	0x010a
        /*08fa*/ 	.byte	0xff
	.zero		1


	//   ....[80]....
        /*08fc*/ 	.word	0x00004500
        /*0900*/ 	.word	0x00000006
        /*0904*/ 	.word	0x000000c0
        /*0908*/ 	.short	0x0107
        /*090a*/ 	.byte	0xff
	.zero		1


	//   ....[81]....
        /*090c*/ 	.word	0x000045b0
        /*0910*/ 	.word	0x00000006
        /*0914*/ 	.word	0x000000c0
        /*0918*/ 	.short	0x0101
        /*091a*/ 	.byte	0xff
	.zero		1


	//   ....[82]....
        /*091c*/ 	.word	0x000046e0
        /*0920*/ 	.word	0x00000000
        /*0924*/ 	.word	0x00000120
        /*0928*/ 	.short	0x010a
        /*092a*/ 	.byte	0xff
	.zero		1


	//   ....[83]....
        /*092c*/ 	.word	0x000047d0
        /*0930*/ 	.word	0x00000000
        /*0934*/ 	.word	0x000000c0
        /*0938*/ 	.short	0x0107
        /*093a*/ 	.byte	0xff
	.zero		1


	//   ....[84]....
        /*093c*/ 	.word	0x00004870
        /*0940*/ 	.word	0x00000000
        /*0944*/ 	.word	0x000000c0
        /*0948*/ 	.short	0x0101
        /*094a*/ 	.byte	0xff
	.zero		1


	//   ....[85]....
        /*094c*/ 	.word	0x00004960
        /*0950*/ 	.word	0x00000000
        /*0954*/ 	.word	0x000001a0
        /*0958*/ 	.short	0x010a
        /*095a*/ 	.byte	0xff
	.zero		1


	//   ....[86]....
        /*095c*/ 	.word	0x00004a90
        /*0960*/ 	.word	0x00000000
        /*0964*/ 	.word	0x00000000
        /*0968*/ 	.short	0x0101
        /*096a*/ 	.byte	0xff
	.zero		1


	//   ....[87]....
        /*096c*/ 	.word	0x00004b60
        /*0970*/ 	.word	0x00000002
        /*0974*/ 	.word	0x00000000
        /*0978*/ 	.short	0x010a
        /*097a*/ 	.byte	0xff
	.zero		1


	//   ....[88]....
        /*097c*/ 	.word	0x00004bd0
        /*0980*/ 	.word	0x00000005
        /*0984*/ 	.word	0x00000000
        /*0988*/ 	.short	0x010a
        /*098a*/ 	.byte	0xff
	.zero		1


	//   ....[89]....
        /*098c*/ 	.word	0x00004c80
        /*0990*/ 	.word	0x00000002
        /*0994*/ 	.word	0x00000000
        /*0998*/ 	.short	0x010a
        /*099a*/ 	.byte	0xff
	.zero		1


	//   ....[90]....
        /*099c*/ 	.word	0x00004d30
        /*09a0*/ 	.word	0x00000005
        /*09a4*/ 	.word	0x00000000
        /*09a8*/ 	.short	0x010a
        /*09aa*/ 	.byte	0xff
	.zero		1


	//   ....[91]....
        /*09ac*/ 	.word	0x00004de0
        /*09b0*/ 	.word	0x00000002
        /*09b4*/ 	.word	0x00000000
        /*09b8*/ 	.short	0x010a
        /*09ba*/ 	.byte	0xff
	.zero		1


	//   ....[92]....
        /*09bc*/ 	.word	0x00004e90
        /*09c0*/ 	.word	0x00000005
        /*09c4*/ 	.word	0x00000000
        /*09c8*/ 	.short	0x010a
        /*09ca*/ 	.byte	0xff
	.zero		1


	//   ....[93]....
        /*09cc*/ 	.word	0x00004f40
        /*09d0*/ 	.word	0x00000002
        /*09d4*/ 	.word	0x00000000
        /*09d8*/ 	.short	0x010a
        /*09da*/ 	.byte	0xff
	.zero		1


	//   ....[94]....
        /*09dc*/ 	.word	0x00004ff0
        /*09e0*/ 	.word	0x00000005
        /*09e4*/ 	.word	0x00000000
        /*09e8*/ 	.short	0x010a
        /*09ea*/ 	.byte	0xff
	.zero		1


	//   ....[95]....
        /*09ec*/ 	.word	0x000050a0
        /*09f0*/ 	.word	0x00000002
        /*09f4*/ 	.word	0x00000000
        /*09f8*/ 	.short	0x010a
        /*09fa*/ 	.byte	0xff
	.zero		1


	//   ....[96]....
        /*09fc*/ 	.word	0x00005150
        /*0a00*/ 	.word	0x00000005
        /*0a04*/ 	.word	0x00000000
        /*0a08*/ 	.short	0x010a
        /*0a0a*/ 	.byte	0xff
	.zero		1


	//   ....[97]....
        /*0a0c*/ 	.word	0x00005200
        /*0a10*/ 	.word	0x00000002
        /*0a14*/ 	.word	0x00000000
        /*0a18*/ 	.short	0x010a
        /*0a1a*/ 	.byte	0xff
	.zero		1


	//   ....[98]....
        /*0a1c*/ 	.word	0x000052b0
        /*0a20*/ 	.word	0x00000005
        /*0a24*/ 	.word	0x00000000
        /*0a28*/ 	.short	0x010a
        /*0a2a*/ 	.byte	0xff
	.zero		1


	//   ....[99]....
        /*0a2c*/ 	.word	0x00006920
        /*0a30*/ 	.word	0x00000003
        /*0a34*/ 	.word	0x000001b8
        /*0a38*/ 	.short	0x010a
        /*0a3a*/ 	.byte	0xff
	.zero		1


	//   ....[100]....
        /*0a3c*/ 	.word	0x00006a20
        /*0a40*/ 	.word	0x00000003
        /*0a44*/ 	.word	0x000001a0
        /*0a48*/ 	.short	0x0101
        /*0a4a*/ 	.byte	0xff
	.zero		1


	//   ....[101]....
        /*0a4c*/ 	.word	0x00006b20
        /*0a50*/ 	.word	0x00000000
        /*0a54*/ 	.word	0x00000000
        /*0a58*/ 	.short	0x010a
        /*0a5a*/ 	.byte	0xff
	.zero		1


	//   ....[102]....
        /*0a5c*/ 	.word	0x00006ba0
        /*0a60*/ 	.word	0x00000005
        /*0a64*/ 	.word	0x00000000
        /*0a68*/ 	.short	0x010a
        /*0a6a*/ 	.byte	0xff
	.zero		1


	//   ....[103]....
        /*0a6c*/ 	.word	0x00006c50
        /*0a70*/ 	.word	0x00000002
        /*0a74*/ 	.word	0x00000000
        /*0a78*/ 	.short	0x010a
        /*0a7a*/ 	.byte	0xff
	.zero		1


	//   ....[104]....
        /*0a7c*/ 	.word	0x00007280
        /*0a80*/ 	.word	0x00000003
        /*0a84*/ 	.word	0x000001a0
        /*0a88*/ 	.short	0x010a
        /*0a8a*/ 	.byte	0xff
	.zero		1


	//   ....[105]....
        /*0a8c*/ 	.word	0x00007390
        /*0a90*/ 	.word	0x00000003
        /*0a94*/ 	.word	0x00000000
        /*0a98*/ 	.short	0x0101
        /*0a9a*/ 	.byte	0xff
	.zero		1


	//   ....[106]....
        /*0a9c*/ 	.word	0x00007400
        /*0aa0*/ 	.word	0x00000007
        /*0aa4*/ 	.word	0x000001e0
        /*0aa8*/ 	.short	0x010a
        /*0aaa*/ 	.byte	0xff
	.zero		1


	//   ....[107]....
        /*0aac*/ 	.word	0x00007490
        /*0ab0*/ 	.word	0x00000006
        /*0ab4*/ 	.word	0x00000000
        /*0ab8*/ 	.short	0x010a
        /*0aba*/ 	.byte	0xff
	.zero		1


	//   ....[108]....
        /*0abc*/ 	.word	0x000074f0
        /*0ac0*/ 	.word	0x00000005
        /*0ac4*/ 	.word	0x000000c0
        /*0ac8*/ 	.short	0x010a
        /*0aca*/ 	.byte	0xff
	.zero		1


	//   ....[109]....
        /*0acc*/ 	.word	0x00007dd0
        /*0ad0*/ 	.word	0x00000003
        /*0ad4*/ 	.word	0x000001e0
        /*0ad8*/ 	.short	0x010a
        /*0ada*/ 	.byte	0xff
	.zero		1


	//   ....[110]....
        /*0adc*/ 	.word	0x00007e90
        /*0ae0*/ 	.word	0x0000001c
        /*0ae4*/ 	.word	0x000001e0
        /*0ae8*/ 	.short	0x010a
        /*0aea*/ 	.byte	0xff
	.zero		1


	//   ....[111]....
        /*0aec*/ 	.word	0x00008240
        /*0af0*/ 	.word	0x000000ff
        /*0af4*/ 	.word	0x000001a0
        /*0af8*/ 	.short	0x010a
        /*0afa*/ 	.byte	0x08
	.zero		1


	//   ....[112]....
        /*0afc*/ 	.word	0x00008350
        /*0b00*/ 	.word	0x000000ff
        /*0b04*/ 	.word	0x00000000
        /*0b08*/ 	.short	0x0101
        /*0b0a*/ 	.byte	0x08
	.zero		1


	//   ....[113]....
        /*0b0c*/ 	.word	0x00008540
        /*0b10*/ 	.word	0x000000ff
        /*0b14*/ 	.word	0x00000190
        /*0b18*/ 	.short	0x010a
        /*0b1a*/ 	.byte	0x0f
	.zero		1


	//   ....[114]....
        /*0b1c*/ 	.word	0x000086d0
        /*0b20*/ 	.word	0x000000ff
        /*0b24*/ 	.word	0x00000180
        /*0b28*/ 	.short	0x010b
        /*0b2a*/ 	.byte	0x0f
	.zero		1


	//   ....[115]....
        /*0b2c*/ 	.word	0x000087d0
        /*0b30*/ 	.word	0x000000ff
        /*0b34*/ 	.word	0x00000000
        /*0b38*/ 	.short	0x0101
        /*0b3a*/ 	.byte	0x0f
	.zero		1


	//   ....[116]....
        /*0b3c*/ 	.word	0x00008880
        /*0b40*/ 	.word	0x000000ff
        /*0b44*/ 	.word	0x00000190
        /*0b48*/ 	.short	0x010a
        /*0b4a*/ 	.byte	0x04
	.zero		1


	//   ....[117]....
        /*0b4c*/ 	.word	0x00008940
        /*0b50*/ 	.word	0x00000000
        /*0b54*/ 	.word	0x00000190
        /*0b58*/ 	.short	0x010a
        /*0b5a*/ 	.byte	0xff
	.zero		1


	//   ....[118]....
        /*0b5c*/ 	.word	0x00008c30
        /*0b60*/ 	.word	0x000000ff
        /*0b64*/ 	.word	0x000001a0
        /*0b68*/ 	.short	0x010a
        /*0b6a*/ 	.byte	0x04
	.zero		1


	//   ....[119]....
        /*0b6c*/ 	.word	0x00008d30
        /*0b70*/ 	.word	0x000000ff
        /*0b74*/ 	.word	0x00000000
        /*0b78*/ 	.short	0x0101
        /*0b7a*/ 	.byte	0x04
	.zero		1


	//   ....[120]....
        /*0b7c*/ 	.word	0x00009280
        /*0b80*/ 	.word	0x00000002
        /*0b84*/ 	.word	0x00000180
        /*0b88*/ 	.short	0x010a
        /*0b8a*/ 	.byte	0xff
	.zero		1


	//   ....[121]....
        /*0b8c*/ 	.word	0x000092a0
        /*0b90*/ 	.word	0x00000010
        /*0b94*/ 	.word	0x000001d0
        /*0b98*/ 	.short	0x010a
        /*0b9a*/ 	.byte	0xff
	.zero		1


	//   ....[122]....
        /*0b9c*/ 	.word	0x00009390
        /*0ba0*/ 	.word	0x00000002
        /*0ba4*/ 	.word	0x00000180
        /*0ba8*/ 	.short	0x010a
        /*0baa*/ 	.byte	0xff
	.zero		1


	//   ....[123]....
        /*0bac*/ 	.word	0x000094c0
        /*0bb0*/ 	.word	0x00000010
        /*0bb4*/ 	.word	0x000001d0
        /*0bb8*/ 	.short	0x010a
        /*0bba*/ 	.byte	0xff
	.zero		1


	//   ....[124]....
        /*0bbc*/ 	.word	0x00009b40
        /*0bc0*/ 	.word	0x000000ff
        /*0bc4*/ 	.word	0x00000000
        /*0bc8*/ 	.short	0x0101
        /*0bca*/ 	.byte	0x05
	.zero		1


	//   ....[125]....
        /*0bcc*/ 	.word	0x00009f60
        /*0bd0*/ 	.word	0x00000000
        /*0bd4*/ 	.word	0x00000000
        /*0bd8*/ 	.short	0x0101
        /*0bda*/ 	.byte	0xff
	.zero		1


	//   ....[126]....
        /*0bdc*/ 	.word	0x0000abb0
        /*0be0*/ 	.word	0x00000002
        /*0be4*/ 	.word	0x00000060
        /*0be8*/ 	.short	0x010a
        /*0bea*/ 	.byte	0xff
	.zero		1


	//   ....[127]....
        /*0bec*/ 	.word	0x0000acf0
        /*0bf0*/ 	.word	0x00000004
        /*0bf4*/ 	.word	0x000001a0
        /*0bf8*/ 	.short	0x010a
        /*0bfa*/ 	.byte	0xff
	.zero		1


	//   ....[128]....
        /*0bfc*/ 	.word	0x0000ad40
        /*0c00*/ 	.word	0x00000003
        /*0c04*/ 	.word	0x00000000
        /*0c08*/ 	.short	0x010a
        /*0c0a*/ 	.byte	0xff
	.zero		1


	//   ....[129]....
        /*0c0c*/ 	.word	0x0000ad90
        /*0c10*/ 	.word	0x00000005
        /*0c14*/ 	.word	0x00000000
        /*0c18*/ 	.short	0x010a
        /*0c1a*/ 	.byte	0xff
	.zero		1


	//   ....[130]....
        /*0c1c*/ 	.word	0x0000ade0
        /*0c20*/ 	.word	0x00000002
        /*0c24*/ 	.word	0x00000000
        /*0c28*/ 	.short	0x010a
        /*0c2a*/ 	.byte	0xff
	.zero		1


	//   ....[131]....
        /*0c2c*/ 	.word	0x0000ae30
        /*0c30*/ 	.word	0x00000005
        /*0c34*/ 	.word	0x00000000
        /*0c38*/ 	.short	0x010a
        /*0c3a*/ 	.byte	0xff
	.zero		1


	//   ....[132]....
        /*0c3c*/ 	.word	0x0000ae80
        /*0c40*/ 	.word	0x00000002
        /*0c44*/ 	.word	0x00000000
        /*0c48*/ 	.short	0x010a
        /*0c4a*/ 	.byte	0xff
	.zero		1


	//   ....[133]....
        /*0c4c*/ 	.word	0x0000aed0
        /*0c50*/ 	.word	0x00000005
        /*0c54*/ 	.word	0x00000000
        /*0c58*/ 	.short	0x010a
        /*0c5a*/ 	.byte	0xff
	.zero		1


	//   ....[134]....
        /*0c5c*/ 	.word	0x0000af20
        /*0c60*/ 	.word	0x00000002
        /*0c64*/ 	.word	0x00000000
        /*0c68*/ 	.short	0x010a
        /*0c6a*/ 	.byte	0xff
	.zero		1


	//   ....[135]....
        /*0c6c*/ 	.word	0x0000af70
        /*0c70*/ 	.word	0x00000005
        /*0c74*/ 	.word	0x00000000
        /*0c78*/ 	.short	0x010a
        /*0c7a*/ 	.byte	0xff
	.zero		1


	//   ....[136]....
        /*0c7c*/ 	.word	0x0000afc0
        /*0c80*/ 	.word	0x00000002
        /*0c84*/ 	.word	0x00000000
        /*0c88*/ 	.short	0x010a
        /*0c8a*/ 	.byte	0xff
	.zero		1


	//   ....[137]....
        /*0c8c*/ 	.word	0x0000b010
        /*0c90*/ 	.word	0x00000005
        /*0c94*/ 	.word	0x00000000
        /*0c98*/ 	.short	0x010a
        /*0c9a*/ 	.byte	0xff
	.zero		1


	//   ....[138]....
        /*0c9c*/ 	.word	0x0000b060
        /*0ca0*/ 	.word	0x00000002
        /*0ca4*/ 	.word	0x00000000
        /*0ca8*/ 	.short	0x010a
        /*0caa*/ 	.byte	0xff
	.zero		1


	//   ....[139]....
        /*0cac*/ 	.word	0x0000b0b0
        /*0cb0*/ 	.word	0x00000006
        /*0cb4*/ 	.word	0x00000120
        /*0cb8*/ 	.short	0x010a
        /*0cba*/ 	.byte	0xff
	.zero		1


	//   ....[140]....
        /*0cbc*/ 	.word	0x0000b100
        /*0cc0*/ 	.word	0x00000000
        /*0cc4*/ 	.word	0x00000120
        /*0cc8*/ 	.short	0x010a
        /*0cca*/ 	.byte	0xff
	.zero		1


	//   ....[141]....
        /*0ccc*/ 	.word	0x0000b1c0
        /*0cd0*/ 	.word	0x00000000
        /*0cd4*/ 	.word	0x000001a0
        /*0cd8*/ 	.short	0x010a
        /*0cda*/ 	.byte	0xff
	.zero		1


	//   ....[142]....
        /*0cdc*/ 	.word	0x0000b210
        /*0ce0*/ 	.word	0x00000002
        /*0ce4*/ 	.word	0x00000000
        /*0ce8*/ 	.short	0x010a
        /*0cea*/ 	.byte	0xff
	.zero		1


	//   ....[143]....
        /*0cec*/ 	.word	0x0000b260
        /*0cf0*/ 	.word	0x00000005
        /*0cf4*/ 	.word	0x00000000
        /*0cf8*/ 	.short	0x010a
        /*0cfa*/ 	.byte	0xff
	.zero		1


	//   ....[144]....
        /*0cfc*/ 	.word	0x0000b2b0
        /*0d00*/ 	.word	0x00000002
        /*0d04*/ 	.word	0x00000000
        /*0d08*/ 	.short	0x010a
        /*0d0a*/ 	.byte	0xff
	.zero		1


	//   ....[145]....
        /*0d0c*/ 	.word	0x0000b300
        /*0d10*/ 	.word	0x00000005
        /*0d14*/ 	.word	0x00000000
        /*0d18*/ 	.short	0x010a
        /*0d1a*/ 	.byte	0xff
	.zero		1


	//   ....[146]....
        /*0d1c*/ 	.word	0x0000b350
        /*0d20*/ 	.word	0x00000002
        /*0d24*/ 	.word	0x00000000
        /*0d28*/ 	.short	0x010a
        /*0d2a*/ 	.byte	0xff
	.zero		1


	//   ....[147]....
        /*0d2c*/ 	.word	0x0000b3a0
        /*0d30*/ 	.word	0x00000005
        /*0d34*/ 	.word	0x00000000
        /*0d38*/ 	.short	0x010a
        /*0d3a*/ 	.byte	0xff
	.zero		1


	//   ....[148]....
        /*0d3c*/ 	.word	0x0000b3f0
        /*0d40*/ 	.word	0x00000002
        /*0d44*/ 	.word	0x00000000
        /*0d48*/ 	.short	0x010a
        /*0d4a*/ 	.byte	0xff
	.zero		1


	//   ....[149]....
        /*0d4c*/ 	.word	0x0000b440
        /*0d50*/ 	.word	0x00000005
        /*0d54*/ 	.word	0x00000000
        /*0d58*/ 	.short	0x010a
        /*0d5a*/ 	.byte	0xff
	.zero		1


	//   ....[150]....
        /*0d5c*/ 	.word	0x0000b490
        /*0d60*/ 	.word	0x00000002
        /*0d64*/ 	.word	0x00000000
        /*0d68*/ 	.short	0x010a
        /*0d6a*/ 	.byte	0xff
	.zero		1


	//   ....[151]....
        /*0d6c*/ 	.word	0x0000b4e0
        /*0d70*/ 	.word	0x00000005
        /*0d74*/ 	.word	0x00000000
        /*0d78*/ 	.short	0x010a
        /*0d7a*/ 	.byte	0xff
	.zero		1


	//   ....[152]....
        /*0d7c*/ 	.word	0x0000b530
        /*0d80*/ 	.word	0x00000002
        /*0d84*/ 	.word	0x00000000
        /*0d88*/ 	.short	0x010a
        /*0d8a*/ 	.byte	0xff
	.zero		1


	//   ....[153]....
        /*0d8c*/ 	.word	0x0000bf20
        /*0d90*/ 	.word	0x00000003
        /*0d94*/ 	.word	0x000001b8
        /*0d98*/ 	.short	0x010a
        /*0d9a*/ 	.byte	0xff
	.zero		1


	//   ....[154]....
        /*0d9c*/ 	.word	0x0000bff0
        /*0da0*/ 	.word	0x00000000
        /*0da4*/ 	.word	0x00000000
        /*0da8*/ 	.short	0x010a
        /*0daa*/ 	.byte	0xff
	.zero		1


	//   ....[155]....
        /*0dac*/ 	.word	0x0000c040
        /*0db0*/ 	.word	0x00000005
        /*0db4*/ 	.word	0x00000000
        /*0db8*/ 	.short	0x010a
        /*0dba*/ 	.byte	0xff
	.zero		1


	//   ....[156]....
        /*0dbc*/ 	.word	0x0000c090
        /*0dc0*/ 	.word	0x00000003
        /*0dc4*/ 	.word	0x000001a0
        /*0dc8*/ 	.short	0x010a
        /*0dca*/ 	.byte	0xff
	.zero		1


	//   ....[157]....
        /*0dcc*/ 	.word	0x0000c0e0
        /*0dd0*/ 	.word	0x00000007
        /*0dd4*/ 	.word	0x000001e0
        /*0dd8*/ 	.short	0x010a
        /*0dda*/ 	.byte	0xff
	.zero		1


	//   ....[158]....
        /*0ddc*/ 	.word	0x0000c130
        /*0de0*/ 	.word	0x00000006
        /*0de4*/ 	.word	0x00000000
        /*0de8*/ 	.short	0x010a
        /*0dea*/ 	.byte	0xff
	.zero		1


	//   ....[159]....
        /*0dec*/ 	.word	0x0000c180
        /*0df0*/ 	.word	0x00000005
        /*0df4*/ 	.word	0x000000c0
        /*0df8*/ 	.short	0x010a
        /*0dfa*/ 	.byte	0xff
	.zero		1


	//   ....[160]....
        /*0dfc*/ 	.word	0x0000caf0
        /*0e00*/ 	.word	0x00000003
        /*0e04*/ 	.word	0x000001e0
        /*0e08*/ 	.short	0x010a
        /*0e0a*/ 	.byte	0xff
	.zero		1


	//   ....[161]....
        /*0e0c*/ 	.word	0x0000cb40
        /*0e10*/ 	.word	0x0000001c
        /*0e14*/ 	.word	0x000001e0
        /*0e18*/ 	.short	0x010a
        /*0e1a*/ 	.byte	0xff
	.zero		1


	//   ....[162]....
        /*0e1c*/ 	.word	0x0000cba0
        /*0e20*/ 	.word	0x00000000
        /*0e24*/ 	.word	0x000001a0
        /*0e28*/ 	.short	0x010a
        /*0e2a*/ 	.byte	0xff
	.zero		1


	//   ....[163]....
        /*0e2c*/ 	.word	0x0000cc00
        /*0e30*/ 	.word	0x00000000
        /*0e34*/ 	.word	0x00000190
        /*0e38*/ 	.short	0x010a
        /*0e3a*/ 	.byte	0xff
	.zero		1


	//   ....[164]....
        /*0e3c*/ 	.word	0x0000cc60
        /*0e40*/ 	.word	0x00000000
        /*0e44*/ 	.word	0x00000190
        /*0e48*/ 	.short	0x010a
        /*0e4a*/ 	.byte	0xff
	.zero		1


	//   ....[165]....
        /*0e4c*/ 	.word	0x0000ccc0
        /*0e50*/ 	.word	0x00000000
        /*0e54*/ 	.word	0x000001a0
        /*0e58*/ 	.short	0x010a
        /*0e5a*/ 	.byte	0xff
	.zero		1


	//   ....[166]....
        /*0e5c*/ 	.word	0x0000cd10
        /*0e60*/ 	.word	0x00000002
        /*0e64*/ 	.word	0x00000180
        /*0e68*/ 	.short	0x010a
        /*0e6a*/ 	.byte	0xff
	.zero		1


	//   ....[167]....
        /*0e6c*/ 	.word	0x0000cd60
        /*0e70*/ 	.word	0x00000010
        /*0e74*/ 	.word	0x000001d0
        /*0e78*/ 	.short	0x010a
        /*0e7a*/ 	.byte	0xff
	.zero		1


	//----- nvinfo : EIATTR_NUM_MBARRIERS
	.align		4
.L_163:
        /*0e7c*/ 	.byte	0x03, 0x38
        /*0e7e*/ 	.short	0x003e


	//----- nvinfo : EIATTR_EXIT_INSTR_OFFSETS
	.align		4
        /*0e80*/ 	.byte	0x04, 0x1c
        /*0e82*/ 	.short	(.L_165 - .L_164)


	//   ....[0]....
.L_164:
        /*0e84*/ 	.word	0x00002d60


	//   ....[1]....
        /*0e88*/ 	.word	0x00003e20


	//   ....[2]....
        /*0e8c*/ 	.word	0x000052e0


	//   ....[3]....
        /*0e90*/ 	.word	0x00006c80


	//   ....[4]....
        /*0e94*/ 	.word	0x00008100


	//   ....[5]....
        /*0e98*/ 	.word	0x00008970


	//   ....[6]....
        /*0e9c*/ 	.word	0x000089b0


	//   ....[7]....
        /*0ea0*/ 	.word	0x0000a120


	//   ....[8]....
        /*0ea4*/ 	.word	0x0000a190


	//   ....[9]....
        /*0ea8*/ 	.word	0x0000a1c0


	//   ....[10]....
        /*0eac*/ 	.word	0x0000a1f0


	//----- nvinfo : EIATTR_MAX_THREADS
	.align		4
.L_165:
        /*0eb0*/ 	.byte	0x04, 0x05
        /*0eb2*/ 	.short	(.L_167 - .L_166)
.L_166:
        /*0eb4*/ 	.word	0x00000180
        /*0eb8*/ 	.word	0x00000001
        /*0ebc*/ 	.word	0x00000001


	//----- nvinfo : EIATTR_CRS_STACK_SIZE
	.align		4
.L_167:
        /*0ec0*/ 	.byte	0x04, 0x1e
        /*0ec2*/ 	.short	(.L_169 - .L_168)
.L_168:
        /*0ec4*/ 	.word	0x00000000


	//----- nvinfo : EIATTR_CBANK_PARAM_SIZE
	.align		4
.L_169:
        /*0ec8*/ 	.byte	0x03, 0x19
        /*0eca*/ 	.short	0x0580


	//----- nvinfo : EIATTR_PARAM_CBANK
	.align		4
        /*0ecc*/ 	.byte	0x04, 0x0a
        /*0ece*/ 	.short	(.L_171 - .L_170)
	.align		4
.L_170:
        /*0ed0*/ 	.word	index@(.nv.constant0._ZN7cutlass13device_kernelINS_4gemm6kernel13GemmUniversalINS1_15MoEProblemShapeIN4cute5tupleIJiiiEEEEENS1_10collective13CollectiveMmaINS1_47MainloopSm100UmmaMixedTmaCpAsyncWarpSpecializedILi12ELi3ELi2ENS6_IJNS5_1CILi1EEESD_SD_EEEEENS6_IJNSC_ILi128EEENSC_ILi16EEESG_EEENS_12float_e4m3_tENS6_IJlSD_lEEESJ_SK_NS5_8TiledMMAINS5_8MMA_AtomIJNS5_10MMA_TraitsINS5_19SM100_MMA_F8F6F4_SSEJSJ_SJ_fSG_SH_NS5_17integral_constantINS5_4UMMA5MajorELSR_0EEESS_NSP_INSQ_7ScaleInELST_0EEESU_EEEEEENS5_6LayoutISE_NS6_IJNSC_ILi0EEESY_SY_EEEEENS6_IJNS5_10UnderscoreES11_S11_EEEEENS5_13SM90_TMA_LOADENS5_14ComposedLayoutINS5_7SwizzleILi3ELi4ELi3EEENS5_18smem_ptr_flag_bitsILi8EEENSX_INS6_IJNSC_ILi8EEESG_EEENS6_IJSG_SD_EEEEEEEvNS5_8identityENS5_9TiledCopyINS5_9Copy_AtomIJNS5_31SM80_CP_ASYNC_CACHEGLOBAL_ZFILLINS_9uint128_tES1J_EESJ_EEENSX_INS6_IJNS6_IJS1A_SH_EEESH_EEENS6_IJNS6_IJNSC_ILi256EEESD_EEESH_EEEEENS6_IJSH_SG_EEEEES1E_vS1F_EENS_8epilogue10collective18CollectiveEpilogueINS1V_23Sm100TmaWarpSpecializedILi2ELi1ELi16ELb1ELb0EEEJSI_NS6_IJNSX_ISG_SD_EENSX_ISH_SD_EEEEENS_6half_tENS6_IJSD_llEEES23_S24_NS1V_6fusion15FusionCallbacksIS1Z_NS25_17LinearCombinationIS23_fS23_fLNS_15FloatRoundStyleE2EEESI_S22_JEEENS5_5SM1004TMEM4LOAD26SM100_TMEM_LOAD_16dp256b2xES14_NS15_IS17_NS18_ILi16EEENSX_INS6_IJNSC_ILi64EEES1A_EEENS6_IJSD_S2G_EEEEEEENS5_17SM75_U16x8_LDSM_TENS5_14SM90_TMA_STOREES2K_NS5_17SM90_U16x8_STSM_TENS5_39AutoVectorizingCopyWithAssumedAlignmentILi128EEEEEEvvEEEEvNT_6ParamsE)
        /*0ed4*/ 	.short	0x0380
        /*0ed6*/ 	.short	0x0580


	//----- nvinfo : EIATTR_SW_WAR
	.align		4
.L_171:
        /*0ed8*/ 	.byte	0x04, 0x36
        /*0eda*/ 	.short	(.L_173 - .L_172)
.L_172:
        /*0edc*/ 	.word	0x00000008
.L_173:


//--------------------- .nv.callgraph             --------------------------
	.section	.nv.callgraph,"",@"SHT_CUDA_CALLGRAPH"
	.align	4
	.sectionentsize	8
	.align		4
        /*0000*/ 	.word	0x00000000
	.align		4
        /*0004*/ 	.word	0xffffffff
	.align		4
        /*0008*/ 	.word	index@(_ZN7cutlass13device_kernelINS_4gemm6kernel13GemmUniversalINS1_15MoEProblemShapeIN4cute5tupleIJiiiEEEEENS1_10collective13CollectiveMmaINS1_47MainloopSm100UmmaMixedTmaCpAsyncWarpSpecializedILi12ELi3ELi2ENS6_IJNS5_1CILi1EEESD_SD_EEEEENS6_IJNSC_ILi128EEENSC_ILi16EEESG_EEENS_12float_e4m3_tENS6_IJlSD_lEEESJ_SK_NS5_8TiledMMAINS5_8MMA_AtomIJNS5_10MMA_TraitsINS5_19SM100_MMA_F8F6F4_SSEJSJ_SJ_fSG_SH_NS5_17integral_constantINS5_4UMMA5MajorELSR_0EEESS_NSP_INSQ_7ScaleInELST_0EEESU_EEEEEENS5_6LayoutISE_NS6_IJNSC_ILi0EEESY_SY_EEEEENS6_IJNS5_10UnderscoreES11_S11_EEEEENS5_13SM90_TMA_LOADENS5_14ComposedLayoutINS5_7SwizzleILi3ELi4ELi3EEENS5_18smem_ptr_flag_bitsILi8EEENSX_INS6_IJNSC_ILi8EEESG_EEENS6_IJSG_SD_EEEEEEEvNS5_8identityENS5_9TiledCopyINS5_9Copy_AtomIJNS5_31SM80_CP_ASYNC_CACHEGLOBAL_ZFILLINS_9uint128_tES1J_EESJ_EEENSX_INS6_IJNS6_IJS1A_SH_EEESH_EEENS6_IJNS6_IJNSC_ILi256EEESD_EEESH_EEEEENS6_IJSH_SG_EEEEES1E_vS1F_EENS_8epilogue10collective18CollectiveEpilogueINS1V_23Sm100TmaWarpSpecializedILi2ELi1ELi16ELb1ELb0EEEJSI_NS6_IJNSX_ISG_SD_EENSX_ISH_SD_EEEEENS_6half_tENS6_IJSD_llEEES23_S24_NS1V_6fusion15FusionCallbacksIS1Z_NS25_17LinearCombinationIS23_fS23_fLNS_15FloatRoundStyleE2EEESI_S22_JEEENS5_5SM1004TMEM4LOAD26SM100_TMEM_LOAD_16dp256b2xES14_NS15_IS17_NS18_ILi16EEENSX_INS6_IJNSC_ILi64EEES1A_EEENS6_IJSD_S2G_EEEEEEENS5_17SM75_U16x8_LDSM_TENS5_14SM90_TMA_STOREES2K_NS5_17SM90_U16x8_STSM_TENS5_39AutoVectorizingCopyWithAssumedAlignmentILi128EEEEEEvvEEEEvNT_6ParamsE)
	.align		4
        /*000c*/ 	.word	index@(__assertfail)
	.align		4
        /*0010*/ 	.word	0x00000000
	.align		4
        /*0014*/ 	.word	0xfffffffe
	.align		4
        /*0018*/ 	.word	0x00000000
	.align		4
        /*001c*/ 	.word	0xfffffffd
	.align		4
        /*0020*/ 	.word	0x00000000
	.align		4
        /*0024*/ 	.word	0xfffffffc


//--------------------- .nv.constant4             --------------------------
	.section	.nv.constant4,"a",@progbits
	.align	8
	.align		8
.nv.constant4:
        /*0000*/ 	.dword	precalc_xorwow_matrix
	.align		8
        /*0008*/ 	.dword	precalc_xorwow_offset_matrix
	.align		8
        /*0010*/ 	.dword	mrg32k3aM1
	.align		8
        /*0018*/ 	.dword	mrg32k3aM2
	.align		8
        /*0020*/ 	.dword	mrg32k3aM1SubSeq
	.align		8
        /*0028*/ 	.dword	mrg32k3aM2SubSeq
	.align		8
        /*0030*/ 	.dword	mrg32k3aM1Seq
	.align		8
        /*0038*/ 	.dword	mrg32k3aM2Seq
	.align		8
        /*0040*/ 	.dword	__unnamed_1
	.align		8
        /*0048*/ 	.dword	__unnamed_2
	.align		8
        /*0050*/ 	.dword	__unnamed_3
	.align		8
        /*0058*/ 	.dword	_ZN30_INTERNAL_f0564496_4_k_cu_main4cuda3std3__45__cpo5beginE
	.align		8
        /*0060*/ 	.dword	_ZN30_INTERNAL_f0564496_4_k_cu_main4cuda3std3__45__cpo3endE
	.align		8
        /*0068*/ 	.dword	_ZN30_INTERNAL_f0564496_4_k_cu_main4cuda3std3__45__cpo6cbeginE
	.align		8
        /*0070*/ 	.dword	_ZN30_INTERNAL_f0564496_4_k_cu_main4cuda3std3__45__cpo4cendE
	.align		8
        /*0078*/ 	.dword	_ZN30_INTERNAL_f0564496_4_k_cu_main4cuda3std3__432_GLOBAL__N__f0564496_4_k_cu_main6ignoreE
	.align		8
        /*0080*/ 	.dword	_ZN30_INTERNAL_f0564496_4_k_cu_main4cuda3std3__419piecewise_constructE
	.align		8
        /*0088*/ 	.dword	_ZN30_INTERNAL_f0564496_4_k_cu_main4cuda3std3__48in_placeE
	.align		8
        /*0090*/ 	.dword	_ZN30_INTERNAL_f0564496_4_k_cu_main4cuda3std6ranges3__45__cpo4swapE
	.align		8
        /*0098*/ 	.dword	_ZN30_INTERNAL_f0564496_4_k_cu_main4cuda3std6ranges3__45__cpo9iter_moveE
	.align		8
        /*00a0*/ 	.dword	_ZN30_INTERNAL_f0564496_4_k_cu_main4cute7productE
	.align		8
        /*00a8*/ 	.dword	_ZN30_INTERNAL_f0564496_4_k_cu_main4cute1_E
	.align		8
        /*00b0*/ 	.dword	$str$21
	.align		8
        /*00b8*/ 	.dword	$str$22
	.align		8
        /*00c0*/ 	.dword	$str$26
	.align		8
        /*00c8*/ 	.dword	$str$27
	.align		8
        /*00d0*/ 	.dword	$str$28
	.align		8
        /*00d8*/ 	.dword	$str$29
	.align		8
        /*00e0*/ 	.dword	__assertfail


//--------------------- .nv.constant3             --------------------------
	.section	.nv.constant3,"a",@progbits
	.align	8
.nv.constant3:
	.type		__cr_lgamma_table,@object
	.size		__cr_lgamma_table,(.L_9 - __cr_lgamma_table)
__cr_lgamma_table:
        /*0000*/ 	.byte	0x00, 0x00, 0x00, 0x00, 0x00, 0x00, 0x00, 0x00, 0x00, 0x00, 0x00, 0x00, 0x00, 0x00, 0x00, 0x00
        /*0010*/ 	.byte	0xef, 0x39, 0xfa, 0xfe, 0x42, 0x2e, 0xe6, 0x3f, 0x02, 0x20, 0x2a, 0xfa, 0x0b, 0xab, 0xfc, 0x3f
        /*0020*/ 	.byte	0xf9, 0x2c, 0x92, 0x7c, 0xa7, 0x6c, 0x09, 0x40, 0xc9, 0x79, 0x44, 0x3c, 0x64, 0x26, 0x13, 0x40
        /*0030*/ 	.byte	0xca, 0x01, 0xcf, 0x3a, 0x27, 0x51, 0x1a, 0x40, 0x30, 0xcc, 0x2d, 0xf3, 0xe1, 0x0c, 0x21, 0x40
        /*0040*/ 	.byte	0x0d, 0xb7, 0xfc, 0x82, 0x8e, 0x35, 0x25, 0x40
.L_9:


//--------------------- .text._ZN7cutlass9reference6device6kernel12BlockForEachINS_6half_tENS1_6detail17RandomUniformFuncIS4_EEEEvPT_mNT0_6ParamsE --------------------------
	.section	.text._ZN7cutlass9reference6device6kernel12BlockForEachINS_6half_tENS1_6detail17RandomUniformFuncIS4_EEEEvPT_mNT0_6ParamsE,"ax",@progbits
	.align	128
        .global         _ZN7cutlass9reference6device6kernel12BlockForEachINS_6half_tENS1_6detail17RandomUniformFuncIS4_EEEEvPT_mNT0_6ParamsE
        .type           _ZN7cutlass9reference6device6kernel12BlockForEachINS_6half_tENS1_6detail17RandomUniformFuncIS4_EEEEvPT_mNT0_6ParamsE,@function
        .size           _ZN7cutlass9reference6device6kernel12BlockForEachINS_6half_tENS1_6detail17RandomUniformFuncIS4_EEEEvPT_mNT0_6ParamsE,(.L_x_444 - _ZN7cutlass9reference6device6kernel12BlockForEachINS_6half_tENS1_6detail17RandomUniformFuncIS4_EEEEvPT_mNT0_6ParamsE)
        .other          _ZN7cutlass9reference6device6kernel12BlockForEachINS_6half_tENS1_6detail17RandomUniformFuncIS4_EEEEvPT_mNT0_6ParamsE,@"STO_CUDA_ENTRY STV_DEFAULT"
_ZN7cutlass9reference6device6kernel12BlockForEachINS_6half_tENS1_6detail17RandomUniformFuncIS4_EEEEvPT_mNT0_6ParamsE:
.text._ZN7cutlass9reference6device6kernel12BlockForEachINS_6half_tENS1_6detail17RandomUniformFuncIS4_EEEEvPT_mNT0_6ParamsE:
[----:B------:R-:W0:Y:S08]  /*0000*/  LDC R1, c[0x0][0x37c] ;  /* 0x0000df00ff017b82 */ /* 0x000e300000000800 */
[----:B------:R-:W1:Y:S01]  /*0010*/  LDC.64 R4, c[0x0][0x390] ;  /* 0x0000e400ff047b82 */ /* 0x000e620000000a00 */
[----:B------:R-:W2:Y:S01]  /*0020*/  S2R R15, SR_TID.X ;  /* 0x00000000000f7919 */ /* 0x000ea20000002100 */
[----:B0-----:R-:W-:Y:S01]  /*0030*/  VIADD R1, R1, 0xffffffa0 ;  /* 0xffffffa001017836 */ /* 0x001fe20000000000 */
[----:B------:R-:W0:Y:S01]  /*0040*/  LDCU.64 UR18, c[0x0][0x358] ;  /* 0x00006b00ff1277ac */ /* 0x000e220008000a00 */
[----:B------:R-:W-:Y:S04]  /*0050*/  BSSY.RECONVERGENT B1, `(.L_x_0) ;  /* 0x0000270000017945 */ /* 0x000fe80003800200 */
[----:B------:R-:W3:Y:S08]  /*0060*/  LDC.64 R12, c[0x0][0x398] ;  /* 0x0000e600ff0c7b82 */ /* 0x000ef00000000a00 */
[----:B------:R-:W4:Y:S08]  /*0070*/  LDC.64 R18, c[0x0][0x390] ;  /* 0x0000e400ff127b82 */ /* 0x000f300000000a00 */
[----:B------:R-:W5:Y:S01]  /*0080*/  LDC.64 R16, c[0x0][0x3a8] ;  /* 0x0000ea00ff107b82 */ /* 0x000f620000000a00 */
[----:B-1----:R-:W-:-:S02]  /*0090*/  LOP3.LUT R6, R4, 0xaad26b49, RZ, 0x3c, !PT ;  /* 0xaad26b4904067812 */ /* 0x002fc400078e3cff */
[----:B------:R-:W-:-:S03]  /*00a0*/  LOP3.LUT R4, R5, 0xf7dcefdd, RZ, 0x3c, !PT ;  /* 0xf7dcefdd05047812 */ /* 0x000fc600078e3cff */
[----:B------:R-:W-:Y:S02]  /*00b0*/  IMAD R5, R6, 0x4182bed5, RZ ;  /* 0x4182bed506057824 */ /* 0x000fe400078e02ff */
[----:B------:R-:W1:Y:S01]  /*00c0*/  LDC.64 R8, c[0x0][0x3b0] ;  /* 0x0000ec00ff087b82 */ /* 0x000e620000000a00 */
[----:B------:R-:W-:Y:S01]  /*00d0*/  IMAD R4, R4, -0x658354e5, RZ ;  /* 0x9a7cab1b04047824 */ /* 0x000fe200078e02ff */
[----:B---3--:R3:W-:Y:S01]  /*00e0*/  STL.64 [R1+0x8], R12 ;  /* 0x0000080c01007387 */ /* 0x0087e20000100a00 */
[C---:B------:R-:W-:Y:S02]  /*00f0*/  IADD3 R7, PT, PT, R5.reuse, 0x75bcd15, RZ ;  /* 0x075bcd1505077810 */ /* 0x040fe40007ffe0ff */
[C---:B------:R-:W-:Y:S01]  /*0100*/  VIADD R11, R4.reuse, 0x1f123bb5 ;  /* 0x1f123bb5040b7836 */ /* 0x040fe20000000000 */
[C---:B------:R-:W-:Y:S02]  /*0110*/  IADD3 R6, PT, PT, R5.reuse, 0x64f0c9, R4 ;  /* 0x0064f0c905067810 */ /* 0x040fe40007ffe004 */
[----:B------:R-:W2:Y:S01]  /*0120*/  LDC.64 R2, c[0x0][0x3b8] ;  /* 0x0000ee00ff027b82 */ /* 0x000ea20000000a00 */
[C---:B------:R-:W-:Y:S01]  /*0130*/  LOP3.LUT R10, R5.reuse, 0x159a55e5, RZ, 0x3c, !PT ;  /* 0x159a55e5050a7812 */ /* 0x040fe200078e3cff */
[----:B------:R-:W-:Y:S01]  /*0140*/  VIADD R5, R5, 0x583f19 ;  /* 0x00583f1905057836 */ /* 0x000fe20000000000 */
[----:B------:R-:W-:Y:S01]  /*0150*/  LOP3.LUT R4, R4, 0x5491333, RZ, 0x3c, !PT ;  /* 0x0549133304047812 */ /* 0x000fe200078e3cff */
[----:B----4-:R4:W-:Y:S04]  /*0160*/  STL.64 [R1], R18 ;  /* 0x0000001201007387 */ /* 0x0109e80000100a00 */
[----:B------:R-:W0:Y:S01]  /*0170*/  LDC R14, c[0x0][0x3a0] ;  /* 0x0000e800ff0e7b82 */ /* 0x000e220000000800 */
[----:B-----5:R4:W-:Y:S04]  /*0180*/  STL.64 [R1+0x18], R16 ;  /* 0x0000181001007387 */ /* 0x0209e80000100a00 */
[----:B------:R4:W-:Y:S03]  /*0190*/  STL.64 [R1+0x30], R6 ;  /* 0x0000300601007387 */ /* 0x0009e60000100a00 */
[----:B------:R-:W5:Y:S01]  /*01a0*/  S2UR UR4, SR_CTAID.X ;  /* 0x00000000000479c3 */ /* 0x000f620000002500 */
[----:B-1----:R4:W-:Y:S04]  /*01b0*/  STL.64 [R1+0x20], R8 ;  /* 0x0000200801007387 */ /* 0x0029e80000100a00 */
[----:B------:R4:W-:Y:S01]  /*01c0*/  STL.64 [R1+0x38], R10 ;  /* 0x0000380a01007387 */ /* 0x0009e20000100a00 */
[----:B---3--:R-:W-:-:S02]  /*01d0*/  HFMA2 R12, -RZ, RZ, 0, 0 ;  /* 0x00000000ff0c7431 */ /* 0x008fc400000001ff */
[----:B------:R-:W5:Y:S01]  /*01e0*/  LDC R0, c[0x0][0x360] ;  /* 0x0000d800ff007b82 */ /* 0x000f620000000800 */
[----:B--2---:R4:W-:Y:S04]  /*01f0*/  STL.64 [R1+0x28], R2 ;  /* 0x0000280201007387 */ /* 0x0049e80000100a00 */
[----:B------:R4:W-:Y:S04]  /*0200*/  STL.64 [R1+0x40], R4 ;  /* 0x0000400401007387 */ /* 0x0009e80000100a00 */
[----:B0-----:R4:W-:Y:S01]  /*0210*/  STL [R1+0x10], R14 ;  /* 0x0000100e01007387 */ /* 0x0019e20000100800 */
[----:B-----5:R-:W-:-:S05]  /*0220*/  IMAD R13, R0, UR4, R15 ;  /* 0x00000004000d7c24 */ /* 0x020fca000f8e020f */
[----:B------:R-:W-:-:S13]  /*0230*/  ISETP.NE.AND P0, PT, R13, RZ, PT ;  /* 0x000000ff0d00720c */ /* 0x000fda0003f05270 */
[----:B----4-:R-:W-:Y:S05]  /*0240*/  @!P0 BRA `(.L_x_1) ;  /* 0x0000002400408947 */ /* 0x010fea0003800000 */
[----:B------:R-:W-:Y:S02]  /*0250*/  MOV R21, RZ ;  /* 0x000000ff00157202 */ /* 0x000fe40000000f00 */
[----:B------:R-:W-:Y:S02]  /*0260*/  MOV R9, R13 ;  /* 0x0000000d00097202 */ /* 0x000fe40000000f00 */
[----:B------:R-:W-:-:S07]  /*0270*/  MOV R8, R12 ;  /* 0x0000000c00087202 */ /* 0x000fce0000000f00 */
.L_x_10:
[----:B------:R-:W-:Y:S01]  /*0280*/  LOP3.LUT R14, R9, 0x3, RZ, 0xc0, !PT ;  /* 0x00000003090e7812 */ /* 0x000fe200078ec0ff */
[----:B------:R-:W-:Y:S03]  /*0290*/  BSSY.RECONVERGENT B0, `(.L_x_2) ;  /* 0x0000245000007945 */ /* 0x000fe60003800200 */
[----:B------:R-:W-:-:S04]  /*02a0*/  ISETP.NE.U32.AND P0, PT, R14, RZ, PT ;  /* 0x000000ff0e00720c */ /* 0x000fc80003f05070 */
[----:B------:R-:W-:-:S13]  /*02b0*/  ISETP.NE.AND.EX P0, PT, RZ, RZ, PT, P0 ;  /* 0x000000ffff00720c */ /* 0x000fda0003f05300 */
[----:B012---:R-:W-:Y:S05]  /*02c0*/  @!P0 BRA `(.L_x_3) ;  /* 0x0000002400048947 */ /* 0x007fea0003800000 */
[----:B------:R-:W0:Y:S01]  /*02d0*/  LDC.64 R24, c[0x4][RZ] ;  /* 0x01000000ff187b82 */ /* 0x000e220000000a00 */
[----:B------:R-:W-:Y:S01]  /*02e0*/  IMAD.MOV.U32 R26, RZ, RZ, RZ ;  /* 0x000000ffff1a7224 */ /* 0x000fe200078e00ff */
[----:B------:R-:W-:Y:S02]  /*02f0*/  CS2R R4, SRZ ;  /* 0x0000000000047805 */ /* 0x000fe4000001ff00 */
[----:B------:R-:W-:Y:S02]  /*0300*/  CS2R R10, SRZ ;  /* 0x00000000000a7805 */ /* 0x000fe4000001ff00 */
[----:B------:R-:W-:Y:S01]  /*0310*/  MOV R7, RZ ;  /* 0x000000ff00077202 */ /* 0x000fe20000000f00 */
[----:B0-----:R-:W-:-:S07]  /*0320*/  IMAD.WIDE.U32 R24, R21, 0xc80, R24 ;  /* 0x00000c8015187825 */ /* 0x001fce00078e0018 */
.L_x_5:
[----:B------:R-:W-:-:S06]  /*0330*/  LEA R3, R26, R1, 0x2 ;  /* 0x000000011a037211 */ /* 0x000fcc00078e10ff */
[----:B------:R-:W5:Y:S01]  /*0340*/  LDL R3, [R3+0x34] ;  /* 0x0000340003037983 */ /* 0x000f620000100800 */
[----:B------:R-:W-:Y:S01]  /*0350*/  SHF.L.U32 R2, R26, 0x5, RZ ;  /* 0x000000051a027819 */ /* 0x000fe200000006ff */
[----:B------:R-:W-:-:S06]  /*0360*/  UMOV UR4, URZ ;  /* 0x000000ff00047c82 */ /* 0x000fcc0008000000 */
.L_x_4:
[----:B-----5:R-:W-:Y:S01]  /*0370*/  SHF.R.U32.HI R15, RZ, UR4, R3 ;  /* 0x00000004ff0f7c19 */ /* 0x020fe20008011603 */
[----:B------:R-:W-:-:S03]  /*0380*/  VIADD R16, R2, UR4 ;  /* 0x0000000402107c36 */ /* 0x000fc60008000000 */
[----:B------:R-:W-:Y:S01]  /*0390*/  LOP3.LUT R17, R15, 0x1, RZ, 0xc0, !PT ;  /* 0x000000010f117812 */ /* 0x000fe200078ec0ff */
[----:B------:R-:W-:-:S03]  /*03a0*/  IMAD R29, R16, 0x5, RZ ;  /* 0x00000005101d7824 */ /* 0x000fc600078e02ff */
[----:B------:R-:W-:Y:S01]  /*03b0*/  ISETP.NE.U32.AND P0, PT, R17, 0x1, PT ;  /* 0x000000011100780c */ /* 0x000fe20003f05070 */
[----:B------:R-:W-:-:S03]  /*03c0*/  IMAD.WIDE.U32 R28, R29, 0x4, R24 ;  /* 0x000000041d1c7825 */ /* 0x000fc600078e0018 */
[----:B------:R-:W-:-:S09]  /*03d0*/  R2P PR, R15, 0x7e ;  /* 0x0000007e0f007804 */ /* 0x000fd20000000000 */
[----:B------:R-:W2:Y:S04]  /*03e0*/  @!P0 LDG.E R22, desc[UR18][R28.64+0x10] ;  /* 0x000010121c168981 */ /* 0x000ea8000c1e1900 */
[----:B------:R-:W3:Y:S04]  /*03f0*/  @P1 LDG.E R20, desc[UR18][R28.64+0x24] ;  /* 0x000024121c141981 */ /* 0x000ee8000c1e1900 */
[----:B------:R-:W4:Y:S04]  /*0400*/  @P2 LDG.E R18, desc[UR18][R28.64+0x38] ;  /* 0x000038121c122981 */ /* 0x000f28000c1e1900 */
[----:B------:R-:W4:Y:S04]  /*0410*/  @P3 LDG.E R16, desc[UR18][R28.64+0x4c] ;  /* 0x00004c121c103981 */ /* 0x000f28000c1e1900 */
[----:B------:R-:W4:Y:S04]  /*0420*/  @!P0 LDG.E R17, desc[UR18][R28.64+0x4] ;  /* 0x000004121c118981 */ /* 0x000f28000c1e1900 */
[----:B------:R-:W4:Y:S01]  /*0430*/  @P1 LDG.E R19, desc[UR18][R28.64+0x18] ;  /* 0x000018121c131981 */ /* 0x000f22000c1e1900 */
[----:B--2---:R-:W-:-:S04]  /*0440*/  @!P0 LOP3.LUT R5, R5, R22, RZ, 0x3c, !PT ;  /* 0x0000001605058212 */ /* 0x004fc800078e3cff */
[----:B---3--:R-:W-:Y:S02]  /*0450*/  @P1 LOP3.LUT R5, R5, R20, RZ, 0x3c, !PT ;  /* 0x0000001405051212 */ /* 0x008fe400078e3cff */
[----:B------:R-:W2:Y:S02]  /*0460*/  @!P0 LDG.E R20, desc[UR18][R28.64] ;  /* 0x000000121c148981 */ /* 0x000ea4000c1e1900 */
[----:B----4-:R-:W-:Y:S02]  /*0470*/  @P2 LOP3.LUT R5, R5, R18, RZ, 0x3c, !PT ;  /* 0x0000001205052212 */ /* 0x010fe400078e3cff */
[----:B------:R-:W3:Y:S02]  /*0480*/  @P4 LDG.E R18, desc[UR18][R28.64+0x60] ;  /* 0x000060121c124981 */ /* 0x000ee4000c1e1900 */
[----:B------:R-:W-:Y:S02]  /*0490*/  @P3 LOP3.LUT R5, R5, R16, RZ, 0x3c, !PT ;  /* 0x0000001005053212 */ /* 0x000fe400078e3cff */
[----:B------:R-:W4:Y:S01]  /*04a0*/  @P5 LDG.E R16, desc[UR18][R28.64+0x74] ;  /* 0x000074121c105981 */ /* 0x000f22000c1e1900 */
[----:B------:R-:W-:-:S03]  /*04b0*/  @!P0 LOP3.LUT R10, R10, R17, RZ, 0x3c, !PT ;  /* 0x000000110a0a8212 */ /* 0x000fc600078e3cff */
[----:B------:R-:W2:Y:S01]  /*04c0*/  @!P0 LDG.E R17, desc[UR18][R28.64+0xc] ;  /* 0x00000c121c118981 */ /* 0x000ea2000c1e1900 */
[----:B---3--:R-:W-:-:S03]  /*04d0*/  @P4 LOP3.LUT R5, R5, R18, RZ, 0x3c, !PT ;  /* 0x0000001205054212 */ /* 0x008fc600078e3cff */
[----:B------:R-:W3:Y:S01]  /*04e0*/  @P1 LDG.E R18, desc[UR18][R28.64+0x14] ;  /* 0x000014121c121981 */ /* 0x000ee2000c1e1900 */
[----:B----4-:R-:W-:-:S03]  /*04f0*/  @P5 LOP3.LUT R5, R5, R16, RZ, 0x3c, !PT ;  /* 0x0000001005055212 */ /* 0x010fc600078e3cff */
[----:B------:R-:W4:Y:S01]  /*0500*/  @P6 LDG.E R16, desc[UR18][R28.64+0x88] ;  /* 0x000088121c106981 */ /* 0x000f22000c1e1900 */
[----:B--2---:R-:W-:-:S03]  /*0510*/  @!P0 LOP3.LUT R7, R7, R20, RZ, 0x3c, !PT ;  /* 0x0000001407078212 */ /* 0x004fc600078e3cff */
[----:B------:R-:W2:Y:S01]  /*0520*/  @!P0 LDG.E R20, desc[UR18][R28.64+0x8] ;  /* 0x000008121c148981 */ /* 0x000ea2000c1e1900 */
[----:B------:R-:W-:-:S03]  /*0530*/  @!P0 LOP3.LUT R4, R4, R17, RZ, 0x3c, !PT ;  /* 0x0000001104048212 */ /* 0x000fc600078e3cff */
[----:B------:R-:W2:Y:S01]  /*0540*/  @P1 LDG.E R17, desc[UR18][R28.64+0x20] ;  /* 0x000020121c111981 */ /* 0x000ea2000c1e1900 */
[----:B---3--:R-:W-:-:S03]  /*0550*/  @P1 LOP3.LUT R7, R7, R18, RZ, 0x3c, !PT ;  /* 0x0000001207071212 */ /* 0x008fc600078e3cff */
[----:B------:R-:W3:Y:S01]  /*0560*/  @P1 LDG.E R18, desc[UR18][R28.64+0x1c] ;  /* 0x00001c121c121981 */ /* 0x000ee2000c1e1900 */
[----:B----4-:R-:W-:-:S03]  /*0570*/  @P6 LOP3.LUT R5, R5, R16, RZ, 0x3c, !PT ;  /* 0x0000001005056212 */ /* 0x010fc600078e3cff */
[----:B------:R-:W4:Y:S01]  /*0580*/  @P2 LDG.E R16, desc[UR18][R28.64+0x28] ;  /* 0x000028121c102981 */ /* 0x000f22000c1e1900 */
[----:B--2---:R-:W-:Y:S02]  /*0590*/  @!P0 LOP3.LUT R11, R11, R20, RZ, 0x3c, !PT ;  /* 0x000000140b0b8212 */ /* 0x004fe400078e3cff */
[----:B------:R-:W-:Y:S02]  /*05a0*/  @P1 LOP3.LUT R10, R10, R19, RZ, 0x3c, !PT ;  /* 0x000000130a0a1212 */ /* 0x000fe400078e3cff */
[----:B------:R-:W-:Y:S01]  /*05b0*/  @P1 LOP3.LUT R4, R4, R17, RZ, 0x3c, !PT ;  /* 0x0000001104041212 */ /* 0x000fe200078e3cff */
[----:B------:R-:W2:Y:S04]  /*05c0*/  @P2 LDG.E R19, desc[UR18][R28.64+0x2c] ;  /* 0x00002c121c132981 */ /* 0x000ea8000c1e1900 */
[----:B------:R-:W2:Y:S01]  /*05d0*/  @P2 LDG.E R17, desc[UR18][R28.64+0x34] ;  /* 0x000034121c112981 */ /* 0x000ea2000c1e1900 */
[----:B---3--:R-:W-:-:S03]  /*05e0*/  @P1 LOP3.LUT R11, R11, R18, RZ, 0x3c, !PT ;  /* 0x000000120b0b1212 */ /* 0x008fc600078e3cff */
[----:B------:R-:W3:Y:S01]  /*05f0*/  @P2 LDG.E R18, desc[UR18][R28.64+0x30] ;  /* 0x000030121c122981 */ /* 0x000ee2000c1e1900 */
[----:B----4-:R-:W-:-:S03]  /*0600*/  @P2 LOP3.LUT R7, R7, R16, RZ, 0x3c, !PT ;  /* 0x0000001007072212 */ /* 0x010fc600078e3cff */
[----:B------:R-:W4:Y:S01]  /*0610*/  @P3 LDG.E R16, desc[UR18][R28.64+0x3c] ;  /* 0x00003c121c103981 */ /* 0x000f22000c1e1900 */
[----:B--2---:R-:W-:-:S03]  /*0620*/  @P2 LOP3.LUT R10, R10, R19, RZ, 0x3c, !PT ;  /* 0x000000130a0a2212 */ /* 0x004fc600078e3cff */
[----:B------:R-:W2:Y:S01]  /*0630*/  @P3 LDG.E R19, desc[UR18][R28.64+0x40] ;  /* 0x000040121c133981 */ /* 0x000ea2000c1e1900 */
[----:B------:R-:W-:-:S03]  /*0640*/  @P2 LOP3.LUT R4, R4, R17, RZ, 0x3c, !PT ;  /* 0x0000001104042212 */ /* 0x000fc600078e3cff */
        /* <DEDUP_REMOVED lines=21> */
[----:B------:R-:W-:Y:S02]  /*07a0*/  LOP3.LUT P0, RZ, R15, 0x80, RZ, 0xc0, !PT ;  /* 0x000000800fff7812 */ /* 0x000fe4000780c0ff */
[----:B--2---:R-:W-:Y:S02]  /*07b0*/  @P5 LOP3.LUT R10, R10, R19, RZ, 0x3c, !PT ;  /* 0x000000130a0a5212 */ /* 0x004fe400078e3cff */
        /* <DEDUP_REMOVED lines=15> */
[----:B--2---:R-:W-:Y:S02]  /*08b0*/  @P0 LOP3.LUT R10, R10, R19, RZ, 0x3c, !PT ;  /* 0x000000130a0a0212 */ /* 0x004fe400078e3cff */
[----:B------:R-:W-:Y:S02]  /*08c0*/  @P0 LOP3.LUT R4, R4, R17, RZ, 0x3c, !PT ;  /* 0x0000001104040212 */ /* 0x000fe400078e3cff */
[----:B---3--:R-:W-:Y:S02]  /*08d0*/  @P0 LOP3.LUT R11, R11, R18, RZ, 0x3c, !PT ;  /* 0x000000120b0b0212 */ /* 0x008fe400078e3cff */
[----:B----4-:R-:W-:Y:S02]  /*08e0*/  @P0 LOP3.LUT R5, R5, R16, RZ, 0x3c, !PT ;  /* 0x0000001005050212 */ /* 0x010fe400078e3cff */
[----:B------:R-:W-:-:S13]  /*08f0*/  R2P PR, R15.B1, 0x7f ;  /* 0x0000007f0f007804 */ /* 0x000fda0000001000 */
[----:B------:R-:W2:Y:S04]  /*0900*/  @P0 LDG.E R16, desc[UR18][R28.64+0xa0] ;  /* 0x0000a0121c100981 */ /* 0x000ea8000c1e1900 */
[----:B------:R-:W3:Y:S04]  /*0910*/  @P0 LDG.E R18, desc[UR18][R28.64+0xa8] ;  /* 0x0000a8121c120981 */ /* 0x000ee8000c1e1900 */
[----:B------:R-:W4:Y:S04]  /*0920*/  @P0 LDG.E R17, desc[UR18][R28.64+0xac] ;  /* 0x0000ac121c110981 */ /* 0x000f28000c1e1900 */
[----:B------:R-:W4:Y:S04]  /*0930*/  @P0 LDG.E R19, desc[UR18][R28.64+0xa4] ;  /* 0x0000a4121c130981 */ /* 0x000f28000c1e1900 */
[----:B------:R-:W4:Y:S04]  /*0940*/  @P1 LDG.E R20, desc[UR18][R28.64+0xc4] ;  /* 0x0000c4121c141981 */ /* 0x000f28000c1e1900 */
[----:B------:R-:W4:Y:S01]  /*0950*/  @P6 LDG.E R22, desc[UR18][R28.64+0x128] ;  /* 0x000128121c166981 */ /* 0x000f22000c1e1900 */
[----:B--2---:R-:W-:-:S03]  /*0960*/  @P0 LOP3.LUT R7, R7, R16, RZ, 0x3c, !PT ;  /* 0x0000001007070212 */ /* 0x004fc600078e3cff */
        /* <DEDUP_REMOVED lines=9> */
[----:B------:R-:W-:Y:S02]  /*0a00*/  LOP3.LUT P0, RZ, R15, 0x8000, RZ, 0xc0, !PT ;  /* 0x000080000fff7812 */ /* 0x000fe4000780c0ff */
[----:B---3--:R-:W-:Y:S01]  /*0a10*/  @P1 LOP3.LUT R7, R7, R18, RZ, 0x3c, !PT ;  /* 0x0000001207071212 */ /* 0x008fe200078e3cff */
[----:B------:R-:W3:Y:S01]  /*0a20*/  @P2 LDG.E R15, desc[UR18][R28.64+0xd4] ;  /* 0x0000d4121c0f2981 */ /* 0x000ee2000c1e1900 */
[----:B----4-:R-:W-:-:S03]  /*0a30*/  @P1 LOP3.LUT R4, R4, R17, RZ, 0x3c, !PT ;  /* 0x0000001104041212 */ /* 0x010fc600078e3cff */
[----:B------:R-:W4:Y:S04]  /*0a40*/  @P2 LDG.E R18, desc[UR18][R28.64+0xc8] ;  /* 0x0000c8121c122981 */ /* 0x000f28000c1e1900 */
[----:B------:R-:W4:Y:S01]  /*0a50*/  @P2 LDG.E R17, desc[UR18][R28.64+0xcc] ;  /* 0x0000cc121c112981 */ /* 0x000f22000c1e1900 */
[----:B--2---:R-:W-:-:S03]  /*0a60*/  @P1 LOP3.LUT R11, R11, R16, RZ, 0x3c, !PT ;  /* 0x000000100b0b1212 */ /* 0x004fc600078e3cff */
[----:B------:R-:W2:Y:S01]  /*0a70*/  @P2 LDG.E R16, desc[UR18][R28.64+0xd0] ;  /* 0x0000d0121c102981 */ /* 0x000ea2000c1e1900 */
[----:B------:R-:W-:Y:S02]  /*0a80*/  @P1 LOP3.LUT R10, R10, R19, RZ, 0x3c, !PT ;  /* 0x000000130a0a1212 */ /* 0x000fe400078e3cff */
[----:B------:R-:W-:Y:S02]  /*0a90*/  @P1 LOP3.LUT R5, R5, R20, RZ, 0x3c, !PT ;  /* 0x0000001405051212 */ /* 0x000fe400078e3cff */
[----:B---3--:R-:W-:Y:S01]  /*0aa0*/  @P2 LOP3.LUT R4, R4, R15, RZ, 0x3c, !PT ;  /* 0x0000000f04042212 */ /* 0x008fe200078e3cff */
[----:B------:R-:W3:Y:S01]  /*0ab0*/  @P2 LDG.E R20, desc[UR18][R28.64+0xd8] ;  /* 0x0000d8121c142981 */ /* 0x000ee2000c1e1900 */
[----:B----4-:R-:W-:-:S03]  /*0ac0*/  @P2 LOP3.LUT R7, R7, R18, RZ, 0x3c, !PT ;  /* 0x0000001207072212 */ /* 0x010fc600078e3cff */
[----:B------:R-:W4:Y:S01]  /*0ad0*/  @P3 LDG.E R15, desc[UR18][R28.64+0xe8] ;  /* 0x0000e8121c0f3981 */ /* 0x000f22000c1e1900 */
[----:B------:R-:W-:-:S03]  /*0ae0*/  @P2 LOP3.LUT R10, R10, R17, RZ, 0x3c, !PT ;  /* 0x000000110a0a2212 */ /* 0x000fc600078e3cff */
        /* <DEDUP_REMOVED lines=8> */
[----:B------:R-:W-:-:S03]  /*0b70*/  @P3 LOP3.LUT R7, R7, R18, RZ, 0x3c, !PT ;  /* 0x0000001207073212 */ /* 0x000fc600078e3cff */
[----:B------:R-:W4:Y:S01]  /*0b80*/  @P4 LDG.E R18, desc[UR18][R28.64+0xf0] ;  /* 0x0000f0121c124981 */ /* 0x000f22000c1e1900 */
[----:B------:R-:W-:-:S03]  /*0b90*/  @P3 LOP3.LUT R10, R10, R17, RZ, 0x3c, !PT ;  /* 0x000000110a0a3212 */ /* 0x000fc600078e3cff */
        /* <DEDUP_REMOVED lines=33> */
[----:B------:R-:W-:-:S04]  /*0db0*/  UIADD3 UR4, UPT, UPT, UR4, 0x10, URZ ;  /* 0x0000001004047890 */ /* 0x000fc8000fffe0ff */
[----:B------:R-:W-:Y:S01]  /*0dc0*/  UISETP.NE.AND UP0, UPT, UR4, 0x20, UPT ;  /* 0x000000200400788c */ /* 0x000fe2000bf05270 */
[----:B------:R-:W-:Y:S02]  /*0dd0*/  @P6 LOP3.LUT R5, R5, R22, RZ, 0x3c, !PT ;  /* 0x0000001605056212 */ /* 0x000fe400078e3cff */
[----:B---3--:R-:W-:Y:S02]  /*0de0*/  @P0 LOP3.LUT R7, R7, R20, RZ, 0x3c, !PT ;  /* 0x0000001407070212 */ /* 0x008fe400078e3cff */
[----:B----4-:R-:W-:Y:S02]  /*0df0*/  @P0 LOP3.LUT R10, R10, R15, RZ, 0x3c, !PT ;  /* 0x0000000f0a0a0212 */ /* 0x010fe400078e3cff */
[----:B------:R-:W-:Y:S02]  /*0e00*/  @P0 LOP3.LUT R11, R11, R18, RZ, 0x3c, !PT ;  /* 0x000000120b0b0212 */ /* 0x000fe400078e3cff */
[----:B------:R-:W-:Y:S02]  /*0e10*/  @P0 LOP3.LUT R4, R4, R17, RZ, 0x3c, !PT ;  /* 0x0000001104040212 */ /* 0x000fe400078e3cff */
[----:B--2---:R-:W-:Y:S01]  /*0e20*/  @P0 LOP3.LUT R5, R5, R16, RZ, 0x3c, !PT ;  /* 0x0000001005050212 */ /* 0x004fe200078e3cff */
[----:B------:R-:W-:Y:S05]  /*0e30*/  BRA.U UP0, `(.L_x_4) ;  /* 0xfffffff5004c7547 */ /* 0x000fea000b83ffff */
[----:B------:R-:W-:-:S04]  /*0e40*/  IADD3 R26, PT, PT, R26, 0x1, RZ ;  /* 0x000000011a1a7810 */ /* 0x000fc80007ffe0ff */
[----:B------:R-:W-:-:S13]  /*0e50*/  ISETP.NE.AND P0, PT, R26, 0x5, PT ;  /* 0x000000051a00780c */ /* 0x000fda0003f05270 */
[----:B------:R-:W-:Y:S05]  /*0e60*/  @P0 BRA `(.L_x_5) ;  /* 0xfffffff400300947 */ /* 0x000fea000383ffff */
[----:B------:R0:W-:Y:S01]  /*0e70*/  STL [R1+0x34], R7 ;  /* 0x0000340701007387 */ /* 0x0001e20000100800 */
[----:B------:R-:W-:-:S03]  /*0e80*/  ISETP.NE.U32.AND P0, PT, R14, 0x1, PT ;  /* 0x000000010e00780c */ /* 0x000fc60003f05070 */
[----:B------:R0:W-:Y:S01]  /*0e90*/  STL.64 [R1+0x38], R10 ;  /* 0x0000380a01007387 */ /* 0x0001e20000100a00 */
[----:B------:R-:W-:-:S03]  /*0ea0*/  ISETP.NE.AND.EX P0, PT, RZ, RZ, PT, P0 ;  /* 0x000000ffff00720c */ /* 0x000fc60003f05300 */
[----:B------:R0:W-:Y:S10]  /*0eb0*/  STL.64 [R1+0x40], R4 ;  /* 0x0000400401007387 */ /* 0x0001f40000100a00 */
[----:B------:R-:W-:Y:S05]  /*0ec0*/  @!P0 BRA `(.L_x_3) ;  /* 0x0000001800048947 */ /* 0x000fea0003800000 */
[----:B------:R-:W-:Y:S01]  /*0ed0*/  UMOV UR5, URZ ;  /* 0x000000ff00057c82 */ /* 0x000fe20008000000 */
[----:B------:R-:W-:Y:S01]  /*0ee0*/  UMOV UR4, URZ ;  /* 0x000000ff00047c82 */ /* 0x000fe20008000000 */
[----:B------:R-:W-:Y:S01]  /*0ef0*/  IMAD.MOV.U32 R26, RZ, RZ, RZ ;  /* 0x000000ffff1a7224 */ /* 0x000fe200078e00ff */
[----:B0-----:R-:W-:Y:S01]  /*0f00*/  MOV R5, UR5 ;  /* 0x0000000500057c02 */ /* 0x001fe20008000f00 */
[----:B------:R-:W-:Y:S01]  /*0f10*/  IMAD.MOV.U32 R7, RZ, RZ, RZ ;  /* 0x000000ffff077224 */ /* 0x000fe200078e00ff */
[----:B------:R-:W-:Y:S01]  /*0f20*/  MOV R11, UR5 ;  /* 0x00000005000b7c02 */ /* 0x000fe20008000f00 */
[----:B------:R-:W-:Y:S01]  /*0f30*/  IMAD.U32 R4, RZ, RZ, UR4 ;  /* 0x00000004ff047e24 */ /* 0x000fe2000f8e00ff */
[----:B------:R-:W-:-:S07]  /*0f40*/  MOV R10, UR4 ;  /* 0x00000004000a7c02 */ /* 0x000fce0008000f00 */
.L_x_7:
[----:B------:R-:W-:-:S06]  /*0f50*/  LEA R3, R26, R1, 0x2 ;  /* 0x000000011a037211 */ /* 0x000fcc00078e10ff */
[----:B------:R-:W5:Y:S01]  /*0f60*/  LDL R3, [R3+0x34] ;  /* 0x0000340003037983 */ /* 0x000f620000100800 */
[----:B------:R-:W-:Y:S01]  /*0f70*/  SHF.L.U32 R2, R26, 0x5, RZ ;  /* 0x000000051a027819 */ /* 0x000fe200000006ff */
[----:B------:R-:W-:-:S06]  /*0f80*/  UMOV UR4, URZ ;  /* 0x000000ff00047c82 */ /* 0x000fcc0008000000 */
.L_x_6:
        /* <DEDUP_REMOVED lines=181> */
[----:B------:R-:W-:Y:S05]  /*1ae0*/  @P0 BRA `(.L_x_3) ;  /* 0x0000000800fc0947 */ /* 0x000fea0003800000 */
[----:B------:R-:W-:Y:S01]  /*1af0*/  UMOV UR5, URZ ;  /* 0x000000ff00057c82 */ /* 0x000fe20008000000 */
[----:B------:R-:W-:Y:S01]  /*1b00*/  UMOV UR4, URZ ;  /* 0x000000ff00047c82 */ /* 0x000fe20008000000 */
[----:B------:R-:W-:Y:S01]  /*1b10*/  IMAD.MOV.U32 R19, RZ, RZ, RZ ;  /* 0x000000ffff137224 */ /* 0x000fe200078e00ff */
[----:B-1----:R-:W-:Y:S01]  /*1b20*/  MOV R5, UR5 ;  /* 0x0000000500057c02 */ /* 0x002fe20008000f00 */
[----:B------:R-:W-:Y:S01]  /*1b30*/  IMAD.MOV.U32 R7, RZ, RZ, RZ ;  /* 0x000000ffff077224 */ /* 0x000fe200078e00ff */
[----:B------:R-:W-:Y:S01]  /*1b40*/  MOV R11, UR5 ;  /* 0x00000005000b7c02 */ /* 0x000fe20008000f00 */
[----:B------:R-:W-:Y:S01]  /*1b50*/  IMAD.U32 R4, RZ, RZ, UR4 ;  /* 0x00000004ff047e24 */ /* 0x000fe2000f8e00ff */
[----:B------:R-:W-:-:S07]  /*1b60*/  MOV R10, UR4 ;  /* 0x00000004000a7c02 */ /* 0x000fce0008000f00 */
.L_x_9:
[----:B------:R-:W-:-:S06]  /*1b70*/  LEA R3, R19, R1, 0x2 ;  /* 0x0000000113037211 */ /* 0x000fcc00078e10ff */
[----:B------:R-:W5:Y:S01]  /*1b80*/  LDL R3, [R3+0x34] ;  /* 0x0000340003037983 */ /* 0x000f620000100800 */
[----:B------:R-:W-:Y:S01]  /*1b90*/  SHF.L.U32 R2, R19, 0x5, RZ ;  /* 0x0000000513027819 */ /* 0x000fe200000006ff */
[----:B------:R-:W-:-:S06]  /*1ba0*/  UMOV UR4, URZ ;  /* 0x000000ff00047c82 */ /* 0x000fcc0008000000 */
.L_x_8:
        /* <DEDUP_REMOVED lines=12> */
[----:B------:R-:W4:Y:S04]  /*1c70*/  @!P0 LDG.E R15, desc[UR18][R22.64+0xc] ;  /* 0x00000c12160f8981 */ /* 0x000f28000c1e1900 */
        /* <DEDUP_REMOVED lines=10> */
[----:B------:R-:W4:Y:S01]  /*1d20*/  @P1 LDG.E R17, desc[UR18][R22.64+0x18] ;  /* 0x0000181216111981 */ /* 0x000f22000c1e1900 */
[----:B------:R-:W-:-:S03]  /*1d30*/  @!P0 LOP3.LUT R4, R4, R15, RZ, 0x3c, !PT ;  /* 0x0000000f04048212 */ /* 0x000fc600078e3cff */
[----:B------:R-:W4:Y:S01]  /*1d40*/  @P1 LDG.E R15, desc[UR18][R22.64+0x20] ;  /* 0x00002012160f1981 */ /* 0x000f22000c1e1900 */
[----:B--2---:R-:W-:-:S03]  /*1d50*/  @!P0 LOP3.LUT R11, R11, R20, RZ, 0x3c, !PT ;  /* 0x000000140b0b8212 */ /* 0x004fc600078e3cff */
[----:B------:R-:W2:Y:S01]  /*1d60*/  @P1 LDG.E R20, desc[UR18][R22.64+0x14] ;  /* 0x0000141216141981 */ /* 0x000ea2000c1e1900 */
[----:B---3--:R-:W-:-:S03]  /*1d70*/  @P4 LOP3.LUT R5, R5, R18, RZ, 0x3c, !PT ;  /* 0x0000001205054212 */ /* 0x008fc600078e3cff */
[----:B------:R-:W3:Y:S01]  /*1d80*/  @P1 LDG.E R18, desc[UR18][R22.64+0x1c] ;  /* 0x00001c1216121981 */ /* 0x000ee2000c1e1900 */
[----:B----4-:R-:W-:-:S03]  /*1d90*/  @P5 LOP3.LUT R5, R5, R16, RZ, 0x3c, !PT ;  /* 0x0000001005055212 */ /* 0x010fc600078e3cff */
[----:B------:R-:W4:Y:S01]  /*1da0*/  @P6 LDG.E R16, desc[UR18][R22.64+0x88] ;  /* 0x0000881216106981 */ /* 0x000f22000c1e1900 */
[----:B------:R-:W-:Y:S02]  /*1db0*/  @!P0 LOP3.LUT R7, R7, R28, RZ, 0x3c, !PT ;  /* 0x0000001c07078212 */ /* 0x000fe400078e3cff */
[----:B------:R-:W-:Y:S02]  /*1dc0*/  @P1 LOP3.LUT R10, R10, R17, RZ, 0x3c, !PT ;  /* 0x000000110a0a1212 */ /* 0x000fe400078e3cff */
        /* <DEDUP_REMOVED lines=13> */
[----:B--2---:R-:W-:Y:S02]  /*1ea0*/  @P2 LOP3.LUT R7, R7, R20, RZ, 0x3c, !PT ;  /* 0x0000001407072212 */ /* 0x004fe400078e3cff */
[----:B---3--:R-:W-:Y:S01]  /*1eb0*/  @P2 LOP3.LUT R11, R11, R18, RZ, 0x3c, !PT ;  /* 0x000000120b0b2212 */ /* 0x008fe200078e3cff */
[----:B------:R-:W2:Y:S01]  /*1ec0*/  @P4 LDG.E R20, desc[UR18][R22.64+0x58] ;  /* 0x0000581216144981 */ /* 0x000ea2000c1e1900 */
[----:B----4-:R-:W-:-:S03]  /*1ed0*/  @P3 LOP3.LUT R7, R7, R16, RZ, 0x3c, !PT ;  /* 0x0000001007073212 */ /* 0x010fc600078e3cff */
[----:B------:R-:W3:Y:S04]  /*1ee0*/  @P3 LDG.E R18, desc[UR18][R22.64+0x44] ;  /* 0x0000441216123981 */ /* 0x000ee8000c1e1900 */
[----:B------:R-:W4:Y:S01]  /*1ef0*/  @P4 LDG.E R16, desc[UR18][R22.64+0x50] ;  /* 0x0000501216104981 */ /* 0x000f22000c1e1900 */
[----:B------:R-:W-:Y:S02]  /*1f00*/  @P3 LOP3.LUT R10, R10, R27, RZ, 0x3c, !PT ;  /* 0x0000001b0a0a3212 */ /* 0x000fe400078e3cff */
[----:B------:R-:W-:Y:S01]  /*1f10*/  @P3 LOP3.LUT R4, R4, R17, RZ, 0x3c, !PT ;  /* 0x0000001104043212 */ /* 0x000fe200078e3cff */
[----:B------:R-:W2:Y:S01]  /*1f20*/  @P5 LDG.E R27, desc[UR18][R22.64+0x70] ;  /* 0x00007012161b5981 */ /* 0x000ea2000c1e1900 */
[----:B------:R-:W-:-:S03]  /*1f30*/  @P4 LOP3.LUT R10, R10, R15, RZ, 0x3c, !PT ;  /* 0x0000000f0a0a4212 */ /* 0x000fc600078e3cff */
[----:B------:R-:W2:Y:S04]  /*1f40*/  @P4 LDG.E R17, desc[UR18][R22.64+0x5c] ;  /* 0x00005c1216114981 */ /* 0x000ea8000c1e1900 */
[----:B------:R-:W2:Y:S01]  /*1f50*/  @P5 LDG.E R15, desc[UR18][R22.64+0x68] ;  /* 0x00006812160f5981 */ /* 0x000ea2000c1e1900 */
[----:B---3--:R-:W-:-:S03]  /*1f60*/  @P3 LOP3.LUT R11, R11, R18, RZ, 0x3c, !PT ;  /* 0x000000120b0b3212 */ /* 0x008fc600078e3cff */
[----:B------:R-:W3:Y:S01]  /*1f70*/  @P5 LDG.E R18, desc[UR18][R22.64+0x64] ;  /* 0x0000641216125981 */ /* 0x000ee2000c1e1900 */
[----:B----4-:R-:W-:-:S03]  /*1f80*/  @P4 LOP3.LUT R7, R7, R16, RZ, 0x3c, !PT ;  /* 0x0000001007074212 */ /* 0x010fc600078e3cff */
[----:B------:R-:W4:Y:S01]  /*1f90*/  @P5 LDG.E R16, desc[UR18][R22.64+0x6c] ;  /* 0x00006c1216105981 */ /* 0x000f22000c1e1900 */
[----:B--2---:R-:W-:Y:S02]  /*1fa0*/  @P4 LOP3.LUT R11, R11, R20, RZ, 0x3c, !PT ;  /* 0x000000140b0b4212 */ /* 0x004fe400078e3cff */
[----:B------:R-:W-:Y:S02]  /*1fb0*/  @P4 LOP3.LUT R4, R4, R17, RZ, 0x3c, !PT ;  /* 0x0000001104044212 */ /* 0x000fe400078e3cff */
        /* <DEDUP_REMOVED lines=8> */
[----:B------:R-:W-:Y:S02]  /*2040*/  @P5 LOP3.LUT R4, R4, R27, RZ, 0x3c, !PT ;  /* 0x0000001b04045212 */ /* 0x000fe400078e3cff */
[----:B--2---:R-:W-:Y:S02]  /*2050*/  @P6 LOP3.LUT R10, R10, R17, RZ, 0x3c, !PT ;  /* 0x000000110a0a6212 */ /* 0x004fe400078e3cff */
[----:B------:R-:W-:-:S07]  /*2060*/  @P6 LOP3.LUT R4, R4, R15, RZ, 0x3c, !PT ;  /* 0x0000000f04046212 */ /* 0x000fce00078e3cff */
[----:B------:R-:W2:Y:S04]  /*2070*/  @P0 LDG.E R20, desc[UR18][R22.64+0x8c] ;  /* 0x00008c1216140981 */ /* 0x000ea8000c1e1900 */
        /* <DEDUP_REMOVED lines=26> */
[----:B------:R-:W-:Y:S02]  /*2220*/  @P0 LOP3.LUT R5, R5, R20, RZ, 0x3c, !PT ;  /* 0x0000001405050212 */ /* 0x000fe400078e3cff */
[----:B------:R-:W-:Y:S01]  /*2230*/  LOP3.LUT P0, RZ, R14, 0x8000, RZ, 0xc0, !PT ;  /* 0x000080000eff7812 */ /* 0x000fe2000780c0ff */
        /* <DEDUP_REMOVED lines=8> */
[----:B------:R-:W-:Y:S02]  /*22c0*/  @P1 LOP3.LUT R4, R4, R27, RZ, 0x3c, !PT ;  /* 0x0000001b04041212 */ /* 0x000fe400078e3cff */
[----:B------:R-:W-:Y:S01]  /*22d0*/  @P2 LOP3.LUT R10, R10, R17, RZ, 0x3c, !PT ;  /* 0x000000110a0a2212 */ /* 0x000fe200078e3cff */
[----:B------:R-:W4:Y:S04]  /*22e0*/  @P4 LDG.E R27, desc[UR18][R22.64+0xf4] ;  /* 0x0000f412161b4981 */ /* 0x000f28000c1e1900 */
        /* <DEDUP_REMOVED lines=23> */
[----:B------:R-:W4:Y:S01]  /*2460*/  @P0 LDG.E R27, desc[UR18][R22.64+0x138] ;  /* 0x00013812161b0981 */ /* 0x000f22000c1e1900 */
[----:B------:R-:W-:-:S03]  /*2470*/  @P4 LOP3.LUT R4, R4, R17, RZ, 0x3c, !PT ;  /* 0x0000001104044212 */ /* 0x000fc600078e3cff */
        /* <DEDUP_REMOVED lines=22> */
[----:B------:R-:W-:-:S04]  /*25e0*/  UIADD3 UR4, UPT, UPT, UR4, 0x10, URZ ;  /* 0x0000001004047890 */ /* 0x000fc8000fffe0ff */
[----:B------:R-:W-:Y:S01]  /*25f0*/  UISETP.NE.AND UP0, UPT, UR4, 0x20, UPT ;  /* 0x000000200400788c */ /* 0x000fe2000bf05270 */
[----:B------:R-:W-:Y:S02]  /*2600*/  @P6 LOP3.LUT R5, R5, R20, RZ, 0x3c, !PT ;  /* 0x0000001405056212 */ /* 0x000fe400078e3cff */
[----:B------:R-:W-:Y:S02]  /*2610*/  @P6 LOP3.LUT R4, R4, R17, RZ, 0x3c, !PT ;  /* 0x0000001104046212 */ /* 0x000fe400078e3cff */
[----:B------:R-:W-:Y:S02]  /*2620*/  @P0 LOP3.LUT R5, R5, R14, RZ, 0x3c, !PT ;  /* 0x0000000e05050212 */ /* 0x000fe400078e3cff */
[----:B------:R-:W-:Y:S02]  /*2630*/  @P0 LOP3.LUT R4, R4, R27, RZ, 0x3c, !PT ;  /* 0x0000001b04040212 */ /* 0x000fe400078e3cff */
[----:B--2---:R-:W-:Y:S02]  /*2640*/  @P0 LOP3.LUT R7, R7, R18, RZ, 0x3c, !PT ;  /* 0x0000001207070212 */ /* 0x004fe400078e3cff */
[----:B---3--:R-:W-:-:S02]  /*2650*/  @P0 LOP3.LUT R10, R10, R15, RZ, 0x3c, !PT ;  /* 0x0000000f0a0a0212 */ /* 0x008fc400078e3cff */
[----:B----4-:R-:W-:Y:S01]  /*2660*/  @P0 LOP3.LUT R11, R11, R16, RZ, 0x3c, !PT ;  /* 0x000000100b0b0212 */ /* 0x010fe200078e3cff */
[----:B------:R-:W-:Y:S05]  /*2670*/  BRA.U UP0, `(.L_x_8) ;  /* 0xfffffff5004c7547 */ /* 0x000fea000b83ffff */
[----:B------:R-:W-:-:S04]  /*2680*/  IADD3 R19, PT, PT, R19, 0x1, RZ ;  /* 0x0000000113137810 */ /* 0x000fc80007ffe0ff */
[----:B------:R-:W-:-:S13]  /*2690*/  ISETP.NE.AND P0, PT, R19, 0x5, PT ;  /* 0x000000051300780c */ /* 0x000fda0003f05270 */
[----:B------:R-:W-:Y:S05]  /*26a0*/  @P0 BRA `(.L_x_9) ;  /* 0xfffffff400300947 */ /* 0x000fea000383ffff */
[----:B------:R2:W-:Y:S04]  /*26b0*/  STL [R1+0x34], R7 ;  /* 0x0000340701007387 */ /* 0x0005e80000100800 */
[----:B------:R2:W-:Y:S04]  /*26c0*/  STL.64 [R1+0x38], R10 ;  /* 0x0000380a01007387 */ /* 0x0005e80000100a00 */
[----:B------:R2:W-:Y:S02]  /*26d0*/  STL.64 [R1+0x40], R4 ;  /* 0x0000400401007387 */ /* 0x0005e40000100a00 */
.L_x_3:
[----:B------:R-:W-:Y:S05]  /*26e0*/  BSYNC.RECONVERGENT B0 ;  /* 0x0000000000007941 */ /* 0x000fea0003800200 */
.L_x_2:
[----:B------:R-:W-:Y:S01]  /*26f0*/  ISETP.GT.U32.AND P0, PT, R9, 0x3, PT ;  /* 0x000000030900780c */ /* 0x000fe20003f04070 */
[----:B------:R-:W-:Y:S01]  /*2700*/  VIADD R21, R21, 0x1 ;  /* 0x0000000115157836 */ /* 0x000fe20000000000 */
[--C-:B------:R-:W-:Y:S02]  /*2710*/  SHF.R.U64 R9, R9, 0x2, R8.reuse ;  /* 0x0000000209097819 */ /* 0x100fe40000001208 */
[----:B------:R-:W-:Y:S02]  /*2720*/  ISETP.GT.U32.AND.EX P0, PT, R8, RZ, PT, P0 ;  /* 0x000000ff0800720c */ /* 0x000fe40003f04100 */
[----:B------:R-:W-:-:S11]  /*2730*/  SHF.R.U32.HI R8, RZ, 0x2, R8 ;  /* 0x00000002ff087819 */ /* 0x000fd60000011608 */
[----:B------:R-:W-:Y:S05]  /*2740*/  @P0 BRA `(.L_x_10) ;  /* 0xffffffd800cc0947 */ /* 0x000fea000383ffff */
.L_x_1:
[----:B------:R-:W-:Y:S05]  /*2750*/  BSYNC.RECONVERGENT B1 ;  /* 0x0000000000017941 */ /* 0x000fea0003800200 */
.L_x_0:
[----:B------:R-:W3:Y:S02]  /*2760*/  LDCU.64 UR4, c[0x0][0x388] ;  /* 0x00007100ff0477ac */ /* 0x000ee40008000a00 */
[----:B---3--:R-:W-:-:S04]  /*2770*/  ISETP.GE.U32.AND P0, PT, R13, UR4, PT ;  /* 0x000000040d007c0c */ /* 0x008fc8000bf06070 */
[----:B------:R-:W-:-:S13]  /*2780*/  ISETP.GE.U32.AND.EX P0, PT, R12, UR5, PT, P0 ;  /* 0x000000050c007c0c */ /* 0x000fda000bf06100 */
[----:B------:R-:W-:Y:S05]  /*2790*/  @P0 EXIT ;  /* 0x000000000000094d */ /* 0x000fea0003800000 */
[----:B------:R-:W3:Y:S01]  /*27a0*/  LDC.64 R2, c[0x0][0x398] ;  /* 0x0000e600ff027b82 */ /* 0x000ee20000000a00 */
[----:B------:R-:W4:Y:S01]  /*27b0*/  LDCU.64 UR16, c[0x0][0x3a8] ;  /* 0x00007500ff1077ac */ /* 0x000f220008000a00 */
[----:B------:R-:W-:Y:S01]  /*27c0*/  BSSY.RECONVERGENT B3, `(.L_x_11) ;  /* 0x0000086000037945 */ /* 0x000fe20003800200 */
[----:B------:R-:W5:Y:S05]  /*27d0*/  LDCU UR12, c[0x0][0x370] ;  /* 0x00006e00ff0c77ac */ /* 0x000f6a0008000800 */
[----:B------:R-:W0:Y:S01]  /*27e0*/  LDC.64 R8, c[0x0][0x398] ;  /* 0x0000e600ff087b82 */ /* 0x000e220000000a00 */
[----:B------:R-:W1:Y:S01]  /*27f0*/  LDCU UR11, c[0x0][0x3a0] ;  /* 0x00007400ff0b77ac */ /* 0x000e620008000800 */
[----:B------:R-:W2:Y:S01]  /*2800*/  LDCU UR8, c[0x0][0x3b8] ;  /* 0x00007700ff0877ac */ /* 0x000ea20008000800 */
[----:B------:R-:W0:Y:S01]  /*2810*/  LDCU.64 UR14, c[0x0][0x3a8] ;  /* 0x00007500ff0e77ac */ /* 0x000e220008000a00 */
[----:B----4-:R-:W-:Y:S01]  /*2820*/  DSETP.LT.AND P0, PT, RZ, UR16, PT ;  /* 0x00000010ff007e2a */ /* 0x010fe2000bf01000 */
[----:B------:R-:W4:Y:S01]  /*2830*/  LDCU UR10, c[0x0][0x3b0] ;  /* 0x00007600ff0a77ac */ /* 0x000f220008000800 */
[----:B-----5:R-:W-:-:S02]  /*2840*/  IMAD R16, R0, UR12, RZ ;  /* 0x0000000c00107c24 */ /* 0x020fc4000f8e02ff */
[----:B---3--:R-:W-:Y:S01]  /*2850*/  FADD R15, -R2, R3 ;  /* 0x00000003020f7221 */ /* 0x008fe20000000100 */
[----:B------:R-:W3:Y:S01]  /*2860*/  LDCU UR9, c[0x0][0x3b4] ;  /* 0x00007680ff0977ac */ /* 0x000ee20008000800 */
[----:B------:R-:W0:Y:S01]  /*2870*/  LDCU.128 UR4, c[0x0][0x380] ;  /* 0x00007000ff0477ac */ /* 0x000e220008000c00 */
[----:B-1----:R-:W-:Y:S02]  /*2880*/  UISETP.GE.AND UP1, UPT, UR11, URZ, UPT ;  /* 0x000000ff0b00728c */ /* 0x002fe4000bf26270 */
[----:B--2-4-:R-:W-:-:S11]  /*2890*/  UISETP.GE.AND UP0, UPT, UR8, URZ, UPT ;  /* 0x000000ff0800728c */ /* 0x014fd6000bf06270 */
.L_x_21:
[----:B------:R-:W-:Y:S01]  /*28a0*/  MOV R19, R11 ;  /* 0x0000000b00137202 */ /* 0x000fe20000000f00 */
[----:B-1----:R-:W-:Y:S01]  /*28b0*/  IMAD.MOV.U32 R14, RZ, RZ, R4 ;  /* 0x000000ffff0e7224 */ /* 0x002fe200078e0004 */
[----:B------:R-:W-:Y:S01]  /*28c0*/  MOV R17, R10 ;  /* 0x0000000a00117202 */ /* 0x000fe20000000f00 */
[----:B------:R-:W-:Y:S01]  /*28d0*/  BSSY.RECONVERGENT B2, `(.L_x_12) ;  /* 0x000006b000027945 */ /* 0x000fe20003800200 */
[----:B------:R-:W-:Y:S01]  /*28e0*/  MOV R18, R5 ;  /* 0x0000000500127202 */ /* 0x000fe20000000f00 */
[----:B0-----:R-:W-:Y:S01]  /*28f0*/  IMAD.MOV.U32 R4, RZ, RZ, R5 ;  /* 0x000000ffff047224 */ /* 0x001fe200078e0005 */
[----:B------:R-:W-:Y:S01]  /*2900*/  MOV R11, R14 ;  /* 0x0000000e000b7202 */ /* 0x000fe20000000f00 */
[----:B------:R-:W-:Y:S01]  /*2910*/  IMAD.MOV.U32 R10, RZ, RZ, R19 ;  /* 0x000000ffff0a7224 */ /* 0x000fe200078e0013 */
[----:B------:R-:W-:Y:S06]  /*2920*/  @!P0 BRA `(.L_x_13) ;  /* 0x0000000000688947 */ /* 0x000fec0003800000 */
[----:B------:R-:W-:Y:S01]  /*2930*/  SHF.R.U32.HI R10, RZ, 0x2, R7 ;  /* 0x00000002ff0a7819 */ /* 0x000fe20000011607 */
[----:B------:R-:W-:Y:S01]  /*2940*/  IMAD.MOV.U32 R3, RZ, RZ, 0x2f800000 ;  /* 0x2f800000ff037424 */ /* 0x000fe200078e00ff */
[----:B------:R-:W-:Y:S01]  /*2950*/  IADD3 R6, PT, PT, R6, 0x587c5, RZ ;  /* 0x000587c506067810 */ /* 0x000fe20007ffe0ff */
[----:B------:R-:W-:Y:S01]  /*2960*/  IMAD.MOV.U32 R20, RZ, RZ, 0x7fff ;  /* 0x00007fffff147424 */ /* 0x000fe200078e00ff */
[----:B------:R-:W-:Y:S01]  /*2970*/  LOP3.LUT R11, R10, R7, RZ, 0x3c, !PT ;  /* 0x000000070a0b7212 */ /* 0x000fe200078e3cff */
[----:B------:R-:W-:Y:S04]  /*2980*/  IMAD.SHL.U32 R10, R5, 0x10, RZ ;  /* 0x00000010050a7824 */ /* 0x000fe800078e00ff */
[C---:B------:R-:W-:Y:S05]  /*2990*/  IMAD.SHL.U32 R7, R11.reuse, 0x2, RZ ;  /* 0x000000020b077824 */ /* 0x040fea00078e00ff */
[----:B------:R-:W-:Y:S02]  /*29a0*/  LOP3.LUT R10, R11, R7, R10, 0x96, !PT ;  /* 0x000000070b0a7212 */ /* 0x000fe400078e960a */
[----:B------:R-:W-:Y:S02]  /*29b0*/  MOV R7, R17 ;  /* 0x0000001100077202 */ /* 0x000fe40000000f00 */
[----:B------:R-:W-:Y:S05]  /*29c0*/  LOP3.LUT R4, R10, R5, RZ, 0x3c, !PT ;  /* 0x000000050a047212 */ /* 0x000fea00078e3cff */
[----:B------:R-:W-:Y:S05]  /*29d0*/  IMAD.IADD R2, R4, 0x1, R6 ;  /* 0x0000000104027824 */ /* 0x000fea00078e0206 */
[----:B------:R-:W-:Y:S05]  /*29e0*/  I2FP.F32.U32 R2, R2 ;  /* 0x0000000200027245 */ /* 0x000fea0000201000 */
[----:B------:R-:W-:Y:S04]  /*29f0*/  FFMA R0, R2, R3, 1.1641532182693481445e-10 ;  /* 0x2f00000002007423 */ /* 0x000fe80000000003 */
[----:B------:R-:W0:Y:S02]  /*2a00*/  F2F.F64.F32 R10, R0 ;  /* 0x00000000000a7310 */ /* 0x000e240000201800 */
[----:B0-----:R-:W-:Y:S01]  /*2a10*/  DSETP.GEU.AND P1, PT, R10, UR14, PT ;  /* 0x0000000e0a007e2a */ /* 0x001fe2000bf2e000 */
[----:B------:R-:W-:Y:S01]  /*2a20*/  MOV R10, R14 ;  /* 0x0000000e000a7202 */ /* 0x000fe20000000f00 */
[----:B------:R-:W-:Y:S11]  /*2a30*/  IMAD.MOV.U32 R11, RZ, RZ, R5 ;  /* 0x000000ffff0b7224 */ /* 0x000ff600078e0005 */
[----:B------:R-:W-:Y:S01]  /*2a40*/  @!UPT UIADD3 URZ, UPT, UPT, URZ, URZ, URZ ;  /* 0x000000fffffff290 */ /* 0x000fe2000fffe0ff */
[----:B------:R-:W-:Y:S01]  /*2a50*/  @!P1 MOV R7, R17 ;  /* 0x0000001100079202 */ /* 0x000fe20000000f00 */
[--C-:B------:R-:W-:Y:S01]  /*2a60*/  @!P1 IMAD.MOV.U32 R11, RZ, RZ, R14.reuse ;  /* 0x000000ffff0b9224 */ /* 0x100fe200078e000e */
[----:B------:R-:W-:Y:S01]  /*2a70*/  @!P1 PRMT R14, R20, 0x7610, R14 ;  /* 0x00007610140e9816 */ /* 0x000fe2000000000e */
[----:B------:R-:W-:Y:S01]  /*2a80*/  @!P1 IMAD.MOV.U32 R5, RZ, RZ, R4 ;  /* 0x000000ffff059224 */ /* 0x000fe200078e0004 */
[----:B------:R-:W-:Y:S01]  /*2a90*/  @!P1 MOV R4, R18 ;  /* 0x0000001200049202 */ /* 0x000fe20000000f00 */
[----:B------:R-:W-:Y:S01]  /*2aa0*/  @!P1 IMAD.MOV.U32 R10, RZ, RZ, R19 ;  /* 0x000000ffff0a9224 */ /* 0x000fe200078e0013 */
[----:B------:R-:W-:Y:S01]  /*2ab0*/  MOV R17, R19 ;  /* 0x0000001300117202 */ /* 0x000fe20000000f00 */
[----:B------:R-:W-:Y:S06]  /*2ac0*/  @!P1 BRA `(.L_x_14) ;  /* 0x00000004002c9947 */ /* 0x000fec0003800000 */
.L_x_13:
[----:B------:R-:W-:Y:S01]  /*2ad0*/  SHF.R.U32.HI R18, RZ, 0x2, R7 ;  /* 0x00000002ff127819 */ /* 0x000fe20000011607 */
[----:B------:R-:W-:Y:S01]  /*2ae0*/  IMAD.SHL.U32 R14, R4, 0x10, RZ ;  /* 0x00000010040e7824 */ /* 0x000fe200078e00ff */
[----:B------:R-:W-:Y:S02]  /*2af0*/  IADD3 R6, PT, PT, R6, 0x587c5, RZ ;  /* 0x000587c506067810 */ /* 0x000fe40007ffe0ff */
[----:B------:R-:W-:Y:S02]  /*2b00*/  LOP3.LUT R18, R18, R7, RZ, 0x3c, !PT ;  /* 0x0000000712127212 */ /* 0x000fe400078e3cff */
[----:B------:R-:W-:Y:S03]  /*2b10*/  MOV R3, 0x2f800000 ;  /* 0x2f80000000037802 */ /* 0x000fe60000000f00 */
[C---:B------:R-:W-:Y:S05]  /*2b20*/  IMAD.SHL.U32 R7, R18.reuse, 0x2, RZ ;  /* 0x0000000212077824 */ /* 0x040fea00078e00ff */
[----:B------:R-:W-:Y:S04]  /*2b30*/  LOP3.LUT R7, R18, R7, R14, 0x96, !PT ;  /* 0x0000000712077212 */ /* 0x000fe800078e960e */
[----:B------:R-:W-:Y:S05]  /*2b40*/  LOP3.LUT R5, R7, R4, RZ, 0x3c, !PT ;  /* 0x0000000407057212 */ /* 0x000fea00078e3cff */
[----:B------:R-:W-:Y:S05]  /*2b50*/  IMAD.IADD R2, R5, 0x1, R6 ;  /* 0x0000000105027824 */ /* 0x000fea00078e0206 */
[----:B------:R-:W-:Y:S05]  /*2b60*/  I2FP.F32.U32 R2, R2 ;  /* 0x0000000200027245 */ /* 0x000fea0000201000 */
[----:B------:R-:W-:Y:S04]  /*2b70*/  FFMA R0, R2, R3, 1.1641532182693481445e-10 ;  /* 0x2f00000002007423 */ /* 0x000fe80000000003 */
[----:B------:R-:W-:Y:S01]  /*2b80*/  FFMA R18, -R0, R8, R9 ;  /* 0x0000000800127223 */ /* 0x000fe20000000109 */
[----:B------:R-:W-:Y:S06]  /*2b90*/  BRA.U !UP1, `(.L_x_15) ;  /* 0x0000000109b87547 */ /* 0x000fec000b800000 */
[----:B------:R-:W-:Y:S01]  /*2ba0*/  FMUL R3, R18, UR10 ;  /* 0x0000000a12037c20 */ /* 0x000fe20008400000 */
[----:B------:R-:W-:Y:S01]  /*2bb0*/  HFMA2 R18, -RZ, RZ, -448, 0 ;  /* 0xdf000000ff127431 */ /* 0x000fe200000001ff */
[----:B------:R-:W-:Y:S03]  /*2bc0*/  BSSY.RECONVERGENT B1, `(.L_x_16) ;  /* 0x0000028000017945 */ /* 0x000fe60003800200 */
[----:B------:R-:W-:Y:S11]  /*2bd0*/  FSETP.NAN.AND P1, PT, |R3|, |R3|, PT ;  /* 0x400000030300720b */ /* 0x000ff60003f28200 */
[----:B------:R-:W-:Y:S02]  /*2be0*/  @!UPT UIADD3 URZ, UPT, UPT, URZ, URZ, URZ ;  /* 0x000000fffffff290 */ /* 0x000fe4000fffe0ff */
[----:B------:R-:W-:Y:S05]  /*2bf0*/  @P1 BRA `(.L_x_17) ;  /* 0x0000000000901947 */ /* 0x000fea0003800000 */
[----:B------:R-:W-:Y:S02]  /*2c00*/  FSETP.GE.AND P1, PT, R3, 9.22337203685477580800e+18, PT ;  /* 0x5f0000000300780b */ /* 0x000fe40003f26000 */
[----:B------:R-:W-:Y:S11]  /*2c10*/  MOV R18, 0x5f000000 ;  /* 0x5f00000000127802 */ /* 0x000ff60000000f00 */
[----:B------:R-:W-:Y:S05]  /*2c20*/  @P1 BRA `(.L_x_17) ;  /* 0x0000000000841947 */ /* 0x000fea0003800000 */
[----:B------:R-:W-:Y:S02]  /*2c30*/  FSETP.GTU.AND P1, PT, R3, -9.22337203685477580800e+18, PT ;  /* 0xdf0000000300780b */ /* 0x000fe40003f2c000 */
[----:B------:R-:W-:Y:S11]  /*2c40*/  MOV R18, 0xdf000000 ;  /* 0xdf00000000127802 */ /* 0x000ff60000000f00 */
[----:B------:R-:W-:Y:S05]  /*2c50*/  @!P1 BRA `(.L_x_17) ;  /* 0x0000000000789947 */ /* 0x000fea0003800000 */
[----:B------:R-:W-:Y:S01]  /*2c60*/  IMAD.MOV.U32 R19, RZ, RZ, RZ ;  /* 0x000000ffff137224 */ /* 0x000fe200078e00ff */
[----:B------:R-:W-:Y:S01]  /*2c70*/  SHF.R.U32.HI R2, RZ, 0x17, R3 ;  /* 0x00000017ff027819 */ /* 0x000fe20000011603 */
[----:B------:R-:W-:Y:S01]  /*2c80*/  HFMA2 R0, -RZ, RZ, 0, 0 ;  /* 0x00000000ff007431 */ /* 0x000fe200000001ff */
[----:B------:R-:W-:Y:S01]  /*2c90*/  BSSY.RECONVERGENT B0, `(.L_x_18) ;  /* 0x0000012000007945 */ /* 0x000fe20003800200 */
[----:B------:R-:W-:Y:S01]  /*2ca0*/  IMAD.MOV.U32 R7, RZ, RZ, RZ ;  /* 0x000000ffff077224 */ /* 0x000fe200078e00ff */
[----:B------:R-:W-:Y:S01]  /*2cb0*/  LOP3.LUT R2, R2, 0xff, RZ, 0xc0, !PT ;  /* 0x000000ff02027812 */ /* 0x000fe200078ec0ff */
[----:B------:R-:W-:Y:S03]  /*2cc0*/  IMAD.MOV.U32 R14, RZ, RZ, RZ ;  /* 0x000000ffff0e7224 */ /* 0x000fe600078e00ff */
[----:B------:R-:W-:Y:S11]  /*2cd0*/  ISETP.GE.U32.AND P1, PT, R2, 0x7e, PT ;  /* 0x0000007e0200780c */ /* 0x000ff60003f26070 */
[----:B------:R-:W-:Y:S02]  /*2ce0*/  @!UPT UIADD3 URZ, UPT, UPT, URZ, URZ, URZ ;  /* 0x000000fffffff290 */ /* 0x000fe4000fffe0ff */
[----:B------:R-:W-:Y:S05]  /*2cf0*/  @!P1 BRA `(.L_x_19) ;  /* 0x00000000002c9947 */ /* 0x000fea0003800000 */
[----:B------:R-:W-:Y:S01]  /*2d00*/  ISETP.NE.AND P1, PT, R2, 0xbd, PT ;  /* 0x000000bd0200780c */ /* 0x000fe20003f25270 */
[----:B------:R-:W-:Y:S02]  /*2d10*/  IMAD.SHL.U32 R0, R3, 0x80, RZ ;  /* 0x0000008003007824 */ /* 0x000fe400078e00ff */
[----:B------:R-:W-:Y:S03]  /*2d20*/  IMAD.MOV.U32 R7, RZ, RZ, RZ ;  /* 0x000000ffff077224 */ /* 0x000fe600078e00ff */
[----:B------:R-:W-:Y:S04]  /*2d30*/  LOP3.LUT R0, R0, 0x3fffff80, RZ, 0xc0, !PT ;  /* 0x3fffff8000007812 */ /* 0x000fe800078ec0ff */
[----:B------:R-:W-:Y:S03]  /*2d40*/  LOP3.LUT R0, R0, 0x40000000, RZ, 0xfc, !PT ;  /* 0x4000000000007812 */ /* 0x000fe600078efcff */
[C---:B------:R-:W-:Y:S01]  /*2d50*/  @P1 IADD3 R23, PT, PT, -R2.reuse, 0xbd, RZ ;  /* 0x000000bd02171810 */ /* 0x040fe20007ffe1ff */
[----:B------:R-:W-:Y:S03]  /*2d60*/  @P1 VIADD R21, R2, 0xffffff83 ;  /* 0xffffff8302151836 */ /* 0x000fe60000000000 */
[--C-:B------:R-:W-:Y:S02]  /*2d70*/  @P1 SHF.R.U64 R7, RZ, R23, R0.reuse ;  /* 0x00000017ff071219 */ /* 0x100fe40000001200 */
[--C-:B------:R-:W-:Y:S02]  /*2d80*/  @P1 SHF.L.U64.HI R21, RZ, R21, R0.reuse ;  /* 0x00000015ff151219 */ /* 0x100fe40000010200 */
[----:B------:R-:W-:Y:S02]  /*2d90*/  @P1 SHF.R.U32.HI R0, RZ, R23, R0 ;  /* 0x00000017ff001219 */ /* 0x000fe40000011600 */
[----:B------:R-:W-:Y:S02]  /*2da0*/  @P1 SHF.R.U32.HI R14, RZ, 0x1f, R21 ;  /* 0x0000001fff0e1819 */ /* 0x000fe40000011615 */
.L_x_19:
[----:B---3--:R-:W-:Y:S05]  /*2db0*/  BSYNC.RECONVERGENT B0 ;  /* 0x0000000000007941 */ /* 0x008fea0003800200 */
.L_x_18:
[----:B------:R-:W-:Y:S02]  /*2dc0*/  IADD3 R7, P1, PT, R7, R14, RZ ;  /* 0x0000000e07077210 */ /* 0x000fe40007f3e0ff */
[----:B------:R-:W-:Y:S03]  /*2dd0*/  ISETP.GE.AND P2, PT, R3, RZ, PT ;  /* 0x000000ff0300720c */ /* 0x000fe60003f46270 */
[----:B------:R-:W-:Y:S01]  /*2de0*/  IMAD.X R19, R0, 0x1, R19, P1 ;  /* 0x0000000100137824 */ /* 0x000fe200008e0613 */
[-C--:B------:R-:W-:Y:S04]  /*2df0*/  IADD3 R0, P1, PT, RZ, -R7.reuse, RZ ;  /* 0x80000007ff007210 */ /* 0x080fe80007f3e0ff */
[----:B------:R-:W-:Y:S01]  /*2e00*/  SEL R20, R0, R7, !P2 ;  /* 0x0000000700147207 */ /* 0x000fe20005000000 */
[----:B------:R-:W-:Y:S05]  /*2e10*/  IMAD.X R2, RZ, RZ, ~R19, P1 ;  /* 0x000000ffff027224 */ /* 0x000fea00008e0e13 */
[----:B------:R-:W-:Y:S04]  /*2e20*/  SEL R21, R2, R19, !P2 ;  /* 0x0000001302157207 */ /* 0x000fe80005000000 */
[----:B------:R0:W1:Y:S03]  /*2e30*/  I2F.S64 R18, R20 ;  /* 0x0000001400127312 */ /* 0x0000660000301400 */
.L_x_17:
[----:B---3--:R-:W-:Y:S05]  /*2e40*/  BSYNC.RECONVERGENT B1 ;  /* 0x0000000000017941 */ /* 0x008fea0003800200 */
.L_x_16:
[----:B-1----:R-:W-:Y:S05]  /*2e50*/  FMUL R14, R18, UR9 ;  /* 0x00000009120e7c20 */ /* 0x002fea0008400000 */
[----:B------:R-:W-:Y:S01]  /*2e60*/  F2FP.F16.F32.PACK_AB R14, RZ, R14 ;  /* 0x0000000eff0e723e */ /* 0x000fe200000000ff */
[----:B------:R-:W-:Y:S05]  /*2e70*/  BRA `(.L_x_20) ;  /* 0x0000000000047947 */ /* 0x000fea0003800000 */
.L_x_15:
[----:B------:R-:W-:Y:S02]  /*2e80*/  F2FP.F16.F32.PACK_AB R14, RZ, R18 ;  /* 0x00000012ff0e723e */ /* 0x000fe400000000ff */
.L_x_20:
[----:B------:R-:W-:Y:S01]  /*2e90*/  MOV R7, R17 ;  /* 0x0000001100077202 */ /* 0x000fe20000000f00 */
[----:B------:R-:W-:Y:S06]  /*2ea0*/  BRA.U !UP0, `(.L_x_14) ;  /* 0x0000000108347547 */ /* 0x000fec000b800000 */
[----:B------:R-:W-:Y:S02]  /*2eb0*/  HSETP2.NEU.AND P1, PT, R14.H0_H0, RZ.H0_H0, PT ;  /* 0x200000ff0e007234 */ /* 0x000fe40003f2d800 */
[----:B------:R-:W-:Y:S11]  /*2ec0*/  MOV R7, R17 ;  /* 0x0000001100077202 */ /* 0x000ff60000000f00 */
[----:B------:R-:W-:Y:S05]  /*2ed0*/  @P1 BRA `(.L_x_14) ;  /* 0x0000000000281947 */ /* 0x000fea0003800000 */
[C---:B------:R-:W-:Y:S01]  /*2ee0*/  FSETP.GT.AND P3, PT, R18.reuse, RZ, PT ;  /* 0x000000ff1200720b */ /* 0x040fe20003f64000 */
[----:B------:R-:W-:Y:S11]  /*2ef0*/  IMAD.MOV.U32 R7, RZ, RZ, R17 ;  /* 0x000000ffff077224 */ /* 0x000ff600078e0011 */
[----:B------:R-:W-:Y:S01]  /*2f00*/  @!UPT UIADD3 URZ, UPT, UPT, URZ, URZ, URZ ;  /* 0x000000fffffff290 */ /* 0x000fe2000fffe0ff */
[C---:B------:R-:W-:Y:S01]  /*2f10*/  @P3 FADD R14, R18.reuse, 1 ;  /* 0x3f800000120e3421 */ /* 0x040fe20000000000 */
[----:B------:R-:W-:Y:S04]  /*2f20*/  @!P3 FADD R18, R18, -1 ;  /* 0xbf8000001212b421 */ /* 0x000fe80000000000 */
[CC--:B------:R-:W-:Y:S02]  /*2f30*/  @P3 FSETP.GEU.AND P2, PT, R14.reuse, R9.reuse, PT ;  /* 0x000000090e00320b */ /* 0x0c0fe40003f4e000 */
[----:B------:R-:W-:Y:S02]  /*2f40*/  @!P3 FSETP.GEU.AND P1, PT, R15, R18, PT ;  /* 0x000000120f00b20b */ /* 0x000fe40003f2e000 */
[----:B------:R-:W-:Y:S02]  /*2f50*/  @P3 FSEL R14, R14, R9, !P2 ;  /* 0x000000090e0e3208 */ /* 0x000fe40005000000 */
[----:B------:R-:W-:Y:S04]  /*2f60*/  @!P3 FSEL R14, R18, R15, !P1 ;  /* 0x0000000f120eb208 */ /* 0x000fe80004800000 */
[----:B------:R-:W-:Y:S02]  /*2f70*/  F2FP.F16.F32.PACK_AB R14, RZ, R14 ;  /* 0x0000000eff0e723e */ /* 0x000fe400000000ff */
.L_x_14:
[----:B---3--:R-:W-:Y:S05]  /*2f80*/  BSYNC.RECONVERGENT B2 ;  /* 0x0000000000027941 */ /* 0x008fea0003800200 */
.L_x_12:
[C---:B------:R-:W-:Y:S04]  /*2f90*/  LEA R2, P1, R13.reuse, UR4, 0x1 ;  /* 0x000000040d027c11 */ /* 0x040fe8000f8208ff */
[--C-:B------:R-:W-:Y:S02]  /*2fa0*/  LEA.HI.X R3, R13, UR5, R12.reuse, 0x1, P1 ;  /* 0x000000050d037c11 */ /* 0x100fe400088f0c0c */
[----:B------:R-:W-:Y:S03]  /*2fb0*/  IADD3 R13, P1, PT, R16, R13, RZ ;  /* 0x0000000d100d7210 */ /* 0x000fe60007f3e0ff */
[----:B------:R1:W-:Y:S02]  /*2fc0*/  STG.E.U16 desc[UR18][R2.64], R14 ;  /* 0x0000000e02007986 */ /* 0x0003e4000c101512 */
[----:B------:R-:W-:Y:S01]  /*2fd0*/  IMAD.X R12, RZ, RZ, R12, P1 ;  /* 0x000000ffff0c7224 */ /* 0x000fe200008e060c */
[----:B------:R-:W-:Y:S04]  /*2fe0*/  ISETP.GE.U32.AND P1, PT, R13, UR6, PT ;  /* 0x000000060d007c0c */ /* 0x000fe8000bf26070 */
[----:B------:R-:W-:Y:S11]  /*2ff0*/  ISETP.GE.U32.AND.EX P1, PT, R12, UR7, PT, P1 ;  /* 0x000000070c007c0c */ /* 0x000ff6000bf26110 */
[----:B------:R-:W-:Y:S02]  /*3000*/  @!UPT UIADD3 URZ, UPT, UPT, URZ, URZ, URZ ;  /* 0x000000fffffff290 */ /* 0x000fe4000fffe0ff */
[----:B------:R-:W-:Y:S05]  /*3010*/  @!P1 BRA `(.L_x_21) ;  /* 0xfffffff800209947 */ /* 0x000fea000383ffff */
[----:B------:R-:W-:Y:S05]  /*3020*/  BSYNC.RECONVERGENT B3 ;  /* 0x0000000000037941 */ /* 0x000fea0003800200 */
.L_x_11:
[----:B------:R-:W-:Y:S05]  /*3030*/  EXIT ;  /* 0x000000000000794d */ /* 0x000fea0003800000 */
.L_x_22:
[----:B------:R-:W-:-:S00]  /*3040*/  BRA `(.L_x_22) ;  /* 0xfffffffc00fc7947 */ /* 0x000fc0000383ffff */
[----:B------:R-:W-:-:S00]  /*3050*/  NOP ;  /* 0x0000000000007918 */ /* 0x000fc00000000000 */
        /* <DEDUP_REMOVED lines=10> */
.L_x_444:


//--------------------- .text._ZN7cutlass9reference6device6kernel12BlockForEachINS_12float_e4m3_tENS1_6detail17RandomUniformFuncIS4_EEEEvPT_mNT0_6ParamsE --------------------------
	.section	.text._ZN7cutlass9reference6device6kernel12BlockForEachINS_12float_e4m3_tENS1_6detail17RandomUniformFuncIS4_EEEEvPT_mNT0_6ParamsE,"ax",@progbits
	.align	128
        .global         _ZN7cutlass9reference6device6kernel12BlockForEachINS_12float_e4m3_tENS1_6detail17RandomUniformFuncIS4_EEEEvPT_mNT0_6ParamsE
        .type           _ZN7cutlass9reference6device6kernel12BlockForEachINS_12float_e4m3_tENS1_6detail17RandomUniformFuncIS4_EEEEvPT_mNT0_6ParamsE,@function
        .size           _ZN7cutlass9reference6device6kernel12BlockForEachINS_12float_e4m3_tENS1_6detail17RandomUniformFuncIS4_EEEEvPT_mNT0_6ParamsE,(.L_x_445 - _ZN7cutlass9reference6device6kernel12BlockForEachINS_12float_e4m3_tENS1_6detail17RandomUniformFuncIS4_EEEEvPT_mNT0_6ParamsE)
        .other          _ZN7cutlass9reference6device6kernel12BlockForEachINS_12float_e4m3_tENS1_6detail17RandomUniformFuncIS4_EEEEvPT_mNT0_6ParamsE,@"STO_CUDA_ENTRY STV_DEFAULT"
_ZN7cutlass9reference6device6kernel12BlockForEachINS_12float_e4m3_tENS1_6detail17RandomUniformFuncIS4_EEEEvPT_mNT0_6ParamsE:
.text._ZN7cutlass9reference6device6kernel12BlockForEachINS_12float_e4m3_tENS1_6detail17RandomUniformFuncIS4_EEEEvPT_mNT0_6ParamsE:
        /* <DEDUP_REMOVED lines=40> */
.L_x_33:
        /* <DEDUP_REMOVED lines=11> */
.L_x_28:
[----:B------:R-:W-:-:S06]  /*0330*/  LEA R3, R26, R1, 0x2 ;  /* 0x000000011a037211 */ /* 0x000fcc00078e10ff */
[----:B------:R-:W5:Y:S01]  /*0340*/  LDL R3, [R3+0x34] ;  /* 0x0000340003037983 */ /* 0x000f620000100800 */
[----:B------:R-:W-:Y:S01]  /*0350*/  SHF.L.U32 R2, R26, 0x5, RZ ;  /* 0x000000051a027819 */ /* 0x000fe200000006ff */
[----:B------:R-:W-:-:S06]  /*0360*/  UMOV UR4, URZ ;  /* 0x000000ff00047c82 */ /* 0x000fcc0008000000 */
.L_x_27:
        /* <DEDUP_REMOVED lines=190> */
.L_x_30:
[----:B------:R-:W-:-:S06]  /*0f50*/  LEA R3, R26, R1, 0x2 ;  /* 0x000000011a037211 */ /* 0x000fcc00078e10ff */
[----:B------:R-:W5:Y:S01]  /*0f60*/  LDL R3, [R3+0x34] ;  /* 0x0000340003037983 */ /* 0x000f620000100800 */
[----:B------:R-:W-:Y:S01]  /*0f70*/  SHF.L.U32 R2, R26, 0x5, RZ ;  /* 0x000000051a027819 */ /* 0x000fe200000006ff */
[----:B------:R-:W-:-:S06]  /*0f80*/  UMOV UR4, URZ ;  /* 0x000000ff00047c82 */ /* 0x000fcc0008000000 */
.L_x_29:
        /* <DEDUP_REMOVED lines=190> */
.L_x_32:
[----:B------:R-:W-:-:S06]  /*1b70*/  LEA R3, R19, R1, 0x2 ;  /* 0x0000000113037211 */ /* 0x000fcc00078e10ff */
[----:B------:R-:W5:Y:S01]  /*1b80*/  LDL R3, [R3+0x34] ;  /* 0x0000340003037983 */ /* 0x000f620000100800 */
[----:B------:R-:W-:Y:S01]  /*1b90*/  SHF.L.U32 R2, R19, 0x5, RZ ;  /* 0x0000000513027819 */ /* 0x000fe200000006ff */
[----:B------:R-:W-:-:S06]  /*1ba0*/  UMOV UR4, URZ ;  /* 0x000000ff00047c82 */ /* 0x000fcc0008000000 */
.L_x_31:
        /* <DEDUP_REMOVED lines=179> */
.L_x_26:
[----:B------:R-:W-:Y:S05]  /*26e0*/  BSYNC.RECONVERGENT B0 ;  /* 0x0000000000007941 */ /* 0x000fea0003800200 */
.L_x_25:
[----:B------:R-:W-:Y:S01]  /*26f0*/  ISETP.GT.U32.AND P0, PT, R9, 0x3, PT ;  /* 0x000000030900780c */ /* 0x000fe20003f04070 */
[----:B------:R-:W-:Y:S01]  /*2700*/  VIADD R21, R21, 0x1 ;  /* 0x0000000115157836 */ /* 0x000fe20000000000 */
[--C-:B------:R-:W-:Y:S02]  /*2710*/  SHF.R.U64 R9, R9, 0x2, R8.reuse ;  /* 0x0000000209097819 */ /* 0x100fe40000001208 */
[----:B------:R-:W-:Y:S02]  /*2720*/  ISETP.GT.U32.AND.EX P0, PT, R8, RZ, PT, P0 ;  /* 0x000000ff0800720c */ /* 0x000fe40003f04100 */
[----:B------:R-:W-:-:S11]  /*2730*/  SHF.R.U32.HI R8, RZ, 0x2, R8 ;  /* 0x00000002ff087819 */ /* 0x000fd60000011608 */
[----:B------:R-:W-:Y:S05]  /*2740*/  @P0 BRA `(.L_x_33) ;  /* 0xffffffd800cc0947 */ /* 0x000fea000383ffff */
.L_x_24:
[----:B------:R-:W-:Y:S05]  /*2750*/  BSYNC.RECONVERGENT B1 ;  /* 0x0000000000017941 */ /* 0x000fea0003800200 */
.L_x_23:
        /* <DEDUP_REMOVED lines=20> */
.L_x_44:
        /* <DEDUP_REMOVED lines=11> */
[----:B------:R-:W-:Y:S02]  /*2950*/  IADD3 R6, PT, PT, R6, 0x587c5, RZ ;  /* 0x000587c506067810 */ /* 0x000fe40007ffe0ff */
        /* <DEDUP_REMOVED lines=14> */
[----:B------:R-:W-:Y:S01]  /*2a40*/  @!P1 IMAD.MOV.U32 R7, RZ, RZ, R15 ;  /* 0x000000ffff079224 */ /* 0x000fe200078e000f */
[----:B------:R-:W-:Y:S01]  /*2a50*/  @!P1 MOV R15, 0x7fc00000 ;  /* 0x7fc00000000f9802 */ /* 0x000fe20000000f00 */
[----:B------:R-:W-:Y:S02]  /*2a60*/  @!P1 IMAD.MOV.U32 R11, RZ, RZ, R18 ;  /* 0x000000ffff0b9224 */ /* 0x000fe400078e0012 */
[----:B------:R-:W-:Y:S01]  /*2a70*/  @!P1 IMAD.MOV.U32 R5, RZ, RZ, R4 ;  /* 0x000000ffff059224 */ /* 0x000fe200078e0004 */
[----:B------:R-:W-:Y:S01]  /*2a80*/  @!P1 F2FP.SATFINITE.E4M3.F32.PACK_AB_MERGE_C R18, RZ, R15, RZ ;  /* 0x0000000fff12923e */ /* 0x000fe200048070ff */
[----:B------:R-:W-:Y:S01]  /*2a90*/  @!P1 IMAD.MOV.U32 R10, RZ, RZ, R19 ;  /* 0x000000ffff0a9224 */ /* 0x000fe200078e0013 */
[----:B------:R-:W-:Y:S02]  /*2aa0*/  @!P1 MOV R4, R17 ;  /* 0x0000001100049202 */ /* 0x000fe40000000f00 */
[----:B------:R-:W-:Y:S01]  /*2ab0*/  MOV R15, R19 ;  /* 0x00000013000f7202 */ /* 0x000fe20000000f00 */
[----:B------:R-:W-:Y:S06]  /*2ac0*/  @!P1 BRA `(.L_x_37) ;  /* 0x00000004004c9947 */ /* 0x000fec0003800000 */
.L_x_36:
[----:B------:R-:W-:Y:S02]  /*2ad0*/  SHF.R.U32.HI R18, RZ, 0x2, R7 ;  /* 0x00000002ff127819 */ /* 0x000fe40000011607 */
[----:B------:R-:W-:Y:S02]  /*2ae0*/  IADD3 R6, PT, PT, R6, 0x587c5, RZ ;  /* 0x000587c506067810 */ /* 0x000fe40007ffe0ff */
[----:B------:R-:W-:Y:S01]  /*2af0*/  LOP3.LUT R17, R18, R7, RZ, 0x3c, !PT ;  /* 0x0000000712117212 */ /* 0x000fe200078e3cff */
[----:B------:R-:W-:Y:S01]  /*2b00*/  IMAD.SHL.U32 R18, R4, 0x10, RZ ;  /* 0x0000001004127824 */ /* 0x000fe200078e00ff */
        /* <DEDUP_REMOVED lines=42> */
.L_x_42:
[----:B---3--:R-:W-:Y:S05]  /*2db0*/  BSYNC.RECONVERGENT B0 ;  /* 0x0000000000007941 */ /* 0x008fea0003800200 */
.L_x_41:
        /* <DEDUP_REMOVED lines=8> */
.L_x_40:
[----:B---3--:R-:W-:Y:S05]  /*2e40*/  BSYNC.RECONVERGENT B1 ;  /* 0x0000000000017941 */ /* 0x008fea0003800200 */
.L_x_39:
[----:B01----:R-:W-:Y:S05]  /*2e50*/  FMUL R18, R17, UR9 ;  /* 0x0000000911127c20 */ /* 0x003fea0008400000 */
[----:B------:R-:W-:Y:S01]  /*2e60*/  F2FP.SATFINITE.E4M3.F32.PACK_AB_MERGE_C R18, RZ, R18, RZ ;  /* 0x00000012ff12723e */ /* 0x000fe200048070ff */
[----:B------:R-:W-:Y:S05]  /*2e70*/  BRA `(.L_x_43) ;  /* 0x0000000000047947 */ /* 0x000fea0003800000 */
.L_x_38:
[----:B------:R-:W-:Y:S02]  /*2e80*/  F2FP.SATFINITE.E4M3.F32.PACK_AB_MERGE_C R18, RZ, R17, RZ ;  /* 0x00000011ff12723e */ /* 0x000fe400048070ff */
.L_x_43:
[----:B------:R-:W-:Y:S01]  /*2e90*/  MOV R7, R15 ;  /* 0x0000000f00077202 */ /* 0x000fe20000000f00 */
[----:B------:R-:W-:Y:S06]  /*2ea0*/  BRA.U !UP0, `(.L_x_37) ;  /* 0x0000000108547547 */ /* 0x000fec000b800000 */
[----:B------:R-:W-:Y:S01]  /*2eb0*/  F2FP.SATFINITE.E4M3.F32.PACK_AB_MERGE_C R0, RZ, RZ, RZ ;  /* 0x000000ffff00723e */ /* 0x000fe200048070ff */
[----:B------:R-:W-:Y:S01]  /*2ec0*/  IMAD.MOV.U32 R7, RZ, RZ, R15 ;  /* 0x000000ffff077224 */ /* 0x000fe200078e000f */
[----:B------:R-:W-:Y:S02]  /*2ed0*/  LOP3.LUT R2, R18, 0xff, RZ, 0xc0, !PT ;  /* 0x000000ff12027812 */ /* 0x000fe400078ec0ff */
[----:B------:R-:W-:Y:S02]  /*2ee0*/  LOP3.LUT R0, R0, 0xff, RZ, 0xc0, !PT ;  /* 0x000000ff00007812 */ /* 0x000fe400078ec0ff */
[----:B------:R-:W-:Y:S02]  /*2ef0*/  F2FP.F16.E4M3.UNPACK_B R2, R2 ;  /* 0x00000002ff02723e */ /* 0x000fe400020006ff */
[----:B------:R-:W-:Y:S03]  /*2f00*/  F2FP.F16.E4M3.UNPACK_B R0, R0 ;  /* 0x00000000ff00723e */ /* 0x000fe600020006ff */
[----:B------:R-:W-:Y:S02]  /*2f10*/  HADD2.F32 R2, -RZ, R2.H0_H0 ;  /* 0x20000002ff027230 */ /* 0x000fe40000004100 */
[----:B------:R-:W-:Y:S05]  /*2f20*/  HADD2.F32 R3, -RZ, R0.H0_H0 ;  /* 0x20000000ff037230 */ /* 0x000fea0000004100 */
[----:B------:R-:W-:Y:S11]  /*2f30*/  FSETP.NEU.AND P1, PT, R2, R3, PT ;  /* 0x000000030200720b */ /* 0x000ff60003f2d000 */
[----:B------:R-:W-:Y:S02]  /*2f40*/  @!UPT UIADD3 URZ, UPT, UPT, URZ, URZ, URZ ;  /* 0x000000fffffff290 */ /* 0x000fe4000fffe0ff */
[----:B------:R-:W-:Y:S05]  /*2f50*/  @P1 BRA `(.L_x_37) ;  /* 0x0000000000281947 */ /* 0x000fea0003800000 */
[C---:B------:R-:W-:Y:S01]  /*2f60*/  FSETP.GT.AND P3, PT, R17.reuse, RZ, PT ;  /* 0x000000ff1100720b */ /* 0x040fe20003f64000 */
[----:B------:R-:W-:Y:S11]  /*2f70*/  IMAD.MOV.U32 R7, RZ, RZ, R15 ;  /* 0x000000ffff077224 */ /* 0x000ff600078e000f */
[----:B------:R-:W-:Y:S01]  /*2f80*/  @!UPT UIADD3 URZ, UPT, UPT, URZ, URZ, URZ ;  /* 0x000000fffffff290 */ /* 0x000fe2000fffe0ff */
[C---:B------:R-:W-:Y:S01]  /*2f90*/  @P3 FADD R0, R17.reuse, 1 ;  /* 0x3f80000011003421 */ /* 0x040fe20000000000 */
[----:B------:R-:W-:Y:S04]  /*2fa0*/  @!P3 FADD R17, R17, -1 ;  /* 0xbf8000001111b421 */ /* 0x000fe80000000000 */
[----:B------:R-:W-:Y:S02]  /*2fb0*/  @P3 FSETP.GEU.AND P2, PT, R0, R9, PT ;  /* 0x000000090000320b */ /* 0x000fe40003f4e000 */
[----:B------:R-:W-:Y:S02]  /*2fc0*/  @!P3 FSETP.GEU.AND P1, PT, R14, R17, PT ;  /* 0x000000110e00b20b */ /* 0x000fe40003f2e000 */
[----:B------:R-:W-:Y:S02]  /*2fd0*/  @P3 FSEL R18, R0, R9, !P2 ;  /* 0x0000000900123208 */ /* 0x000fe40005000000 */
[----:B------:R-:W-:Y:S04]  /*2fe0*/  @!P3 FSEL R18, R17, R14, !P1 ;  /* 0x0000000e1112b208 */ /* 0x000fe80004800000 */
[----:B------:R-:W-:Y:S02]  /*2ff0*/  F2FP.SATFINITE.E4M3.F32.PACK_AB_MERGE_C R18, RZ, R18, RZ ;  /* 0x00000012ff12723e */ /* 0x000fe400048070ff */
.L_x_37:
[----:B---3--:R-:W-:Y:S05]  /*3000*/  BSYNC.RECONVERGENT B2 ;  /* 0x0000000000027941 */ /* 0x008fea0003800200 */
.L_x_35:
[----:B------:R-:W-:Y:S04]  /*3010*/  IADD3 R2, P1, PT, R13, UR4, RZ ;  /* 0x000000040d027c10 */ /* 0x000fe8000ff3e0ff */
[----:B------:R-:W-:Y:S02]  /*3020*/  IADD3.X R3, PT, PT, R12, UR5, RZ, P1, !PT ;  /* 0x000000050c037c10 */ /* 0x000fe40008ffe4ff */
[----:B------:R-:W-:Y:S03]  /*3030*/  IADD3 R13, P1, PT, R16, R13, RZ ;  /* 0x0000000d100d7210 */ /* 0x000fe60007f3e0ff */
[----:B------:R1:W-:Y:S02]  /*3040*/  STG.E.U8 desc[UR18][R2.64], R18 ;  /* 0x0000001202007986 */ /* 0x0003e4000c101112 */
[----:B------:R-:W-:Y:S01]  /*3050*/  IMAD.X R12, RZ, RZ, R12, P1 ;  /* 0x000000ffff0c7224 */ /* 0x000fe200008e060c */
[----:B------:R-:W-:Y:S04]  /*3060*/  ISETP.GE.U32.AND P1, PT, R13, UR6, PT ;  /* 0x000000060d007c0c */ /* 0x000fe8000bf26070 */
[----:B------:R-:W-:Y:S11]  /*3070*/  ISETP.GE.U32.AND.EX P1, PT, R12, UR7, PT, P1 ;  /* 0x000000070c007c0c */ /* 0x000ff6000bf26110 */
[----:B------:R-:W-:Y:S02]  /*3080*/  @!UPT UIADD3 URZ, UPT, UPT, URZ, URZ, URZ ;  /* 0x000000fffffff290 */ /* 0x000fe4000fffe0ff */
[----:B------:R-:W-:Y:S05]  /*3090*/  @!P1 BRA `(.L_x_44) ;  /* 0xfffffff800009947 */ /* 0x000fea000383ffff */
[----:B------:R-:W-:Y:S05]  /*30a0*/  BSYNC.RECONVERGENT B3 ;  /* 0x0000000000037941 */ /* 0x000fea0003800200 */
.L_x_34:
[----:B------:R-:W-:Y:S05]  /*30b0*/  EXIT ;  /* 0x000000000000794d */ /* 0x000fea0003800000 */
.L_x_45:
        /* <DEDUP_REMOVED lines=12> */
.L_x_445:


//--------------------- .text._ZN7cutlass9reference6device6kernel17BlockCompareEqualINS_6half_tEEEvPiPKT_S8_m --------------------------
	.section	.text._ZN7cutlass9reference6device6kernel17BlockCompareEqualINS_6half_tEEEvPiPKT_S8_m,"ax",@progbits
	.align	128
        .global         _ZN7cutlass9reference6device6kernel17BlockCompareEqualINS_6half_tEEEvPiPKT_S8_m
        .type           _ZN7cutlass9reference6device6kernel17BlockCompareEqualINS_6half_tEEEvPiPKT_S8_m,@function
        .size           _ZN7cutlass9reference6device6kernel17BlockCompareEqualINS_6half_tEEEvPiPKT_S8_m,(.L_x_446 - _ZN7cutlass9reference6device6kernel17BlockCompareEqualINS_6half_tEEEvPiPKT_S8_m)
        .other          _ZN7cutlass9reference6device6kernel17BlockCompareEqualINS_6half_tEEEvPiPKT_S8_m,@"STO_CUDA_ENTRY STV_DEFAULT"
_ZN7cutlass9reference6device6kernel17BlockCompareEqualINS_6half_tEEEvPiPKT_S8_m:
.text._ZN7cutlass9reference6device6kernel17BlockCompareEqualINS_6half_tEEEvPiPKT_S8_m:
[----:B------:R-:W-:Y:S01]  /*0000*/  LDC R1, c[0x0][0x37c] ;  /* 0x0000df00ff017b82 */ /* 0x000fe20000000800 */
[----:B------:R-:W0:Y:S01]  /*0010*/  S2R R0, SR_TID.X ;  /* 0x0000000000007919 */ /* 0x000e220000002100 */
[----:B------:R-:W0:Y:S01]  /*0020*/  LDCU UR4, c[0x0][0x360] ;  /* 0x00006c00ff0477ac */ /* 0x000e220008000800 */
[----:B------:R-:W0:Y:S01]  /*0030*/  S2R R3, SR_CTAID.X ;  /* 0x0000000000037919 */ /* 0x000e220000002500 */
[----:B------:R-:W1:Y:S01]  /*0040*/  LDCU.64 UR6, c[0x0][0x398] ;  /* 0x00007300ff0677ac */ /* 0x000e620008000a00 */
[----:B0-----:R-:W-:-:S05]  /*0050*/  IMAD R0, R3, UR4, R0 ;  /* 0x0000000403007c24 */ /* 0x001fca000f8e0200 */
[----:B-1----:R-:W-:-:S04]  /*0060*/  ISETP.GE.U32.AND P0, PT, R0, UR6, PT ;  /* 0x0000000600007c0c */ /* 0x002fc8000bf06070 */
[----:B------:R-:W-:-:S13]  /*0070*/  ISETP.GE.U32.AND.EX P0, PT, RZ, UR7, PT, P0 ;  /* 0x00000007ff007c0c */ /* 0x000fda000bf06100 */
[----:B------:R-:W-:Y:S05]  /*0080*/  @P0 EXIT ;  /* 0x000000000000094d */ /* 0x000fea0003800000 */
[----:B------:R-:W0:Y:S01]  /*0090*/  LDCU UR5, c[0x0][0x370] ;  /* 0x00006e00ff0577ac */ /* 0x000e220008000800 */
[----:B------:R-:W-:Y:S01]  /*00a0*/  BSSY.RECONVERGENT B0, `(.L_x_46) ;  /* 0x0000017000007945 */ /* 0x000fe20003800200 */
[----:B------:R-:W-:Y:S01]  /*00b0*/  IMAD.MOV.U32 R7, RZ, RZ, RZ ;  /* 0x000000ffff077224 */ /* 0x000fe200078e00ff */
[----:B------:R-:W1:Y:S01]  /*00c0*/  LDCU.64 UR6, c[0x0][0x358] ;  /* 0x00006b00ff0677ac */ /* 0x000e620008000a00 */
[----:B------:R-:W2:Y:S01]  /*00d0*/  LDCU.64 UR12, c[0x0][0x398] ;  /* 0x00007300ff0c77ac */ /* 0x000ea20008000a00 */
[----:B------:R-:W3:Y:S01]  /*00e0*/  LDCU.64 UR8, c[0x0][0x388] ;  /* 0x00007100ff0877ac */ /* 0x000ee20008000a00 */
[----:B------:R-:W4:Y:S01]  /*00f0*/  LDCU.64 UR10, c[0x0][0x390] ;  /* 0x00007200ff0a77ac */ /* 0x000f220008000a00 */
[----:B0-----:R-:W-:-:S12]  /*0100*/  UIMAD UR4, UR4, UR5, URZ ;  /* 0x00000005040472a4 */ /* 0x001fd8000f8e02ff */
.L_x_48:
[C---:B------:R-:W-:Y:S01]  /*0110*/  IMAD.SHL.U32 R4, R0.reuse, 0x2, RZ ;  /* 0x0000000200047824 */ /* 0x040fe200078e00ff */
[----:B------:R-:W-:-:S04]  /*0120*/  SHF.L.U64.HI R5, R0, 0x1, R7 ;  /* 0x0000000100057819 */ /* 0x000fc80000010207 */
[C---:B---3--:R-:W-:Y:S02]  /*0130*/  IADD3 R2, P0, PT, R4.reuse, UR8, RZ ;  /* 0x0000000804027c10 */ /* 0x048fe4000ff1e0ff */
[----:B----4-:R-:W-:Y:S02]  /*0140*/  IADD3 R4, P1, PT, R4, UR10, RZ ;  /* 0x0000000a04047c10 */ /* 0x010fe4000ff3e0ff */
[C---:B------:R-:W-:Y:S02]  /*0150*/  IADD3.X R3, PT, PT, R5.reuse, UR9, RZ, P0, !PT ;  /* 0x0000000905037c10 */ /* 0x040fe400087fe4ff */
[----:B------:R-:W-:-:S03]  /*0160*/  IADD3.X R5, PT, PT, R5, UR11, RZ, P1, !PT ;  /* 0x0000000b05057c10 */ /* 0x000fc60008ffe4ff */
[----:B-1----:R-:W3:Y:S04]  /*0170*/  LDG.E.U16 R2, desc[UR6][R2.64] ;  /* 0x0000000602027981 */ /* 0x002ee8000c1e1500 */
[----:B------:R-:W3:Y:S02]  /*0180*/  LDG.E.U16 R5, desc[UR6][R4.64] ;  /* 0x0000000604057981 */ /* 0x000ee4000c1e1500 */
[----:B---3--:R-:W-:-:S13]  /*0190*/  HSETP2.NE.AND P0, PT, R2.H0_H0, R5.H0_H0, PT ;  /* 0x2000000502007234 */ /* 0x008fda0003f05800 */
[----:B------:R-:W-:Y:S05]  /*01a0*/  @P0 BRA `(.L_x_47) ;  /* 0x0000000000180947 */ /* 0x000fea0003800000 */
[----:B------:R-:W-:-:S05]  /*01b0*/  IADD3 R0, P0, PT, R0, UR4, RZ ;  /* 0x0000000400007c10 */ /* 0x000fca000ff1e0ff */
[----:B------:R-:W-:Y:S01]  /*01c0*/  IMAD.X R7, RZ, RZ, R7, P0 ;  /* 0x000000ffff077224 */ /* 0x000fe200000e0607 */
[----:B--2---:R-:W-:-:S04]  /*01d0*/  ISETP.GE.U32.AND P0, PT, R0, UR12, PT ;  /* 0x0000000c00007c0c */ /* 0x004fc8000bf06070 */
[----:B------:R-:W-:-:S13]  /*01e0*/  ISETP.GE.U32.AND.EX P0, PT, R7, UR13, PT, P0 ;  /* 0x0000000d07007c0c */ /* 0x000fda000bf06100 */
[----:B------:R-:W-:Y:S05]  /*01f0*/  @!P0 BRA `(.L_x_48) ;  /* 0xfffffffc00c48947 */ /* 0x000fea000383ffff */
[----:B------:R-:W-:Y:S05]  /*0200*/  EXIT ;  /* 0x000000000000794d */ /* 0x000fea0003800000 */
.L_x_47:
[----:B--2---:R-:W-:Y:S05]  /*0210*/  BSYNC.RECONVERGENT B0 ;  /* 0x0000000000007941 */ /* 0x004fea0003800200 */
.L_x_46:
[----:B------:R-:W0:Y:S02]  /*0220*/  LDC.64 R2, c[0x0][0x380] ;  /* 0x0000e000ff027b82 */ /* 0x000e240000000a00 */
[----:B0-----:R-:W-:Y:S01]  /*0230*/  STG.E desc[UR6][R2.64], RZ ;  /* 0x000000ff02007986 */ /* 0x001fe2000c101906 */
[----:B------:R-:W-:Y:S05]  /*0240*/  EXIT ;  /* 0x000000000000794d */ /* 0x000fea0003800000 */
.L_x_49:
        /* <DEDUP_REMOVED lines=11> */
.L_x_446:


//--------------------- .text._ZN7cutlass9reference6device6kernel4GemmINS_9TensorRefINS_12float_e4m3_tENS_6layout8RowMajorEEENS4_IS5_NS6_11ColumnMajorEEENS4_INS_6half_tES9_EEffNS_11MatrixShapeILi4ELi4EEENS_12multiply_addIfffEENS_16NumericConverterISB_fLNS_15FloatRoundStyleE2EEEEEvNS_4gemm9GemmCoordET2_T_T0_SM_T1_SP_T3_ --------------------------
	.section	.text._ZN7cutlass9reference6device6kernel4GemmINS_9TensorRefINS_12float_e4m3_tENS_6layout8RowMajorEEENS4_IS5_NS6_11ColumnMajorEEENS4_INS_6half_tES9_EEffNS_11MatrixShapeILi4ELi4EEENS_12multiply_addIfffEENS_16NumericConverterISB_fLNS_15FloatRoundStyleE2EEEEEvNS_4gemm9GemmCoordET2_T_T0_SM_T1_SP_T3_,"ax",@progbits
	.align	128
        .global         _ZN7cutlass9reference6device6kernel4GemmINS_9TensorRefINS_12float_e4m3_tENS_6layout8RowMajorEEENS4_IS5_NS6_11ColumnMajorEEENS4_INS_6half_tES9_EEffNS_11MatrixShapeILi4ELi4EEENS_12multiply_addIfffEENS_16NumericConverterISB_fLNS_15FloatRoundStyleE2EEEEEvNS_4gemm9GemmCoordET2_T_T0_SM_T1_SP_T3_
        .type           _ZN7cutlass9reference6device6kernel4GemmINS_9TensorRefINS_12float_e4m3_tENS_6layout8RowMajorEEENS4_IS5_NS6_11ColumnMajorEEENS4_INS_6half_tES9_EEffNS_11MatrixShapeILi4ELi4EEENS_12multiply_addIfffEENS_16NumericConverterISB_fLNS_15FloatRoundStyleE2EEEEEvNS_4gemm9GemmCoordET2_T_T0_SM_T1_SP_T3_,@function
        .size           _ZN7cutlass9reference6device6kernel4GemmINS_9TensorRefINS_12float_e4m3_tENS_6layout8RowMajorEEENS4_IS5_NS6_11ColumnMajorEEENS4_INS_6half_tES9_EEffNS_11MatrixShapeILi4ELi4EEENS_12multiply_addIfffEENS_16NumericConverterISB_fLNS_15FloatRoundStyleE2EEEEEvNS_4gemm9GemmCoordET2_T_T0_SM_T1_SP_T3_,(.L_x_447 - _ZN7cutlass9reference6device6kernel4GemmINS_9TensorRefINS_12float_e4m3_tENS_6layout8RowMajorEEENS4_IS5_NS6_11ColumnMajorEEENS4_INS_6half_tES9_EEffNS_11MatrixShapeILi4ELi4EEENS_12multiply_addIfffEENS_16NumericConverterISB_fLNS_15FloatRoundStyleE2EEEEEvNS_4gemm9GemmCoordET2_T_T0_SM_T1_SP_T3_)
        .other          _ZN7cutlass9reference6device6kernel4GemmINS_9TensorRefINS_12float_e4m3_tENS_6layout8RowMajorEEENS4_IS5_NS6_11ColumnMajorEEENS4_INS_6half_tES9_EEffNS_11MatrixShapeILi4ELi4EEENS_12multiply_addIfffEENS_16NumericConverterISB_fLNS_15FloatRoundStyleE2EEEEEvNS_4gemm9GemmCoordET2_T_T0_SM_T1_SP_T3_,@"STO_CUDA_ENTRY STV_DEFAULT"
_ZN7cutlass9reference6device6kernel4GemmINS_9TensorRefINS_12float_e4m3_tENS_6layout8RowMajorEEENS4_IS5_NS6_11ColumnMajorEEENS4_INS_6half_tES9_EEffNS_11MatrixShapeILi4ELi4EEENS_12multiply_addIfffEENS_16NumericConverterISB_fLNS_15FloatRoundStyleE2EEEEEvNS_4gemm9GemmCoordET2_T_T0_SM_T1_SP_T3_:
.text._ZN7cutlass9reference6device6kernel4GemmINS_9TensorRefINS_12float_e4m3_tENS_6layout8RowMajorEEENS4_IS5_NS6_11ColumnMajorEEENS4_INS_6half_tES9_EEffNS_11MatrixShapeILi4ELi4EEENS_12multiply_addIfffEENS_16NumericConverterISB_fLNS_15FloatRoundStyleE2EEEEEvNS_4gemm9GemmCoordET2_T_T0_SM_T1_SP_T3_:
[----:B------:R-:W-:Y:S01]  /*0000*/  LDC R1, c[0x0][0x37c] ;  /* 0x0000df00ff017b82 */ /* 0x000fe20000000800 */
[----:B------:R-:W0:Y:S07]  /*0010*/  S2R R2, SR_TID.X ;  /* 0x0000000000027919 */ /* 0x000e2e0000002100 */
[----:B------:R-:W0:Y:S01]  /*0020*/  LDC R52, c[0x0][0x360] ;  /* 0x0000d800ff347b82 */ /* 0x000e220000000800 */
[----:B------:R-:W1:Y:S01]  /*0030*/  LDCU UR9, c[0x0][0x388] ;  /* 0x00007100ff0977ac */ /* 0x000e620008000800 */
[----:B------:R-:W-:Y:S01]  /*0040*/  F2FP.SATFINITE.E4M3.F32.PACK_AB_MERGE_C R32, RZ, RZ, RZ ;  /* 0x000000ffff20723e */ /* 0x000fe200048070ff */
[----:B------:R-:W2:Y:S01]  /*0050*/  S2R R0, SR_TID.Y ;  /* 0x0000000000007919 */ /* 0x000ea20000002200 */
[----:B------:R-:W3:Y:S04]  /*0060*/  LDCU UR8, c[0x0][0x3d8] ;  /* 0x00007b00ff0877ac */ /* 0x000ee80008000800 */
[----:B------:R-:W0:Y:S01]  /*0070*/  S2UR UR5, SR_CTAID.X ;  /* 0x00000000000579c3 */ /* 0x000e220000002500 */
[----:B------:R-:W4:Y:S07]  /*0080*/  LDCU.64 UR10, c[0x0][0x358] ;  /* 0x00006b00ff0a77ac */ /* 0x000f2e0008000a00 */
[----:B------:R-:W2:Y:S01]  /*0090*/  S2UR UR4, SR_CTAID.Y ;  /* 0x00000000000479c3 */ /* 0x000ea20000002600 */
[----:B-1----:R-:W-:Y:S01]  /*00a0*/  UISETP.GE.AND UP0, UPT, UR9, 0x1, UPT ;  /* 0x000000010900788c */ /* 0x002fe2000bf06270 */
[----:B---3--:R-:W-:-:S06]  /*00b0*/  MOV R23, UR8 ;  /* 0x0000000800177c02 */ /* 0x008fcc0008000f00 */
[----:B------:R-:W2:Y:S01]  /*00c0*/  LDC R24, c[0x0][0x364] ;  /* 0x0000d900ff187b82 */ /* 0x000ea20000000800 */
[----:B------:R-:W-:Y:S01]  /*00d0*/  IMAD.U32 R22, RZ, RZ, UR8 ;  /* 0x00000008ff167e24 */ /* 0x000fe2000f8e00ff */
[----:B------:R-:W-:Y:S01]  /*00e0*/  MOV R21, UR8 ;  /* 0x0000000800157c02 */ /* 0x000fe20008000f00 */
[----:B------:R-:W-:Y:S01]  /*00f0*/  IMAD.U32 R20, RZ, RZ, UR8 ;  /* 0x00000008ff147e24 */ /* 0x000fe2000f8e00ff */
[----:B------:R-:W-:Y:S01]  /*0100*/  MOV R19, UR8 ;  /* 0x0000000800137c02 */ /* 0x000fe20008000f00 */
[----:B------:R-:W-:Y:S01]  /*0110*/  IMAD.U32 R18, RZ, RZ, UR8 ;  /* 0x00000008ff127e24 */ /* 0x000fe2000f8e00ff */
[----:B------:R-:W-:Y:S01]  /*0120*/  MOV R17, UR8 ;  /* 0x0000000800117c02 */ /* 0x000fe20008000f00 */
[----:B------:R-:W-:Y:S01]  /*0130*/  IMAD.U32 R16, RZ, RZ, UR8 ;  /* 0x00000008ff107e24 */ /* 0x000fe2000f8e00ff */
[----:B------:R-:W-:Y:S01]  /*0140*/  MOV R15, UR8 ;  /* 0x00000008000f7c02 */ /* 0x000fe20008000f00 */
[----:B0-----:R-:W-:Y:S01]  /*0150*/  IMAD R52, R52, UR5, R2 ;  /* 0x0000000534347c24 */ /* 0x001fe2000f8e0202 */
[----:B------:R-:W-:Y:S01]  /*0160*/  MOV R13, UR8 ;  /* 0x00000008000d7c02 */ /* 0x000fe20008000f00 */
[----:B------:R-:W-:Y:S01]  /*0170*/  IMAD.U32 R14, RZ, RZ, UR8 ;  /* 0x00000008ff0e7e24 */ /* 0x000fe2000f8e00ff */
[----:B------:R-:W-:Y:S01]  /*0180*/  MOV R11, UR8 ;  /* 0x00000008000b7c02 */ /* 0x000fe20008000f00 */
[----:B------:R-:W-:Y:S01]  /*0190*/  IMAD.U32 R12, RZ, RZ, UR8 ;  /* 0x00000008ff0c7e24 */ /* 0x000fe2000f8e00ff */
[----:B------:R-:W-:Y:S01]  /*01a0*/  MOV R9, UR8 ;  /* 0x0000000800097c02 */ /* 0x000fe20008000f00 */
[----:B------:R-:W-:Y:S01]  /*01b0*/  IMAD.U32 R10, RZ, RZ, UR8 ;  /* 0x00000008ff0a7e24 */ /* 0x000fe2000f8e00ff */
[----:B------:R-:W-:Y:S01]  /*01c0*/  SHF.L.U32 R52, R52, 0x2, RZ ;  /* 0x0000000234347819 */ /* 0x000fe200000006ff */
[----:B------:R-:W-:-:S02]  /*01d0*/  IMAD.U32 R8, RZ, RZ, UR8 ;  /* 0x00000008ff087e24 */ /* 0x000fc4000f8e00ff */
[----:B--2---:R-:W-:-:S05]  /*01e0*/  IMAD R24, R24, UR4, R0 ;  /* 0x0000000418187c24 */ /* 0x004fca000f8e0200 */
[----:B------:R-:W-:Y:S01]  /*01f0*/  SHF.L.U32 R24, R24, 0x2, RZ ;  /* 0x0000000218187819 */ /* 0x000fe200000006ff */
[----:B----4-:R-:W-:Y:S06]  /*0200*/  BRA.U !UP0, `(.L_x_50) ;  /* 0x0000000908787547 */ /* 0x010fec000b800000 */
[----:B------:R-:W0:Y:S01]  /*0210*/  LDC.64 R10, c[0x0][0x390] ;  /* 0x0000e400ff0a7b82 */ /* 0x000e220000000a00 */
[----:B------:R-:W1:Y:S01]  /*0220*/  LDCU.64 UR4, c[0x0][0x398] ;  /* 0x00007300ff0477ac */ /* 0x000e620008000a00 */
[C---:B------:R-:W-:Y:S01]  /*0230*/  VIADD R6, R52.reuse, 0x3 ;  /* 0x0000000334067836 */ /* 0x040fe20000000000 */
[C---:B------:R-:W-:Y:S01]  /*0240*/  IADD3 R2, PT, PT, R52.reuse, 0x1, RZ ;  /* 0x0000000134027810 */ /* 0x040fe20007ffe0ff */
[----:B------:R-:W-:Y:S01]  /*0250*/  VIADD R4, R52, 0x2 ;  /* 0x0000000234047836 */ /* 0x000fe20000000000 */
[----:B------:R-:W2:Y:S01]  /*0260*/  LDCU UR12, c[0x0][0x380] ;  /* 0x00007000ff0c77ac */ /* 0x000ea20008000800 */
[----:B------:R-:W-:Y:S01]  /*0270*/  SHF.R.S32.HI R50, RZ, 0x1f, R52 ;  /* 0x0000001fff327819 */ /* 0x000fe20000011434 */
[----:B------:R-:W-:Y:S01]  /*0280*/  IMAD.U32 R22, RZ, RZ, UR8 ;  /* 0x00000008ff167e24 */ /* 0x000fe2000f8e00ff */
[----:B------:R-:W-:Y:S01]  /*0290*/  SHF.R.S32.HI R43, RZ, 0x1f, R6 ;  /* 0x0000001fff2b7819 */ /* 0x000fe20000011406 */
[----:B------:R-:W-:Y:S01]  /*02a0*/  IMAD.U32 R20, RZ, RZ, UR8 ;  /* 0x00000008ff147e24 */ /* 0x000fe2000f8e00ff */
[----:B------:R-:W-:Y:S01]  /*02b0*/  SHF.R.S32.HI R46, RZ, 0x1f, R4 ;  /* 0x0000001fff2e7819 */ /* 0x000fe20000011404 */
[----:B------:R-:W-:Y:S01]  /*02c0*/  IMAD.U32 R18, RZ, RZ, UR8 ;  /* 0x00000008ff127e24 */ /* 0x000fe2000f8e00ff */
[----:B------:R-:W-:Y:S01]  /*02d0*/  SHF.R.S32.HI R48, RZ, 0x1f, R2 ;  /* 0x0000001fff307819 */ /* 0x000fe20000011402 */
[----:B------:R-:W-:Y:S01]  /*02e0*/  IMAD.U32 R16, RZ, RZ, UR8 ;  /* 0x00000008ff107e24 */ /* 0x000fe2000f8e00ff */
[C---:B------:R-:W-:Y:S01]  /*02f0*/  PRMT R39, R32.reuse, 0x7610, R39 ;  /* 0x0000761020277816 */ /* 0x040fe20000000027 */
[----:B------:R-:W-:Y:S01]  /*0300*/  IMAD.U32 R14, RZ, RZ, UR8 ;  /* 0x00000008ff0e7e24 */ /* 0x000fe2000f8e00ff */
[C---:B------:R-:W-:Y:S01]  /*0310*/  PRMT R38, R32.reuse, 0x7610, R38 ;  /* 0x0000761020267816 */ /* 0x040fe20000000026 */
[----:B------:R-:W-:Y:S01]  /*0320*/  IMAD.U32 R12, RZ, RZ, UR8 ;  /* 0x00000008ff0c7e24 */ /* 0x000fe2000f8e00ff */
[C---:B------:R-:W-:Y:S01]  /*0330*/  PRMT R37, R32.reuse, 0x7610, R37 ;  /* 0x0000761020257816 */ /* 0x040fe20000000025 */
[----:B-1----:R-:W-:Y:S01]  /*0340*/  IMAD R43, R43, UR4, RZ ;  /* 0x000000042b2b7c24 */ /* 0x002fe2000f8e02ff */
[----:B------:R-:W-:Y:S01]  /*0350*/  PRMT R36, R32, 0x7610, R36 ;  /* 0x0000761020247816 */ /* 0x000fe20000000024 */
[----:B------:R-:W-:Y:S01]  /*0360*/  IMAD R50, R50, UR4, RZ ;  /* 0x0000000432327c24 */ /* 0x000fe2000f8e02ff */
[----:B------:R-:W-:Y:S01]  /*0370*/  PRMT R35, R32, 0x7610, R35 ;  /* 0x0000761020237816 */ /* 0x000fe20000000023 */
[----:B------:R-:W-:Y:S01]  /*0380*/  IMAD R46, R46, UR4, RZ ;  /* 0x000000042e2e7c24 */ /* 0x000fe2000f8e02ff */
[----:B------:R-:W-:Y:S01]  /*0390*/  PRMT R34, R32, 0x7610, R34 ;  /* 0x0000761020227816 */ /* 0x000fe20000000022 */
[----:B------:R-:W-:Y:S01]  /*03a0*/  IMAD R48, R48, UR4, RZ ;  /* 0x0000000430307c24 */ /* 0x000fe2000f8e02ff */
[----:B------:R-:W-:Y:S01]  /*03b0*/  PRMT R33, R32, 0x7610, R33 ;  /* 0x0000761020217816 */ /* 0x000fe20000000021 */
[C---:B------:R-:W-:Y:S01]  /*03c0*/  IMAD R43, R6.reuse, UR5, R43 ;  /* 0x00000005062b7c24 */ /* 0x040fe2000f8e022b */
[----:B------:R-:W-:Y:S01]  /*03d0*/  MOV R21, UR8 ;  /* 0x0000000800157c02 */ /* 0x000fe20008000f00 */
[----:B0-----:R-:W-:Y:S01]  /*03e0*/  IMAD.WIDE.U32 R6, R6, UR4, R10 ;  /* 0x0000000406067c25 */ /* 0x001fe2000f8e000a */
[----:B------:R-:W-:Y:S01]  /*03f0*/  MOV R19, UR8 ;  /* 0x0000000800137c02 */ /* 0x000fe20008000f00 */
[----:B------:R-:W-:Y:S01]  /*0400*/  UIADD3 UR9, UPT, UPT, -UR9, URZ, URZ ;  /* 0x000000ff09097290 */ /* 0x000fe2000fffe1ff */
[----:B------:R-:W-:Y:S01]  /*0410*/  MOV R17, UR8 ;  /* 0x0000000800117c02 */ /* 0x000fe20008000f00 */
[----:B------:R-:W-:Y:S01]  /*0420*/  IMAD R46, R4, UR5, R46 ;  /* 0x00000005042e7c24 */ /* 0x000fe2000f8e022e */
[----:B------:R-:W-:Y:S01]  /*0430*/  IADD3 R43, PT, PT, R7, R43, RZ ;  /* 0x0000002b072b7210 */ /* 0x000fe20007ffe0ff */
[C---:B------:R-:W-:Y:S01]  /*0440*/  IMAD.WIDE.U32 R8, R52.reuse, UR4, R10 ;  /* 0x0000000434087c25 */ /* 0x040fe2000f8e000a */
[----:B------:R-:W-:Y:S01]  /*0450*/  MOV R15, UR8 ;  /* 0x00000008000f7c02 */ /* 0x000fe20008000f00 */
[----:B------:R-:W0:Y:S01]  /*0460*/  LDCU.64 UR6, c[0x0][0x3a0] ;  /* 0x00007400ff0677ac */ /* 0x000e220008000a00 */
[----:B------:R-:W-:Y:S01]  /*0470*/  MOV R13, UR8 ;  /* 0x00000008000d7c02 */ /* 0x000fe20008000f00 */
[C---:B------:R-:W-:Y:S01]  /*0480*/  IMAD R50, R52.reuse, UR5, R50 ;  /* 0x0000000534327c24 */ /* 0x040fe2000f8e0232 */
[----:B------:R-:W-:Y:S01]  /*0490*/  IADD3 R42, PT, PT, R52, 0x1, RZ ;  /* 0x00000001342a7810 */ /* 0x000fe20007ffe0ff */
[----:B------:R-:W-:Y:S01]  /*04a0*/  IMAD R48, R2, UR5, R48 ;  /* 0x0000000502307c24 */ /* 0x000fe2000f8e0230 */
[----:B--2---:R-:W-:Y:S01]  /*04b0*/  ISETP.GE.AND P4, PT, R52, UR12, PT ;  /* 0x0000000c34007c0c */ /* 0x004fe2000bf86270 */
[--C-:B------:R-:W-:Y:S01]  /*04c0*/  IMAD.WIDE.U32 R4, R4, UR4, R10.reuse ;  /* 0x0000000404047c25 */ /* 0x100fe2000f8e000a */
[----:B------:R-:W-:Y:S01]  /*04d0*/  IADD3 R50, PT, PT, R9, R50, RZ ;  /* 0x0000003209327210 */ /* 0x000fe20007ffe0ff */
[----:B------:R-:W1:Y:S01]  /*04e0*/  LDCU UR5, c[0x0][0x380] ;  /* 0x00007000ff0577ac */ /* 0x000e620008000800 */
[----:B------:R-:W-:Y:S01]  /*04f0*/  MOV R9, UR8 ;  /* 0x0000000800097c02 */ /* 0x000fe20008000f00 */
[----:B------:R-:W-:Y:S01]  /*0500*/  IMAD.WIDE.U32 R2, R2, UR4, R10 ;  /* 0x0000000402027c25 */ /* 0x000fe2000f8e000a */
[----:B------:R-:W-:Y:S01]  /*0510*/  IADD3 R46, PT, PT, R5, R46, RZ ;  /* 0x0000002e052e7210 */ /* 0x000fe20007ffe0ff */
[----:B------:R-:W2:Y:S01]  /*0520*/  LDCU UR4, c[0x0][0x384] ;  /* 0x00007080ff0477ac */ /* 0x000ea20008000800 */
[----:B------:R-:W-:Y:S01]  /*0530*/  MOV R11, UR8 ;  /* 0x00000008000b7c02 */ /* 0x000fe20008000f00 */
[----:B------:R-:W-:Y:S01]  /*0540*/  IMAD.MOV.U32 R51, RZ, RZ, R8 ;  /* 0x000000ffff337224 */ /* 0x000fe200078e0008 */
[----:B------:R-:W-:Y:S01]  /*0550*/  IADD3 R48, PT, PT, R3, R48, RZ ;  /* 0x0000003003307210 */ /* 0x000fe20007ffe0ff */
[----:B------:R-:W-:Y:S01]  /*0560*/  IMAD.MOV.U32 R44, RZ, RZ, R6 ;  /* 0x000000ffff2c7224 */ /* 0x000fe200078e0006 */
[----:B------:R-:W-:Y:S01]  /*0570*/  IADD3 R40, PT, PT, R52, 0x3, RZ ;  /* 0x0000000334287810 */ /* 0x000fe20007ffe0ff */
[----:B------:R-:W-:Y:S01]  /*0580*/  IMAD.MOV.U32 R47, RZ, RZ, R4 ;  /* 0x000000ffff2f7224 */ /* 0x000fe200078e0004 */
[C---:B------:R-:W-:Y:S01]  /*0590*/  IADD3 R6, PT, PT, R24.reuse, 0x2, RZ ;  /* 0x0000000218067810 */ /* 0x040fe20007ffe0ff */
[----:B------:R-:W-:Y:S01]  /*05a0*/  IMAD.MOV.U32 R49, RZ, RZ, R2 ;  /* 0x000000ffff317224 */ /* 0x000fe200078e0002 */
[----:B------:R-:W-:Y:S01]  /*05b0*/  IADD3 R0, PT, PT, R24, 0x3, RZ ;  /* 0x0000000318007810 */ /* 0x000fe20007ffe0ff */
[----:B------:R-:W-:-:S02]  /*05c0*/  IMAD.U32 R10, RZ, RZ, UR8 ;  /* 0x00000008ff0a7e24 */ /* 0x000fc4000f8e00ff */
[----:B------:R-:W-:Y:S02]  /*05d0*/  IMAD.U32 R8, RZ, RZ, UR8 ;  /* 0x00000008ff087e24 */ /* 0x000fe4000f8e00ff */
[----:B------:R-:W-:Y:S02]  /*05e0*/  VIADD R41, R52, 0x2 ;  /* 0x0000000234297836 */ /* 0x000fe40000000000 */
[----:B01----:R-:W-:-:S07]  /*05f0*/  VIADD R7, R24, 0x1 ;  /* 0x0000000118077836 */ /* 0x003fce0000000000 */
.L_x_51:
[----:B--2---:R-:W-:Y:S01]  /*0600*/  ISETP.GE.AND P0, PT, R24, UR4, PT ;  /* 0x0000000418007c0c */ /* 0x004fe2000bf06270 */
[----:B------:R-:W-:Y:S01]  /*0610*/  IMAD.U32 R3, RZ, RZ, UR7 ;  /* 0x00000007ff037e24 */ /* 0x000fe2000f8e00ff */
[----:B------:R-:W-:Y:S01]  /*0620*/  MOV R2, UR6 ;  /* 0x0000000600027c02 */ /* 0x000fe20008000f00 */
[----:B------:R-:W-:Y:S01]  /*0630*/  UIADD3 UR9, UPT, UPT, UR9, 0x1, URZ ;  /* 0x0000000109097890 */ /* 0x000fe2000fffe0ff */
[C---:B------:R-:W-:Y:S02]  /*0640*/  ISETP.GE.AND P1, PT, R7.reuse, UR4, PT ;  /* 0x0000000407007c0c */ /* 0x040fe4000bf26270 */
[----:B------:R-:W-:Y:S02]  /*0650*/  ISETP.GE.AND P2, PT, R6, UR4, PT ;  /* 0x0000000406007c0c */ /* 0x000fe4000bf46270 */
[----:B------:R-:W-:Y:S02]  /*0660*/  ISETP.GE.AND P5, PT, R42, UR5, PT ;  /* 0x000000052a007c0c */ /* 0x000fe4000bfa6270 */
[----:B------:R-:W-:Y:S03]  /*0670*/  ISETP.GE.AND P3, PT, R0, UR4, PT ;  /* 0x0000000400007c0c */ /* 0x000fe6000bf66270 */
[----:B------:R-:W0:Y:S08]  /*0680*/  @!P0 LDC.64 R4, c[0x0][0x3a8] ;  /* 0x0000ea00ff048b82 */ /* 0x000e300000000a00 */
[----:B------:R-:W1:Y:S08]  /*0690*/  @!P1 LDC.64 R26, c[0x0][0x3a8] ;  /* 0x0000ea00ff1a9b82 */ /* 0x000e700000000a00 */
[----:B------:R-:W2:Y:S08]  /*06a0*/  @!P2 LDC.64 R28, c[0x0][0x3a8] ;  /* 0x0000ea00ff1cab82 */ /* 0x000eb00000000a00 */
[----:B------:R-:W3:Y:S01]  /*06b0*/  @!P3 LDC.64 R30, c[0x0][0x3a8] ;  /* 0x0000ea00ff1ebb82 */ /* 0x000ee20000000a00 */
[C---:B0-----:R-:W-:Y:S01]  /*06c0*/  @!P0 IMAD.WIDE.U32 R2, R24.reuse, R4, R2 ;  /* 0x0000000418028225 */ /* 0x041fe200078e0002 */
[----:B------:R-:W-:Y:S03]  /*06d0*/  MOV R4, UR6 ;  /* 0x0000000600047c02 */ /* 0x000fe60008000f00 */
[----:B------:R-:W-:Y:S02]  /*06e0*/  @!P0 IMAD R3, R24, R5, R3 ;  /* 0x0000000518038224 */ /* 0x000fe400078e0203 */
[----:B------:R-:W-:Y:S03]  /*06f0*/  IMAD.U32 R5, RZ, RZ, UR7 ;  /* 0x00000007ff057e24 */ /* 0x000fe6000f8e00ff */
[----:B------:R0:W4:Y:S01]  /*0700*/  @!P0 LDG.E.U8 R35, desc[UR10][R2.64] ;  /* 0x0000000a02238981 */ /* 0x000122000c1e1100 */
[----:B------:R-:W-:Y:S01]  /*0710*/  ISETP.GE.AND P0, PT, R40, UR5, PT ;  /* 0x0000000528007c0c */ /* 0x000fe2000bf06270 */
[C---:B-1----:R-:W-:Y:S04]  /*0720*/  @!P1 IMAD.WIDE.U32 R4, R7.reuse, R26, R4 ;  /* 0x0000001a07049225 */ /* 0x042fe800078e0004 */
[----:B------:R-:W-:Y:S05]  /*0730*/  @!P1 IMAD R5, R7, R27, R5 ;  /* 0x0000001b07059224 */ /* 0x000fea00078e0205 */
[----:B------:R1:W5:Y:S01]  /*0740*/  @!P1 LDG.E.U8 R34, desc[UR10][R4.64] ;  /* 0x0000000a04229981 */ /* 0x000362000c1e1100 */
[----:B------:R-:W-:Y:S02]  /*0750*/  ISETP.GE.AND P1, PT, R41, UR5, PT ;  /* 0x0000000529007c0c */ /* 0x000fe4000bf26270 */
[----:B------:R-:W-:Y:S05]  /*0760*/  @!P0 MOV R45, R43 ;  /* 0x0000002b002d8202 */ /* 0x000fea0000000f00 */
[----:B------:R3:W5:Y:S01]  /*0770*/  @!P0 LDG.E.U8 R36, desc[UR10][R44.64] ;  /* 0x0000000a2c248981 */ /* 0x000762000c1e1100 */
[----:B0-----:R-:W-:Y:S01]  /*0780*/  MOV R2, UR6 ;  /* 0x0000000600027c02 */ /* 0x001fe20008000f00 */
[----:B------:R-:W-:Y:S04]  /*0790*/  IMAD.U32 R3, RZ, RZ, UR7 ;  /* 0x00000007ff037e24 */ /* 0x000fe8000f8e00ff */
[C---:B--2---:R-:W-:Y:S04]  /*07a0*/  @!P2 IMAD.WIDE.U32 R2, R6.reuse, R28, R2 ;  /* 0x0000001c0602a225 */ /* 0x044fe800078e0002 */
[----:B------:R-:W-:Y:S01]  /*07b0*/  @!P2 IMAD R3, R6, R29, R3 ;  /* 0x0000001d0603a224 */ /* 0x000fe200078e0203 */
[----:B-1----:R-:W-:Y:S01]  /*07c0*/  MOV R4, UR6 ;  /* 0x0000000600047c02 */ /* 0x002fe20008000f00 */
[----:B------:R-:W-:Y:S01]  /*07d0*/  IMAD.U32 R5, RZ, RZ, UR7 ;  /* 0x00000007ff057e24 */ /* 0x000fe2000f8e00ff */
[----:B------:R-:W-:Y:S02]  /*07e0*/  UIADD3 UR6, UP0, UPT, UR6, 0x1, URZ ;  /* 0x0000000106067890 */ /* 0x000fe4000ff1e0ff */
[----:B------:R0:W2:Y:S01]  /*07f0*/  @!P2 LDG.E.U8 R33, desc[UR10][R2.64] ;  /* 0x0000000a0221a981 */ /* 0x0000a2000c1e1100 */
[C---:B---3--:R-:W-:Y:S01]  /*0800*/  @!P3 IMAD.WIDE.U32 R4, R0.reuse, R30, R4 ;  /* 0x0000001e0004b225 */ /* 0x048fe200078e0004 */
[----:B------:R-:W-:Y:S02]  /*0810*/  UIADD3.X UR7, UPT, UPT, URZ, UR7, URZ, UP0, !UPT ;  /* 0x00000007ff077290 */ /* 0x000fe400087fe4ff */
[----:B------:R-:W-:Y:S01]  /*0820*/  UISETP.NE.AND UP0, UPT, UR9, URZ, UPT ;  /* 0x000000ff0900728c */ /* 0x000fe2000bf05270 */
[----:B------:R-:W-:Y:S05]  /*0830*/  @!P3 IMAD R5, R0, R31, R5 ;  /* 0x0000001f0005b224 */ /* 0x000fea00078e0205 */
[----:B------:R-:W3:Y:S01]  /*0840*/  @!P3 LDG.E.U8 R32, desc[UR10][R4.64] ;  /* 0x0000000a0420b981 */ /* 0x000ee2000c1e1100 */
[----:B------:R-:W-:Y:S05]  /*0850*/  IADD3 R44, P3, PT, R44, 0x1, RZ ;  /* 0x000000012c2c7810 */ /* 0x000fea0007f7e0ff */
[----:B------:R-:W-:Y:S01]  /*0860*/  IMAD.X R43, RZ, RZ, R43, P3 ;  /* 0x000000ffff2b7224 */ /* 0x000fe200018e062b */
[----:B0-----:R-:W-:Y:S02]  /*0870*/  @!P4 MOV R2, R51 ;  /* 0x000000330002c202 */ /* 0x001fe40000000f00 */
[-C--:B------:R-:W-:Y:S02]  /*0880*/  @!P4 MOV R3, R50.reuse ;  /* 0x000000320003c202 */ /* 0x080fe40000000f00 */
[----:B------:R-:W-:Y:S03]  /*0890*/  IADD3 R51, P0, PT, R51, 0x1, RZ ;  /* 0x0000000133337810 */ /* 0x000fe60007f1e0ff */
[----:B------:R0:W3:Y:S01]  /*08a0*/  @!P4 LDG.E.U8 R39, desc[UR10][R2.64] ;  /* 0x0000000a0227c981 */ /* 0x0000e2000c1e1100 */
[----:B------:R-:W-:Y:S02]  /*08b0*/  IADD3.X R50, PT, PT, RZ, R50, RZ, P0, !PT ;  /* 0x00000032ff327210 */ /* 0x000fe400007fe4ff */
[----:B0-----:R-:W-:Y:S01]  /*08c0*/  @!P5 MOV R3, R48 ;  /* 0x000000300003d202 */ /* 0x001fe20000000f00 */
[----:B------:R-:W-:Y:S05]  /*08d0*/  @!P5 IMAD.MOV.U32 R2, RZ, RZ, R49 ;  /* 0x000000ffff02d224 */ /* 0x000fea00078e0031 */
[----:B------:R0:W3:Y:S02]  /*08e0*/  @!P5 LDG.E.U8 R38, desc[UR10][R2.64] ;  /* 0x0000000a0226d981 */ /* 0x0000e4000c1e1100 */
[----:B0-----:R-:W-:Y:S01]  /*08f0*/  @!P1 MOV R2, R47 ;  /* 0x0000002f00029202 */ /* 0x001fe20000000f00 */
[----:B------:R-:W-:Y:S01]  /*0900*/  @!P1 IMAD.MOV.U32 R3, RZ, RZ, R46 ;  /* 0x000000ffff039224 */ /* 0x000fe200078e002e */
[----:B------:R-:W-:Y:S04]  /*0910*/  IADD3 R47, P2, PT, R47, 0x1, RZ ;  /* 0x000000012f2f7810 */ /* 0x000fe80007f5e0ff */
[----:B------:R-:W-:Y:S01]  /*0920*/  IADD3.X R46, PT, PT, RZ, R46, RZ, P2, !PT ;  /* 0x0000002eff2e7210 */ /* 0x000fe200017fe4ff */
[----:B------:R4:W3:Y:S01]  /*0930*/  @!P1 LDG.E.U8 R37, desc[UR10][R2.64] ;  /* 0x0000000a02259981 */ /* 0x0008e2000c1e1100 */
[----:B------:R-:W-:Y:S04]  /*0940*/  IADD3 R49, P1, PT, R49, 0x1, RZ ;  /* 0x0000000131317810 */ /* 0x000fe80007f3e0ff */
[----:B------:R-:W-:Y:S02]  /*0950*/  IADD3.X R48, PT, PT, RZ, R48, RZ, P1, !PT ;  /* 0x00000030ff307210 */ /* 0x000fe40000ffe4ff */
[----:B----4-:R-:W-:Y:S04]  /*0960*/  LOP3.LUT R3, R35, 0xff, RZ, 0xc0, !PT ;  /* 0x000000ff23037812 */ /* 0x010fe800078ec0ff */
[----:B------:R-:W-:Y:S05]  /*0970*/  F2FP.F16.E4M3.UNPACK_B R3, R3 ;  /* 0x00000003ff03723e */ /* 0x000fea00020006ff */
[----:B------:R-:W-:Y:S01]  /*0980*/  HADD2.F32 R3, -RZ, R3.H0_H0 ;  /* 0x20000003ff037230 */ /* 0x000fe20000004100 */
[----:B-----5:R-:W-:Y:S04]  /*0990*/  LOP3.LUT R26, R34, 0xff, RZ, 0xc0, !PT ;  /* 0x000000ff221a7812 */ /* 0x020fe800078ec0ff */
[----:B------:R-:W-:Y:S02]  /*09a0*/  F2FP.F16.E4M3.UNPACK_B R26, R26 ;  /* 0x0000001aff1a723e */ /* 0x000fe400020006ff */
[----:B------:R-:W-:Y:S03]  /*09b0*/  LOP3.LUT R25, R36, 0xff, RZ, 0xc0, !PT ;  /* 0x000000ff24197812 */ /* 0x000fe600078ec0ff */
[----:B------:R-:W-:Y:S01]  /*09c0*/  HADD2.F32 R26, -RZ, R26.H0_H0 ;  /* 0x2000001aff1a7230 */ /* 0x000fe20000004100 */
[----:B------:R-:W-:Y:S05]  /*09d0*/  F2FP.F16.E4M3.UNPACK_B R25, R25 ;  /* 0x00000019ff19723e */ /* 0x000fea00020006ff */
[----:B------:R-:W-:Y:S01]  /*09e0*/  HADD2.F32 R25, -RZ, R25.H0_H0 ;  /* 0x20000019ff197230 */ /* 0x000fe20000004100 */
[----:B--2---:R-:W-:Y:S04]  /*09f0*/  LOP3.LUT R27, R33, 0xff, RZ, 0xc0, !PT ;  /* 0x000000ff211b7812 */ /* 0x004fe800078ec0ff */
[----:B------:R-:W-:Y:S05]  /*0a00*/  F2FP.F16.E4M3.UNPACK_B R27, R27 ;  /* 0x0000001bff1b723e */ /* 0x000fea00020006ff */
[----:B------:R-:W-:Y:S01]  /*0a10*/  HADD2.F32 R27, -RZ, R27.H0_H0 ;  /* 0x2000001bff1b7230 */ /* 0x000fe20000004100 */
[----:B---3--:R-:W-:Y:S04]  /*0a20*/  LOP3.LUT R28, R32, 0xff, RZ, 0xc0, !PT ;  /* 0x000000ff201c7812 */ /* 0x008fe800078ec0ff */
[----:B------:R-:W-:Y:S05]  /*0a30*/  F2FP.F16.E4M3.UNPACK_B R28, R28 ;  /* 0x0000001cff1c723e */ /* 0x000fea00020006ff */
[----:B------:R-:W-:Y:S01]  /*0a40*/  HADD2.F32 R28, -RZ, R28.H0_H0 ;  /* 0x2000001cff1c7230 */ /* 0x000fe20000004100 */
[----:B------:R-:W-:Y:S04]  /*0a50*/  LOP3.LUT R2, R39, 0xff, RZ, 0xc0, !PT ;  /* 0x000000ff27027812 */ /* 0x000fe800078ec0ff */
[----:B------:R-:W-:Y:S05]  /*0a60*/  F2FP.F16.E4M3.UNPACK_B R2, R2 ;  /* 0x00000002ff02723e */ /* 0x000fea00020006ff */
[----:B------:R-:W-:Y:S05]  /*0a70*/  HADD2.F32 R2, -RZ, R2.H0_H0 ;  /* 0x20000002ff027230 */ /* 0x000fea0000004100 */
[-C--:B------:R-:W-:Y:S01]  /*0a80*/  FFMA R8, R2, R3.reuse, R8 ;  /* 0x0000000302087223 */ /* 0x080fe20000000008 */
[----:B------:R-:W-:Y:S04]  /*0a90*/  LOP3.LUT R4, R38, 0xff, RZ, 0xc0, !PT ;  /* 0x000000ff26047812 */ /* 0x000fe800078ec0ff */
[----:B------:R-:W-:Y:S05]  /*0aa0*/  F2FP.F16.E4M3.UNPACK_B R4, R4 ;  /* 0x00000004ff04723e */ /* 0x000fea00020006ff */
[----:B------:R-:W-:Y:S05]  /*0ab0*/  HADD2.F32 R4, -RZ, R4.H0_H0 ;  /* 0x20000004ff047230 */ /* 0x000fea0000004100 */
[----:B------:R-:W-:Y:S01]  /*0ac0*/  FFMA R9, R4, R3, R9 ;  /* 0x0000000304097223 */ /* 0x000fe20000000009 */
[----:B------:R-:W-:Y:S04]  /*0ad0*/  LOP3.LUT R5, R37, 0xff, RZ, 0xc0, !PT ;  /* 0x000000ff25057812 */ /* 0x000fe800078ec0ff */
[----:B------:R-:W-:Y:S05]  /*0ae0*/  F2FP.F16.E4M3.UNPACK_B R5, R5 ;  /* 0x00000005ff05723e */ /* 0x000fea00020006ff */
[----:B------:R-:W-:Y:S05]  /*0af0*/  HADD2.F32 R5, -RZ, R5.H0_H0 ;  /* 0x20000005ff057230 */ /* 0x000fea0000004100 */
[-C--:B------:R-:W-:Y:S01]  /*0b00*/  FFMA R10, R5, R3.reuse, R10 ;  /* 0x00000003050a7223 */ /* 0x080fe2000000000a */
[----:B------:R-:W-:Y:S01]  /*0b10*/  FFMA R11, R25, R3, R11 ;  /* 0x00000003190b7223 */ /* 0x000fe2000000000b */
[-C--:B------:R-:W-:Y:S01]  /*0b20*/  FFMA R12, R2, R26.reuse, R12 ;  /* 0x0000001a020c7223 */ /* 0x080fe2000000000c */
[-C--:B------:R-:W-:Y:S01]  /*0b30*/  FFMA R13, R4, R26.reuse, R13 ;  /* 0x0000001a040d7223 */ /* 0x080fe2000000000d */
        /* <DEDUP_REMOVED lines=10> */
[----:B------:R-:W-:Y:S09]  /*0be0*/  BRA.U UP0, `(.L_x_51) ;  /* 0xfffffff900847547 */ /* 0x000ff2000b83ffff */
.L_x_50:
[----:B------:R-:W0:Y:S01]  /*0bf0*/  LDCU.64 UR8, c[0x0][0x380] ;  /* 0x00007000ff0877ac */ /* 0x000e220008000a00 */
[C---:B------:R-:W-:Y:S01]  /*0c00*/  VIADD R7, R52.reuse, 0x1 ;  /* 0x0000000134077836 */ /* 0x040fe20000000000 */
[----:B------:R-:W-:Y:S01]  /*0c10*/  BSSY.RECONVERGENT B0, `(.L_x_52) ;  /* 0x0000021000007945 */ /* 0x000fe20003800200 */
[----:B------:R-:W-:Y:S02]  /*0c20*/  VIADD R6, R52, 0x2 ;  /* 0x0000000234067836 */ /* 0x000fe40000000000 */
[----:B------:R-:W-:Y:S02]  /*0c30*/  VIADD R4, R24, 0x1 ;  /* 0x0000000118047836 */ /* 0x000fe40000000000 */
[----:B------:R-:W-:Y:S02]  /*0c40*/  VIADD R5, R52, 0x3 ;  /* 0x0000000334057836 */ /* 0x000fe40000000000 */
[C---:B------:R-:W-:Y:S02]  /*0c50*/  VIADD R3, R24.reuse, 0x2 ;  /* 0x0000000218037836 */ /* 0x040fe40000000000 */
[C---:B------:R-:W-:Y:S01]  /*0c60*/  VIADD R2, R24.reuse, 0x3 ;  /* 0x0000000318027836 */ /* 0x040fe20000000000 */
[----:B0-----:R-:W-:-:S02]  /*0c70*/  ISETP.GE.AND P0, PT, R24, UR9, PT ;  /* 0x0000000918007c0c */ /* 0x001fc4000bf06270 */
[----:B------:R-:W-:Y:S02]  /*0c80*/  ISETP.GE.AND P2, PT, R4, UR9, PT ;  /* 0x0000000904007c0c */ /* 0x000fe4000bf46270 */
[----:B------:R-:W-:Y:S02]  /*0c90*/  ISETP.GE.OR P4, PT, R52, UR8, P0 ;  /* 0x0000000834007c0c */ /* 0x000fe40008786670 */
[----:B------:R-:W-:Y:S02]  /*0ca0*/  ISETP.GE.OR P3, PT, R7, UR8, P0 ;  /* 0x0000000807007c0c */ /* 0x000fe40008766670 */
[----:B------:R-:W-:Y:S02]  /*0cb0*/  ISETP.GE.OR P1, PT, R6, UR8, P0 ;  /* 0x0000000806007c0c */ /* 0x000fe40008726670 */
[----:B------:R-:W-:-:S07]  /*0cc0*/  ISETP.GE.OR P0, PT, R5, UR8, P0 ;  /* 0x0000000805007c0c */ /* 0x000fce0008706670 */
[----:B------:R-:W-:Y:S06]  /*0cd0*/  @P4 BRA `(.L_x_53) ;  /* 0x0000000000504947 */ /* 0x000fec0003800000 */
[----:B------:R-:W0:Y:S01]  /*0ce0*/  LDCU.128 UR4, c[0x0][0x3c0] ;  /* 0x00007800ff0477ac */ /* 0x000e220008000c00 */
[--C-:B------:R-:W-:Y:S01]  /*0cf0*/  SHF.R.S32.HI R53, RZ, 0x1f, R52.reuse ;  /* 0x0000001fff357819 */ /* 0x100fe20000011434 */
[----:B------:R-:W1:Y:S02]  /*0d00*/  LDCU.64 UR12, c[0x0][0x3b8] ;  /* 0x00007700ff0c77ac */ /* 0x000e640008000a00 */
[----:B0-----:R-:W-:-:S04]  /*0d10*/  IMAD.WIDE.U32 R28, R24, UR4, R52 ;  /* 0x00000004181c7c25 */ /* 0x001fc8000f8e0034 */
[----:B------:R-:W-:Y:S01]  /*0d20*/  IMAD R0, R24, UR5, R29 ;  /* 0x0000000518007c24 */ /* 0x000fe2000f8e021d */
[C---:B-1----:R-:W-:Y:S01]  /*0d30*/  LEA R26, P4, R28.reuse, UR12, 0x1 ;  /* 0x0000000c1c1a7c11 */ /* 0x042fe2000f8808ff */
[----:B------:R-:W0:Y:S03]  /*0d40*/  LDCU.64 UR4, c[0x0][0x3d0] ;  /* 0x00007a00ff0477ac */ /* 0x000e260008000a00 */
[----:B------:R-:W-:Y:S01]  /*0d50*/  LEA.HI.X R27, R28, UR13, R0, 0x1, P4 ;  /* 0x0000000d1c1b7c11 */ /* 0x000fe2000a0f0c00 */
[----:B------:R-:W1:Y:S04]  /*0d60*/  LDCU UR13, c[0x0][0x3b0] ;  /* 0x00007600ff0d77ac */ /* 0x000e680008000800 */
[----:B------:R0:W2:Y:S01]  /*0d70*/  LDG.E.U16 R0, desc[UR10][R26.64] ;  /* 0x0000000a1a007981 */ /* 0x0000a2000c1e1500 */
[----:B------:R-:W3:Y:S01]  /*0d80*/  LDCU UR12, c[0x0][0x38c] ;  /* 0x00007180ff0c77ac */ /* 0x000ee20008000800 */
[----:B0-----:R-:W-:-:S03]  /*0d90*/  IMAD.WIDE.U32 R26, R24, UR4, R52 ;  /* 0x00000004181a7c25 */ /* 0x001fc6000f8e0034 */
[----:B------:R-:W-:Y:S01]  /*0da0*/  LEA R28, P4, R26, UR6, 0x1 ;  /* 0x000000061a1c7c11 */ /* 0x000fe2000f8808ff */
[----:B--2---:R-:W-:-:S05]  /*0db0*/  HADD2.F32 R0, -RZ, R0.H0_H0 ;  /* 0x20000000ff007230 */ /* 0x004fca0000004100 */
[----:B-1----:R-:W-:-:S04]  /*0dc0*/  FMUL R0, R0, UR13 ;  /* 0x0000000d00007c20 */ /* 0x002fc80008400000 */
[----:B---3--:R-:W-:Y:S01]  /*0dd0*/  FFMA R0, R8, UR12, R0 ;  /* 0x0000000c08007c23 */ /* 0x008fe20008000000 */
[----:B------:R-:W-:-:S04]  /*0de0*/  IMAD R8, R24, UR5, R27 ;  /* 0x0000000518087c24 */ /* 0x000fc8000f8e021b */
[----:B------:R-:W-:Y:S02]  /*0df0*/  F2FP.F16.F32.PACK_AB R0, RZ, R0 ;  /* 0x00000000ff00723e */ /* 0x000fe400000000ff */
[----:B------:R-:W-:-:S05]  /*0e00*/  LEA.HI.X R29, R26, UR7, R8, 0x1, P4 ;  /* 0x000000071a1d7c11 */ /* 0x000fca000a0f0c08 */
[----:B------:R0:W-:Y:S02]  /*0e10*/  STG.E.U16 desc[UR10][R28.64], R0 ;  /* 0x000000001c007986 */ /* 0x0001e4000c10150a */
.L_x_53:
[----:B------:R-:W-:Y:S05]  /*0e20*/  BSYNC.RECONVERGENT B0 ;  /* 0x0000000000007941 */ /* 0x000fea0003800200 */
.L_x_52:
[----:B------:R-:W-:Y:S04]  /*0e30*/  BSSY.RECONVERGENT B0, `(.L_x_54) ;  /* 0x0000017000007945 */ /* 0x000fe80003800200 */
[----:B------:R-:W-:Y:S05]  /*0e40*/  @P3 BRA `(.L_x_55) ;  /* 0x0000000000543947 */ /* 0x000fea0003800000 */
[----:B------:R-:W1:Y:S01]  /*0e50*/  LDCU.128 UR4, c[0x0][0x3c0] ;  /* 0x00007800ff0477ac */ /* 0x000e620008000c00 */
[----:B------:R-:W-:Y:S02]  /*0e60*/  SHF.R.S32.HI R27, RZ, 0x1f, R52 ;  /* 0x0000001fff1b7819 */ /* 0x000fe40000011434 */
[----:B------:R-:W-:Y:S01]  /*0e70*/  MOV R26, R52 ;  /* 0x00000034001a7202 */ /* 0x000fe20000000f00 */
[----:B------:R-:W2:Y:S04]  /*0e80*/  LDCU.64 UR12, c[0x0][0x3b8] ;  /* 0x00007700ff0c77ac */ /* 0x000ea80008000a00 */
[----:B-1----:R-:W-:-:S04]  /*0e90*/  IMAD.WIDE.U32 R30, R24, UR4, R26 ;  /* 0x00000004181e7c25 */ /* 0x002fc8000f8e001a */
[----:B0-----:R-:W-:Y:S01]  /*0ea0*/  IMAD R0, R24, UR5, R31 ;  /* 0x0000000518007c24 */ /* 0x001fe2000f8e021f */
[C---:B--2---:R-:W-:Y:S01]  /*0eb0*/  LEA R28, P3, R30.reuse, UR12, 0x1 ;  /* 0x0000000c1e1c7c11 */ /* 0x044fe2000f8608ff */
[----:B------:R-:W0:Y:S03]  /*0ec0*/  LDCU.64 UR4, c[0x0][0x3d0] ;  /* 0x00007a00ff0477ac */ /* 0x000e260008000a00 */
[----:B------:R-:W-:Y:S01]  /*0ed0*/  LEA.HI.X R29, R30, UR13, R0, 0x1, P3 ;  /* 0x0000000d1e1d7c11 */ /* 0x000fe200098f0c00 */
[----:B------:R-:W1:Y:S04]  /*0ee0*/  LDCU UR13, c[0x0][0x3b0] ;  /* 0x00007600ff0d77ac */ /* 0x000e680008000800 */
[----:B------:R2:W3:Y:S01]  /*0ef0*/  LDG.E.U16 R0, desc[UR10][R28.64+0x2] ;  /* 0x0000020a1c007981 */ /* 0x0004e2000c1e1500 */
[----:B------:R-:W4:Y:S01]  /*0f00*/  LDCU UR12, c[0x0][0x38c] ;  /* 0x00007180ff0c77ac */ /* 0x000f220008000800 */
[----:B0-----:R-:W-:-:S04]  /*0f10*/  IMAD.WIDE.U32 R26, R24, UR4, R26 ;  /* 0x00000004181a7c25 */ /* 0x001fc8000f8e001a */
[----:B------:R-:W-:Y:S01]  /*0f20*/  IMAD R8, R24, UR5, R27 ;  /* 0x0000000518087c24 */ /* 0x000fe2000f8e021b */
[----:B--2---:R-:W-:-:S04]  /*0f30*/  LEA R28, P3, R26, UR6, 0x1 ;  /* 0x000000061a1c7c11 */ /* 0x004fc8000f8608ff */
[----:B------:R-:W-:Y:S01]  /*0f40*/  LEA.HI.X R29, R26, UR7, R8, 0x1, P3 ;  /* 0x000000071a1d7c11 */ /* 0x000fe200098f0c08 */
[----:B---3--:R-:W-:-:S05]  /*0f50*/  HADD2.F32 R0, -RZ, R0.H0_H0 ;  /* 0x20000000ff007230 */ /* 0x008fca0000004100 */
[----:B-1----:R-:W-:-:S04]  /*0f60*/  FMUL R0, R0, UR13 ;  /* 0x0000000d00007c20 */ /* 0x002fc80008400000 */
[----:B----4-:R-:W-:-:S05]  /*0f70*/  FFMA R0, R9, UR12, R0 ;  /* 0x0000000c09007c23 */ /* 0x010fca0008000000 */
[----:B------:R-:W-:-:S05]  /*0f80*/  F2FP.F16.F32.PACK_AB R0, RZ, R0 ;  /* 0x00000000ff00723e */ /* 0x000fca00000000ff */
[----:B------:R1:W-:Y:S02]  /*0f90*/  STG.E.U16 desc[UR10][R28.64+0x2], R0 ;  /* 0x000002001c007986 */ /* 0x0003e4000c10150a */
.L_x_55:
[----:B------:R-:W-:Y:S05]  /*0fa0*/  BSYNC.RECONVERGENT B0 ;  /* 0x0000000000007941 */ /* 0x000fea0003800200 */
.L_x_54:
[----:B------:R-:W-:Y:S04]  /*0fb0*/  BSSY.RECONVERGENT B0, `(.L_x_56) ;  /* 0x0000017000007945 */ /* 0x000fe80003800200 */
[----:B------:R-:W-:Y:S05]  /*0fc0*/  @P1 BRA `(.L_x_57) ;  /* 0x0000000000541947 */ /* 0x000fea0003800000 */
[----:B------:R-:W0:Y:S01]  /*0fd0*/  LDCU.128 UR4, c[0x0][0x3c0] ;  /* 0x00007800ff0477ac */ /* 0x000e220008000c00 */
[----:B------:R-:W-:Y:S02]  /*0fe0*/  SHF.R.S32.HI R27, RZ, 0x1f, R52 ;  /* 0x0000001fff1b7819 */ /* 0x000fe40000011434 */
[----:B------:R-:W-:Y:S01]  /*0ff0*/  MOV R26, R52 ;  /* 0x00000034001a7202 */ /* 0x000fe20000000f00 */
[----:B------:R-:W2:Y:S04]  /*1000*/  LDCU.64 UR12, c[0x0][0x3b8] ;  /* 0x00007700ff0c77ac */ /* 0x000ea80008000a00 */
[----:B01----:R-:W-:-:S04]  /*1010*/  IMAD.WIDE.U32 R28, R24, UR4, R26 ;  /* 0x00000004181c7c25 */ /* 0x003fc8000f8e001a */
[----:B------:R-:W-:Y:S01]  /*1020*/  IMAD R0, R24, UR5, R29 ;  /* 0x0000000518007c24 */ /* 0x000fe2000f8e021d */
[C---:B--2---:R-:W-:Y:S01]  /*1030*/  LEA R8, P1, R28.reuse, UR12, 0x1 ;  /* 0x0000000c1c087c11 */ /* 0x044fe2000f8208ff */
[----:B------:R-:W0:Y:S03]  /*1040*/  LDCU.64 UR4, c[0x0][0x3d0] ;  /* 0x00007a00ff0477ac */ /* 0x000e260008000a00 */
[----:B------:R-:W-:Y:S01]  /*1050*/  LEA.HI.X R9, R28, UR13, R0, 0x1, P1 ;  /* 0x0000000d1c097c11 */ /* 0x000fe200088f0c00 */
[----:B------:R-:W1:Y:S04]  /*1060*/  LDCU UR13, c[0x0][0x3b0] ;  /* 0x00007600ff0d77ac */ /* 0x000e680008000800 */
[----:B------:R2:W3:Y:S01]  /*1070*/  LDG.E.U16 R0, desc[UR10][R8.64+0x4] ;  /* 0x0000040a08007981 */ /* 0x0004e2000c1e1500 */
[----:B------:R-:W4:Y:S01]  /*1080*/  LDCU UR12, c[0x0][0x38c] ;  /* 0x00007180ff0c77ac */ /* 0x000f220008000800 */
[----:B0-----:R-:W-:-:S03]  /*1090*/  IMAD.WIDE.U32 R26, R24, UR4, R26 ;  /* 0x00000004181a7c25 */ /* 0x001fc6000f8e001a */
[----:B------:R-:W-:Y:S01]  /*10a0*/  LEA R28, P1, R26, UR6, 0x1 ;  /* 0x000000061a1c7c11 */ /* 0x000fe2000f8208ff */
[----:B--2---:R-:W-:-:S05]  /*10b0*/  IMAD R8, R24, UR5, R27 ;  /* 0x0000000518087c24 */ /* 0x004fca000f8e021b */
[----:B------:R-:W-:Y:S01]  /*10c0*/  LEA.HI.X R29, R26, UR7, R8, 0x1, P1 ;  /* 0x000000071a1d7c11 */ /* 0x000fe200088f0c08 */
[----:B---3--:R-:W-:-:S05]  /*10d0*/  HADD2.F32 R0, -RZ, R0.H0_H0 ;  /* 0x20000000ff007230 */ /* 0x008fca0000004100 */
[----:B-1----:R-:W-:-:S04]  /*10e0*/  FMUL R0, R0, UR13 ;  /* 0x0000000d00007c20 */ /* 0x002fc80008400000 */
[----:B----4-:R-:W-:-:S05]  /*10f0*/  FFMA R0, R10, UR12, R0 ;  /* 0x0000000c0a007c23 */ /* 0x010fca0008000000 */
[----:B------:R-:W-:-:S05]  /*1100*/  F2FP.F16.F32.PACK_AB R0, RZ, R0 ;  /* 0x00000000ff00723e */ /* 0x000fca00000000ff */
[----:B------:R2:W-:Y:S02]  /*1110*/  STG.E.U16 desc[UR10][R28.64+0x4], R0 ;  /* 0x000004001c007986 */ /* 0x0005e4000c10150a */
.L_x_57:
[----:B------:R-:W-:Y:S05]  /*1120*/  BSYNC.RECONVERGENT B0 ;  /* 0x0000000000007941 */ /* 0x000fea0003800200 */
.L_x_56:
[----:B------:R-:W-:Y:S04]  /*1130*/  BSSY.RECONVERGENT B0, `(.L_x_58) ;  /* 0x0000017000007945 */ /* 0x000fe80003800200 */
[----:B------:R-:W-:Y:S05]  /*1140*/  @P0 BRA `(.L_x_59) ;  /* 0x0000000000540947 */ /* 0x000fea0003800000 */
[----:B------:R-:W0:Y:S01]  /*1150*/  LDCU.128 UR4, c[0x0][0x3c0] ;  /* 0x00007800ff0477ac */ /* 0x000e220008000c00 */
[----:B------:R-:W-:Y:S02]  /*1160*/  SHF.R.S32.HI R9, RZ, 0x1f, R52 ;  /* 0x0000001fff097819 */ /* 0x000fe40000011434 */
[----:B------:R-:W-:Y:S01]  /*1170*/  MOV R8, R52 ;  /* 0x0000003400087202 */ /* 0x000fe20000000f00 */
[----:B------:R-:W3:Y:S04]  /*1180*/  LDCU.64 UR12, c[0x0][0x3b8] ;  /* 0x00007700ff0c77ac */ /* 0x000ee80008000a00 */
[----:B012---:R-:W-:-:S04]  /*1190*/  IMAD.WIDE.U32 R28, R24, UR4, R8 ;  /* 0x00000004181c7c25 */ /* 0x007fc8000f8e0008 */
[----:B------:R-:W-:Y:S01]  /*11a0*/  IMAD R0, R24, UR5, R29 ;  /* 0x0000000518007c24 */ /* 0x000fe2000f8e021d */
[C---:B---3--:R-:W-:Y:S01]  /*11b0*/  LEA R26, P0, R28.reuse, UR12, 0x1 ;  /* 0x0000000c1c1a7c11 */ /* 0x048fe2000f8008ff */
[----:B------:R-:W0:Y:S03]  /*11c0*/  LDCU.64 UR4, c[0x0][0x3d0] ;  /* 0x00007a00ff0477ac */ /* 0x000e260008000a00 */
[----:B------:R-:W-:Y:S01]  /*11d0*/  LEA.HI.X R27, R28, UR13, R0, 0x1, P0 ;  /* 0x0000000d1c1b7c11 */ /* 0x000fe200080f0c00 */
[----:B------:R-:W1:Y:S04]  /*11e0*/  LDCU UR13, c[0x0][0x3b0] ;  /* 0x00007600ff0d77ac */ /* 0x000e680008000800 */
[----:B------:R-:W2:Y:S01]  /*11f0*/  LDG.E.U16 R0, desc[UR10][R26.64+0x6] ;  /* 0x0000060a1a007981 */ /* 0x000ea2000c1e1500 */
[----:B------:R-:W3:Y:S01]  /*1200*/  LDCU UR12, c[0x0][0x38c] ;  /* 0x00007180ff0c77ac */ /* 0x000ee20008000800 */
[----:B0-----:R-:W-:-:S04]  /*1210*/  IMAD.WIDE.U32 R8, R24, UR4, R8 ;  /* 0x0000000418087c25 */ /* 0x001fc8000f8e0008 */
[----:B------:R-:W-:Y:S01]  /*1220*/  IMAD R24, R24, UR5, R9 ;  /* 0x0000000518187c24 */ /* 0x000fe2000f8e0209 */
[----:B------:R-:W-:Y:S01]  /*1230*/  LEA R10, P0, R8, UR6, 0x1 ;  /* 0x00000006080a7c11 */ /* 0x000fe2000f8008ff */
[----:B--2---:R-:W-:-:S05]  /*1240*/  HADD2.F32 R0, -RZ, R0.H0_H0 ;  /* 0x20000000ff007230 */ /* 0x004fca0000004100 */
[----:B-1----:R-:W-:-:S04]  /*1250*/  FMUL R0, R0, UR13 ;  /* 0x0000000d00007c20 */ /* 0x002fc80008400000 */
[----:B---3--:R-:W-:Y:S01]  /*1260*/  FFMA R0, R11, UR12, R0 ;  /* 0x0000000c0b007c23 */ /* 0x008fe20008000000 */
[----:B------:R-:W-:-:S04]  /*1270*/  LEA.HI.X R11, R8, UR7, R24, 0x1, P0 ;  /* 0x00000007080b7c11 */ /* 0x000fc800080f0c18 */
[----:B------:R-:W-:-:S05]  /*1280*/  F2FP.F16.F32.PACK_AB R0, RZ, R0 ;  /* 0x00000000ff00723e */ /* 0x000fca00000000ff */
[----:B------:R3:W-:Y:S02]  /*1290*/  STG.E.U16 desc[UR10][R10.64+0x6], R0 ;  /* 0x000006000a007986 */ /* 0x0007e4000c10150a */
.L_x_59:
[----:B------:R-:W-:Y:S05]  /*12a0*/  BSYNC.RECONVERGENT B0 ;  /* 0x0000000000007941 */ /* 0x000fea0003800200 */
.L_x_58:
[----:B------:R-:W-:Y:S01]  /*12b0*/  ISETP.GE.OR P5, PT, R52, UR8, P2 ;  /* 0x0000000834007c0c */ /* 0x000fe200097a6670 */
[----:B------:R-:W-:Y:S01]  /*12c0*/  BSSY.RECONVERGENT B0, `(.L_x_60) ;  /* 0x000001c000007945 */ /* 0x000fe20003800200 */
[----:B------:R-:W-:Y:S02]  /*12d0*/  ISETP.GE.AND P4, PT, R3, UR9, PT ;  /* 0x0000000903007c0c */ /* 0x000fe4000bf86270 */
[----:B------:R-:W-:Y:S02]  /*12e0*/  ISETP.GE.AND P0, PT, R2, UR9, PT ;  /* 0x0000000902007c0c */ /* 0x000fe4000bf06270 */
[C---:B------:R-:W-:Y:S02]  /*12f0*/  ISETP.GE.OR P1, PT, R7.reuse, UR8, P2 ;  /* 0x0000000807007c0c */ /* 0x040fe40009726670 */
[C---:B------:R-:W-:Y:S02]  /*1300*/  ISETP.GE.OR P6, PT, R7.reuse, UR8, P4 ;  /* 0x0000000807007c0c */ /* 0x040fe4000a7c6670 */
[----:B------:R-:W-:-:S03]  /*1310*/  ISETP.GE.OR P3, PT, R7, UR8, P0 ;  /* 0x0000000807007c0c */ /* 0x000fc60008766670 */
[----:B------:R-:W-:Y:S10]  /*1320*/  @P5 BRA `(.L_x_61) ;  /* 0x0000000000545947 */ /* 0x000ff40003800000 */
[----:B------:R-:W4:Y:S01]  /*1330*/  LDCU.128 UR4, c[0x0][0x3c0] ;  /* 0x00007800ff0477ac */ /* 0x000f220008000c00 */
[----:B------:R-:W-:Y:S02]  /*1340*/  SHF.R.S32.HI R9, RZ, 0x1f, R52 ;  /* 0x0000001fff097819 */ /* 0x000fe40000011434 */
[----:B------:R-:W-:Y:S01]  /*1350*/  MOV R8, R52 ;  /* 0x0000003400087202 */ /* 0x000fe20000000f00 */
[----:B------:R-:W5:Y:S04]  /*1360*/  LDCU.64 UR12, c[0x0][0x3b8] ;  /* 0x00007700ff0c77ac */ /* 0x000f680008000a00 */
[----:B----4-:R-:W-:-:S04]  /*1370*/  IMAD.WIDE.U32 R24, R4, UR4, R8 ;  /* 0x0000000404187c25 */ /* 0x010fc8000f8e0008 */
[----:B0123--:R-:W-:Y:S01]  /*1380*/  IMAD R0, R4, UR5, R25 ;  /* 0x0000000504007c24 */ /* 0x00ffe2000f8e0219 */
[C---:B-----5:R-:W-:Y:S01]  /*1390*/  LEA R10, P5, R24.reuse, UR12, 0x1 ;  /* 0x0000000c180a7c11 */ /* 0x060fe2000f8a08ff */
        /* <DEDUP_REMOVED lines=14> */
.L_x_61:
[----:B------:R-:W-:Y:S05]  /*1480*/  BSYNC.RECONVERGENT B0 ;  /* 0x0000000000007941 */ /* 0x000fea0003800200 */
.L_x_60:
[----:B------:R-:W-:Y:S01]  /*1490*/  BSSY.RECONVERGENT B0, `(.L_x_62) ;  /* 0x0000019000007945 */ /* 0x000fe20003800200 */
[----:B------:R-:W-:Y:S02]  /*14a0*/  ISETP.GE.OR P5, PT, R6, UR8, P2 ;  /* 0x0000000806007c0c */ /* 0x000fe400097a6670 */
[----:B------:R-:W-:Y:S01]  /*14b0*/  ISETP.GE.OR P2, PT, R5, UR8, P2 ;  /* 0x0000000805007c0c */ /* 0x000fe20009746670 */
[----:B------:R-:W-:-:S12]  /*14c0*/  @P1 BRA `(.L_x_63) ;  /* 0x0000000000541947 */ /* 0x000fd80003800000 */
[----:B------:R-:W5:Y:S01]  /*14d0*/  LDCU.128 UR4, c[0x0][0x3c0] ;  /* 0x00007800ff0477ac */ /* 0x000f620008000c00 */
[----:B------:R-:W-:Y:S02]  /*14e0*/  SHF.R.S32.HI R9, RZ, 0x1f, R52 ;  /* 0x0000001fff097819 */ /* 0x000fe40000011434 */
[----:B------:R-:W-:Y:S01]  /*14f0*/  MOV R8, R52 ;  /* 0x0000003400087202 */ /* 0x000fe20000000f00 */
[----:B------:R-:W0:Y:S04]  /*1500*/  LDCU.64 UR12, c[0x0][0x3b8] ;  /* 0x00007700ff0c77ac */ /* 0x000e280008000a00 */
[----:B-----5:R-:W-:-:S04]  /*1510*/  IMAD.WIDE.U32 R24, R4, UR4, R8 ;  /* 0x0000000404187c25 */ /* 0x020fc8000f8e0008 */
[----:B01234-:R-:W-:Y:S01]  /*1520*/  IMAD R0, R4, UR5, R25 ;  /* 0x0000000504007c24 */ /* 0x01ffe2000f8e0219 */
[C---:B------:R-:W-:Y:S01]  /*1530*/  LEA R10, P1, R24.reuse, UR12, 0x1 ;  /* 0x0000000c180a7c11 */ /* 0x040fe2000f8208ff */
        /* <DEDUP_REMOVED lines=14> */
.L_x_63:
[----:B------:R-:W-:Y:S05]  /*1620*/  BSYNC.RECONVERGENT B0 ;  /* 0x0000000000007941 */ /* 0x000fea0003800200 */
.L_x_62:
[----:B------:R-:W-:Y:S04]  /*1630*/  BSSY.RECONVERGENT B0, `(.L_x_64) ;  /* 0x0000017000007945 */ /* 0x000fe80003800200 */
[----:B------:R-:W-:Y:S05]  /*1640*/  @P5 BRA `(.L_x_65) ;  /* 0x0000000000545947 */ /* 0x000fea0003800000 */
        /* <DEDUP_REMOVED lines=21> */
.L_x_65:
[----:B------:R-:W-:Y:S05]  /*17a0*/  BSYNC.RECONVERGENT B0 ;  /* 0x0000000000007941 */ /* 0x000fea0003800200 */
.L_x_64:
        /* <DEDUP_REMOVED lines=23> */
.L_x_67:
[----:B------:R-:W-:Y:S05]  /*1920*/  BSYNC.RECONVERGENT B0 ;  /* 0x0000000000007941 */ /* 0x000fea0003800200 */
.L_x_66:
[----:B------:R-:W-:Y:S01]  /*1930*/  ISETP.GE.OR P1, PT, R52, UR8, P4 ;  /* 0x0000000834007c0c */ /* 0x000fe2000a726670 */
[----:B------:R-:W-:Y:S01]  /*1940*/  BSSY.RECONVERGENT B0, `(.L_x_68) ;  /* 0x0000019000007945 */ /* 0x000fe20003800200 */
[C---:B------:R-:W-:Y:S02]  /*1950*/  ISETP.GE.OR P5, PT, R6.reuse, UR8, P4 ;  /* 0x0000000806007c0c */ /* 0x040fe4000a7a6670 */
[----:B------:R-:W-:-:S09]  /*1960*/  ISETP.GE.OR P2, PT, R6, UR8, P0 ;  /* 0x0000000806007c0c */ /* 0x000fd20008746670 */
[----:B------:R-:W-:Y:S05]  /*1970*/  @P1 BRA `(.L_x_69) ;  /* 0x0000000000541947 */ /* 0x000fea0003800000 */
[----:B------:R-:W0:Y:S01]  /*1980*/  LDCU.128 UR4, c[0x0][0x3c0] ;  /* 0x00007800ff0477ac */ /* 0x000e220008000c00 */
[----:B------:R-:W-:Y:S02]  /*1990*/  SHF.R.S32.HI R7, RZ, 0x1f, R52 ;  /* 0x0000001fff077819 */ /* 0x000fe40000011434 */
[----:B------:R-:W-:Y:S01]  /*19a0*/  MOV R6, R52 ;  /* 0x0000003400067202 */ /* 0x000fe20000000f00 */
[----:B------:R-:W5:Y:S04]  /*19b0*/  LDCU.64 UR12, c[0x0][0x3b8] ;  /* 0x00007700ff0c77ac */ /* 0x000f680008000a00 */
[----:B0--34-:R-:W-:-:S04]  /*19c0*/  IMAD.WIDE.U32 R10, R3, UR4, R6 ;  /* 0x00000004030a7c25 */ /* 0x019fc8000f8e0006 */
[C---:B-12---:R-:W-:Y:S01]  /*19d0*/  IMAD R0, R3.reuse, UR5, R11 ;  /* 0x0000000503007c24 */ /* 0x046fe2000f8e020b */
        /* <DEDUP_REMOVED lines=15> */
.L_x_69:
[----:B------:R-:W-:Y:S05]  /*1ad0*/  BSYNC.RECONVERGENT B0 ;  /* 0x0000000000007941 */ /* 0x000fea0003800200 */
.L_x_68:
[----:B------:R-:W-:Y:S01]  /*1ae0*/  BSSY.RECONVERGENT B0, `(.L_x_70) ;  /* 0x000001a000007945 */ /* 0x000fe20003800200 */
[C---:B------:R-:W-:Y:S02]  /*1af0*/  ISETP.GE.OR P1, PT, R5.reuse, UR8, P0 ;  /* 0x0000000805007c0c */ /* 0x040fe40008726670 */
[----:B------:R-:W-:Y:S02]  /*1b00*/  ISETP.GE.OR P4, PT, R5, UR8, P4 ;  /* 0x0000000805007c0c */ /* 0x000fe4000a786670 */
[----:B------:R-:W-:Y:S01]  /*1b10*/  ISETP.GE.OR P0, PT, R52, UR8, P0 ;  /* 0x0000000834007c0c */ /* 0x000fe20008706670 */
[----:B------:R-:W-:-:S12]  /*1b20*/  @P6 BRA `(.L_x_71) ;  /* 0x0000000000546947 */ /* 0x000fd80003800000 */
[----:B------:R-:W0:Y:S01]  /*1b30*/  LDCU.128 UR4, c[0x0][0x3c0] ;  /* 0x00007800ff0477ac */ /* 0x000e220008000c00 */
[----:B------:R-:W-:Y:S02]  /*1b40*/  SHF.R.S32.HI R7, RZ, 0x1f, R52 ;  /* 0x0000001fff077819 */ /* 0x000fe40000011434 */
[----:B------:R-:W-:Y:S01]  /*1b50*/  MOV R6, R52 ;  /* 0x0000003400067202 */ /* 0x000fe20000000f00 */
[----:B------:R-:W5:Y:S04]  /*1b60*/  LDCU.64 UR12, c[0x0][0x3b8] ;  /* 0x00007700ff0c77ac */ /* 0x000f680008000a00 */
[----:B0-----:R-:W-:-:S04]  /*1b70*/  IMAD.WIDE.U32 R8, R3, UR4, R6 ;  /* 0x0000000403087c25 */ /* 0x001fc8000f8e0006 */
[C---:B-1234-:R-:W-:Y:S01]  /*1b80*/  IMAD R0, R3.reuse, UR5, R9 ;  /* 0x0000000503007c24 */ /* 0x05efe2000f8e0209 */
[C---:B-----5:R-:W-:Y:S01]  /*1b90*/  LEA R4, P6, R8.reuse, UR12, 0x1 ;  /* 0x0000000c08047c11 */ /* 0x060fe2000f8c08ff */
        /* <DEDUP_REMOVED lines=14> */
.L_x_71:
[----:B------:R-:W-:Y:S05]  /*1c80*/  BSYNC.RECONVERGENT B0 ;  /* 0x0000000000007941 */ /* 0x000fea0003800200 */
.L_x_70:
[----:B------:R-:W-:Y:S04]  /*1c90*/  BSSY.RECONVERGENT B0, `(.L_x_72) ;  /* 0x0000017000007945 */ /* 0x000fe80003800200 */
[----:B------:R-:W-:Y:S05]  /*1ca0*/  @P5 BRA `(.L_x_73) ;  /* 0x0000000000545947 */ /* 0x000fea0003800000 */
        /* <DEDUP_REMOVED lines=21> */
.L_x_73:
[----:B------:R-:W-:Y:S05]  /*1e00*/  BSYNC.RECONVERGENT B0 ;  /* 0x0000000000007941 */ /* 0x000fea0003800200 */
.L_x_72:
        /* <DEDUP_REMOVED lines=23> */
.L_x_75:
[----:B------:R-:W-:Y:S05]  /*1f80*/  BSYNC.RECONVERGENT B0 ;  /* 0x0000000000007941 */ /* 0x000fea0003800200 */
.L_x_74:
[----:B------:R-:W-:Y:S04]  /*1f90*/  BSSY.RECONVERGENT B0, `(.L_x_76) ;  /* 0x0000017000007945 */ /* 0x000fe80003800200 */
[----:B------:R-:W-:Y:S05]  /*1fa0*/  @P0 BRA `(.L_x_77) ;  /* 0x0000000000540947 */ /* 0x000fea0003800000 */
[----:B------:R-:W0:Y:S01]  /*1fb0*/  LDCU.128 UR4, c[0x0][0x3c0] ;  /* 0x00007800ff0477ac */ /* 0x000e220008000c00 */
[----:B------:R-:W-:Y:S02]  /*1fc0*/  SHF.R.S32.HI R5, RZ, 0x1f, R52 ;  /* 0x0000001fff057819 */ /* 0x000fe40000011434 */
[----:B------:R-:W-:Y:S01]  /*1fd0*/  MOV R4, R52 ;  /* 0x0000003400047202 */ /* 0x000fe20000000f00 */
[----:B------:R-:W5:Y:S01]  /*1fe0*/  LDCU.64 UR12, c[0x0][0x3b8] ;  /* 0x00007700ff0c77ac */ /* 0x000f620008000a00 */
[----:B------:R-:W5:Y:S03]  /*1ff0*/  LDCU UR9, c[0x0][0x38c] ;  /* 0x00007180ff0977ac */ /* 0x000f660008000800 */
[----:B0-----:R-:W-:-:S04]  /*2000*/  IMAD.WIDE.U32 R8, R2, UR4, R4 ;  /* 0x0000000402087c25 */ /* 0x001fc8000f8e0004 */
[----:B-1234-:R-:W-:Y:S01]  /*2010*/  IMAD R0, R2, UR5, R9 ;  /* 0x0000000502007c24 */ /* 0x01efe2000f8e0209 */
[C---:B-----5:R-:W-:Y:S01]  /*2020*/  LEA R6, P0, R8.reuse, UR12, 0x1 ;  /* 0x0000000c08067c11 */ /* 0x060fe2000f8008ff */
[----:B------:R-:W0:Y:S03]  /*2030*/  LDCU UR12, c[0x0][0x3b0] ;  /* 0x00007600ff0c77ac */ /* 0x000e260008000800 */
[----:B------:R-:W-:Y:S01]  /*2040*/  LEA.HI.X R7, R8, UR13, R0, 0x1, P0 ;  /* 0x0000000d08077c11 */ /* 0x000fe200080f0c00 */
[----:B------:R-:W1:Y:S04]  /*2050*/  LDCU.64 UR4, c[0x0][0x3d0] ;  /* 0x00007a00ff0477ac */ /* 0x000e680008000a00 */
[----:B------:R2:W3:Y:S01]  /*2060*/  LDG.E.U16 R0, desc[UR10][R6.64] ;  /* 0x0000000a06007981 */ /* 0x0004e2000c1e1500 */
[----:B-1----:R-:W-:-:S04]  /*2070*/  IMAD.WIDE.U32 R4, R2, UR4, R4 ;  /* 0x0000000402047c25 */ /* 0x002fc8000f8e0004 */
[----:B------:R-:W-:Y:S01]  /*2080*/  IMAD R3, R2, UR5, R5 ;  /* 0x0000000502037c24 */ /* 0x000fe2000f8e0205 */
[----:B--2---:R-:W-:-:S04]  /*2090*/  LEA R6, P0, R4, UR6, 0x1 ;  /* 0x0000000604067c11 */ /* 0x004fc8000f8008ff */
[----:B------:R-:W-:Y:S01]  /*20a0*/  LEA.HI.X R7, R4, UR7, R3, 0x1, P0 ;  /* 0x0000000704077c11 */ /* 0x000fe200080f0c03 */
[----:B---3--:R-:W-:-:S05]  /*20b0*/  HADD2.F32 R0, -RZ, R0.H0_H0 ;  /* 0x20000000ff007230 */ /* 0x008fca0000004100 */
[----:B0-----:R-:W-:-:S04]  /*20c0*/  FMUL R0, R0, UR12 ;  /* 0x0000000c00007c20 */ /* 0x001fc80008400000 */
[----:B------:R-:W-:-:S05]  /*20d0*/  FFMA R0, R20, UR9, R0 ;  /* 0x0000000914007c23 */ /* 0x000fca0008000000 */
[----:B------:R-:W-:-:S05]  /*20e0*/  F2FP.F16.F32.PACK_AB R0, RZ, R0 ;  /* 0x00000000ff00723e */ /* 0x000fca00000000ff */
[----:B------:R0:W-:Y:S02]  /*20f0*/  STG.E.U16 desc[UR10][R6.64], R0 ;  /* 0x0000000006007986 */ /* 0x0001e4000c10150a */
.L_x_77:
[----:B------:R-:W-:Y:S05]  /*2100*/  BSYNC.RECONVERGENT B0 ;  /* 0x0000000000007941 */ /* 0x000fea0003800200 */
.L_x_76:
        /* <DEDUP_REMOVED lines=23> */
.L_x_79:
[----:B------:R-:W-:Y:S05]  /*2280*/  BSYNC.RECONVERGENT B0 ;  /* 0x0000000000007941 */ /* 0x000fea0003800200 */
.L_x_78:
        /* <DEDUP_REMOVED lines=23> */
.L_x_81:
[----:B------:R-:W-:Y:S05]  /*2400*/  BSYNC.RECONVERGENT B0 ;  /* 0x0000000000007941 */ /* 0x000fea0003800200 */
.L_x_80:
[----:B------:R-:W-:Y:S05]  /*2410*/  @P1 EXIT ;  /* 0x000000000000194d */ /* 0x000fea0003800000 */
[----:B------:R-:W0:Y:S01]  /*2420*/  LDCU.128 UR4, c[0x0][0x3c0] ;  /* 0x00007800ff0477ac */ /* 0x000e220008000c00 */
[----:B------:R-:W-:Y:S02]  /*2430*/  SHF.R.S32.HI R5, RZ, 0x1f, R52 ;  /* 0x0000001fff057819 */ /* 0x000fe40000011434 */
[----:B------:R-:W-:Y:S01]  /*2440*/  MOV R4, R52 ;  /* 0x0000003400047202 */ /* 0x000fe20000000f00 */
[----:B------:R-:W5:Y:S04]  /*2450*/  LDCU.64 UR8, c[0x0][0x3b8] ;  /* 0x00007700ff0877ac */ /* 0x000f680008000a00 */
[----:B0-----:R-:W-:-:S04]  /*2460*/  IMAD.WIDE.U32 R8, R2, UR4, R4 ;  /* 0x0000000402087c25 */ /* 0x001fc8000f8e0004 */
[----:B-1234-:R-:W-:Y:S01]  /*2470*/  IMAD R0, R2, UR5, R9 ;  /* 0x0000000502007c24 */ /* 0x01efe2000f8e0209 */
        /* <DEDUP_REMOVED lines=14> */
[----:B------:R-:W-:Y:S01]  /*2560*/  STG.E.U16 desc[UR10][R6.64+0x6], R0 ;  /* 0x0000060006007986 */ /* 0x000fe2000c10150a */
[----:B------:R-:W-:Y:S05]  /*2570*/  EXIT ;  /* 0x000000000000794d */ /* 0x000fea0003800000 */
.L_x_82:
        /* <DEDUP_REMOVED lines=16> */
.L_x_447:


//--------------------- .text._ZN7cutlass13device_kernelINS_4gemm6kernel13GemmUniversalINS1_15MoEProblemShapeIN4cute5tupleIJiiiEEEEENS1_10collective13CollectiveMmaINS1_47MainloopSm100UmmaMixedTmaCpAsyncWarpSpecializedILi12ELi3ELi2ENS6_IJNS5_1CILi1EEESD_SD_EEEEENS6_IJNSC_ILi128EEENSC_ILi16EEESG_EEENS_12float_e4m3_tENS6_IJlSD_lEEESJ_SK_NS5_8TiledMMAINS5_8MMA_AtomIJNS5_10MMA_TraitsINS5_19SM100_MMA_F8F6F4_SSEJSJ_SJ_fSG_SH_NS5_17integral_constantINS5_4UMMA5MajorELSR_0EEESS_NSP_INSQ_7ScaleInELST_0EEESU_EEEEEENS5_6LayoutISE_NS6_IJNSC_ILi0EEESY_SY_EEEEENS6_IJNS5_10UnderscoreES11_S11_EEEEENS5_13SM90_TMA_LOADENS5_14ComposedLayoutINS5_7SwizzleILi3ELi4ELi3EEENS5_18smem_ptr_flag_bitsILi8EEENSX_INS6_IJNSC_ILi8EEESG_EEENS6_IJSG_SD_EEEEEEEvNS5_8identityENS5_9TiledCopyINS5_9Copy_AtomIJNS5_31SM80_CP_ASYNC_CACHEGLOBAL_ZFILLINS_9uint128_tES1J_EESJ_EEENSX_INS6_IJNS6_IJS1A_SH_EEESH_EEENS6_IJNS6_IJNSC_ILi256EEESD_EEESH_EEEEENS6_IJSH_SG_EEEEES1E_vS1F_EENS_8epilogue10collective18CollectiveEpilogueINS1V_23Sm100TmaWarpSpecializedILi2ELi1ELi16ELb1ELb0EEEJSI_NS6_IJNSX_ISG_SD_EENSX_ISH_SD_EEEEENS_6half_tENS6_IJSD_llEEES23_S24_NS1V_6fusion15FusionCallbacksIS1Z_NS25_17LinearCombinationIS23_fS23_fLNS_15FloatRoundStyleE2EEESI_S22_JEEENS5_5SM1004TMEM4LOAD26SM100_TMEM_LOAD_16dp256b2xES14_NS15_IS17_NS18_ILi16EEENSX_INS6_IJNSC_ILi64EEES1A_EEENS6_IJSD_S2G_EEEEEEENS5_17SM75_U16x8_LDSM_TENS5_14SM90_TMA_STOREES2K_NS5_17SM90_U16x8_STSM_TENS5_39AutoVectorizingCopyWithAssumedAlignmentILi128EEEEEEvvEEEEvNT_6ParamsE --------------------------
	.section	.text._ZN7cutlass13device_kernelINS_4gemm6kernel13GemmUniversalINS1_15MoEProblemShapeIN4cute5tupleIJiiiEEEEENS1_10collective13CollectiveMmaINS1_47MainloopSm100UmmaMixedTmaCpAsyncWarpSpecializedILi12ELi3ELi2ENS6_IJNS5_1CILi1EEESD_SD_EEEEENS6_IJNSC_ILi128EEENSC_ILi16EEESG_EEENS_12float_e4m3_tENS6_IJlSD_lEEESJ_SK_NS5_8TiledMMAINS5_8MMA_AtomIJNS5_10MMA_TraitsINS5_19SM100_MMA_F8F6F4_SSEJSJ_SJ_fSG_SH_NS5_17integral_constantINS5_4UMMA5MajorELSR_0EEESS_NSP_INSQ_7ScaleInELST_0EEESU_EEEEEENS5_6LayoutISE_NS6_IJNSC_ILi0EEESY_SY_EEEEENS6_IJNS5_10UnderscoreES11_S11_EEEEENS5_13SM90_TMA_LOADENS5_14ComposedLayoutINS5_7SwizzleILi3ELi4ELi3EEENS5_18smem_ptr_flag_bitsILi8EEENSX_INS6_IJNSC_ILi8EEESG_EEENS6_IJSG_SD_EEEEEEEvNS5_8identityENS5_9TiledCopyINS5_9Copy_AtomIJNS5_31SM80_CP_ASYNC_CACHEGLOBAL_ZFILLINS_9uint128_tES1J_EESJ_EEENSX_INS6_IJNS6_IJS1A_SH_EEESH_EEENS6_IJNS6_IJNSC_ILi256EEESD_EEESH_EEEEENS6_IJSH_SG_EEEEES1E_vS1F_EENS_8epilogue10collective18CollectiveEpilogueINS1V_23Sm100TmaWarpSpecializedILi2ELi1ELi16ELb1ELb0EEEJSI_NS6_IJNSX_ISG_SD_EENSX_ISH_SD_EEEEENS_6half_tENS6_IJSD_llEEES23_S24_NS1V_6fusion15FusionCallbacksIS1Z_NS25_17LinearCombinationIS23_fS23_fLNS_15FloatRoundStyleE2EEESI_S22_JEEENS5_5SM1004TMEM4LOAD26SM100_TMEM_LOAD_16dp256b2xES14_NS15_IS17_NS18_ILi16EEENSX_INS6_IJNSC_ILi64EEES1A_EEENS6_IJSD_S2G_EEEEEEENS5_17SM75_U16x8_LDSM_TENS5_14SM90_TMA_STOREES2K_NS5_17SM90_U16x8_STSM_TENS5_39AutoVectorizingCopyWithAssumedAlignmentILi128EEEEEEvvEEEEvNT_6ParamsE,"ax",@progbits
	.align	128
.text._ZN7cutlass13device_kernelINS_4gemm6kernel13GemmUniversalINS1_15MoEProblemShapeIN4cute5tupleIJiiiEEEEENS1_10collective13CollectiveMmaINS1_47MainloopSm100UmmaMixedTmaCpAsyncWarpSpecializedILi12ELi3ELi2ENS6_IJNS5_1CILi1EEESD_SD_EEEEENS6_IJNSC_ILi128EEENSC_ILi16EEESG_EEENS_12float_e4m3_tENS6_IJlSD_lEEESJ_SK_NS5_8TiledMMAINS5_8MMA_AtomIJNS5_10MMA_TraitsINS5_19SM100_MMA_F8F6F4_SSEJSJ_SJ_fSG_SH_NS5_17integral_constantINS5_4UMMA5MajorELSR_0EEESS_NSP_INSQ_7ScaleInELST_0EEESU_EEEEEENS5_6LayoutISE_NS6_IJNSC_ILi0EEESY_SY_EEEEENS6_IJNS5_10UnderscoreES11_S11_EEEEENS5_13SM90_TMA_LOADENS5_14ComposedLayoutINS5_7SwizzleILi3ELi4ELi3EEENS5_18smem_ptr_flag_bitsILi8EEENSX_INS6_IJNSC_ILi8EEESG_EEENS6_IJSG_SD_EEEEEEEvNS5_8identityENS5_9TiledCopyINS5_9Copy_AtomIJNS5_31SM80_CP_ASYNC_CACHEGLOBAL_ZFILLINS_9uint128_tES1J_EESJ_EEENSX_INS6_IJNS6_IJS1A_SH_EEESH_EEENS6_IJNS6_IJNSC_ILi256EEESD_EEESH_EEEEENS6_IJSH_SG_EEEEES1E_vS1F_EENS_8epilogue10collective18CollectiveEpilogueINS1V_23Sm100TmaWarpSpecializedILi2ELi1ELi16ELb1ELb0EEEJSI_NS6_IJNSX_ISG_SD_EENSX_ISH_SD_EEEEENS_6half_tENS6_IJSD_llEEES23_S24_NS1V_6fusion15FusionCallbacksIS1Z_NS25_17LinearCombinationIS23_fS23_fLNS_15FloatRoundStyleE2EEESI_S22_JEEENS5_5SM1004TMEM4LOAD26SM100_TMEM_LOAD_16dp256b2xES14_NS15_IS17_NS18_ILi16EEENSX_INS6_IJNSC_ILi64EEES1A_EEENS6_IJSD_S2G_EEEEEEENS5_17SM75_U16x8_LDSM_TENS5_14SM90_TMA_STOREES2K_NS5_17SM90_U16x8_STSM_TENS5_39AutoVectorizingCopyWithAssumedAlignmentILi128EEEEEEvvEEEEvNT_6ParamsE:
        .type           _ZN7cutlass13device_kernelINS_4gemm6kernel13GemmUniversalINS1_15MoEProblemShapeIN4cute5tupleIJiiiEEEEENS1_10collective13CollectiveMmaINS1_47MainloopSm100UmmaMixedTmaCpAsyncWarpSpecializedILi12ELi3ELi2ENS6_IJNS5_1CILi1EEESD_SD_EEEEENS6_IJNSC_ILi128EEENSC_ILi16EEESG_EEENS_12float_e4m3_tENS6_IJlSD_lEEESJ_SK_NS5_8TiledMMAINS5_8MMA_AtomIJNS5_10MMA_TraitsINS5_19SM100_MMA_F8F6F4_SSEJSJ_SJ_fSG_SH_NS5_17integral_constantINS5_4UMMA5MajorELSR_0EEESS_NSP_INSQ_7ScaleInELST_0EEESU_EEEEEENS5_6LayoutISE_NS6_IJNSC_ILi0EEESY_SY_EEEEENS6_IJNS5_10UnderscoreES11_S11_EEEEENS5_13SM90_TMA_LOADENS5_14ComposedLayoutINS5_7SwizzleILi3ELi4ELi3EEENS5_18smem_ptr_flag_bitsILi8EEENSX_INS6_IJNSC_ILi8EEESG_EEENS6_IJSG_SD_EEEEEEEvNS5_8identityENS5_9TiledCopyINS5_9Copy_AtomIJNS5_31SM80_CP_ASYNC_CACHEGLOBAL_ZFILLINS_9uint128_tES1J_EESJ_EEENSX_INS6_IJNS6_IJS1A_SH_EEESH_EEENS6_IJNS6_IJNSC_ILi256EEESD_EEESH_EEEEENS6_IJSH_SG_EEEEES1E_vS1F_EENS_8epilogue10collective18CollectiveEpilogueINS1V_23Sm100TmaWarpSpecializedILi2ELi1ELi16ELb1ELb0EEEJSI_NS6_IJNSX_ISG_SD_EENSX_ISH_SD_EEEEENS_6half_tENS6_IJSD_llEEES23_S24_NS1V_6fusion15FusionCallbacksIS1Z_NS25_17LinearCombinationIS23_fS23_fLNS_15FloatRoundStyleE2EEESI_S22_JEEENS5_5SM1004TMEM4LOAD26SM100_TMEM_LOAD_16dp256b2xES14_NS15_IS17_NS18_ILi16EEENSX_INS6_IJNSC_ILi64EEES1A_EEENS6_IJSD_S2G_EEEEEEENS5_17SM75_U16x8_LDSM_TENS5_14SM90_TMA_STOREES2K_NS5_17SM90_U16x8_STSM_TENS5_39AutoVectorizingCopyWithAssumedAlignmentILi128EEEEEEvvEEEEvNT_6ParamsE,@function
        .size           _ZN7cutlass13device_kernelINS_4gemm6kernel13GemmUniversalINS1_15MoEProblemShapeIN4cute5tupleIJiiiEEEEENS1_10collective13CollectiveMmaINS1_47MainloopSm100UmmaMixedTmaCpAsyncWarpSpecializedILi12ELi3ELi2ENS6_IJNS5_1CILi1EEESD_SD_EEEEENS6_IJNSC_ILi128EEENSC_ILi16EEESG_EEENS_12float_e4m3_tENS6_IJlSD_lEEESJ_SK_NS5_8TiledMMAINS5_8MMA_AtomIJNS5_10MMA_TraitsINS5_19SM100_MMA_F8F6F4_SSEJSJ_SJ_fSG_SH_NS5_17integral_constantINS5_4UMMA5MajorELSR_0EEESS_NSP_INSQ_7ScaleInELST_0EEESU_EEEEEENS5_6LayoutISE_NS6_IJNSC_ILi0EEESY_SY_EEEEENS6_IJNS5_10UnderscoreES11_S11_EEEEENS5_13SM90_TMA_LOADENS5_14ComposedLayoutINS5_7SwizzleILi3ELi4ELi3EEENS5_18smem_ptr_flag_bitsILi8EEENSX_INS6_IJNSC_ILi8EEESG_EEENS6_IJSG_SD_EEEEEEEvNS5_8identityENS5_9TiledCopyINS5_9Copy_AtomIJNS5_31SM80_CP_ASYNC_CACHEGLOBAL_ZFILLINS_9uint128_tES1J_EESJ_EEENSX_INS6_IJNS6_IJS1A_SH_EEESH_EEENS6_IJNS6_IJNSC_ILi256EEESD_EEESH_EEEEENS6_IJSH_SG_EEEEES1E_vS1F_EENS_8epilogue10collective18CollectiveEpilogueINS1V_23Sm100TmaWarpSpecializedILi2ELi1ELi16ELb1ELb0EEEJSI_NS6_IJNSX_ISG_SD_EENSX_ISH_SD_EEEEENS_6half_tENS6_IJSD_llEEES23_S24_NS1V_6fusion15FusionCallbacksIS1Z_NS25_17LinearCombinationIS23_fS23_fLNS_15FloatRoundStyleE2EEESI_S22_JEEENS5_5SM1004TMEM4LOAD26SM100_TMEM_LOAD_16dp256b2xES14_NS15_IS17_NS18_ILi16EEENSX_INS6_IJNSC_ILi64EEES1A_EEENS6_IJSD_S2G_EEEEEEENS5_17SM75_U16x8_LDSM_TENS5_14SM90_TMA_STOREES2K_NS5_17SM90_U16x8_STSM_TENS5_39AutoVectorizingCopyWithAssumedAlignmentILi128EEEEEEvvEEEEvNT_6ParamsE,(.L_x_439 - _ZN7cutlass13device_kernelINS_4gemm6kernel13GemmUniversalINS1_15MoEProblemShapeIN4cute5tupleIJiiiEEEEENS1_10collective13CollectiveMmaINS1_47MainloopSm100UmmaMixedTmaCpAsyncWarpSpecializedILi12ELi3ELi2ENS6_IJNS5_1CILi1EEESD_SD_EEEEENS6_IJNSC_ILi128EEENSC_ILi16EEESG_EEENS_12float_e4m3_tENS6_IJlSD_lEEESJ_SK_NS5_8TiledMMAINS5_8MMA_AtomIJNS5_10MMA_TraitsINS5_19SM100_MMA_F8F6F4_SSEJSJ_SJ_fSG_SH_NS5_17integral_constantINS5_4UMMA5MajorELSR_0EEESS_NSP_INSQ_7ScaleInELST_0EEESU_EEEEEENS5_6LayoutISE_NS6_IJNSC_ILi0EEESY_SY_EEEEENS6_IJNS5_10UnderscoreES11_S11_EEEEENS5_13SM90_TMA_LOADENS5_14ComposedLayoutINS5_7SwizzleILi3ELi4ELi3EEENS5_18smem_ptr_flag_bitsILi8EEENSX_INS6_IJNSC_ILi8EEESG_EEENS6_IJSG_SD_EEEEEEEvNS5_8identityENS5_9TiledCopyINS5_9Copy_AtomIJNS5_31SM80_CP_ASYNC_CACHEGLOBAL_ZFILLINS_9uint128_tES1J_EESJ_EEENSX_INS6_IJNS6_IJS1A_SH_EEESH_EEENS6_IJNS6_IJNSC_ILi256EEESD_EEESH_EEEEENS6_IJSH_SG_EEEEES1E_vS1F_EENS_8epilogue10collective18CollectiveEpilogueINS1V_23Sm100TmaWarpSpecializedILi2ELi1ELi16ELb1ELb0EEEJSI_NS6_IJNSX_ISG_SD_EENSX_ISH_SD_EEEEENS_6half_tENS6_IJSD_llEEES23_S24_NS1V_6fusion15FusionCallbacksIS1Z_NS25_17LinearCombinationIS23_fS23_fLNS_15FloatRoundStyleE2EEESI_S22_JEEENS5_5SM1004TMEM4LOAD26SM100_TMEM_LOAD_16dp256b2xES14_NS15_IS17_NS18_ILi16EEENSX_INS6_IJNSC_ILi64EEES1A_EEENS6_IJSD_S2G_EEEEEEENS5_17SM75_U16x8_LDSM_TENS5_14SM90_TMA_STOREES2K_NS5_17SM90_U16x8_STSM_TENS5_39AutoVectorizingCopyWithAssumedAlignmentILi128EEEEEEvvEEEEvNT_6ParamsE)
        .other          _ZN7cutlass13device_kernelINS_4gemm6kernel13GemmUniversalINS1_15MoEProblemShapeIN4cute5tupleIJiiiEEEEENS1_10collective13CollectiveMmaINS1_47MainloopSm100UmmaMixedTmaCpAsyncWarpSpecializedILi12ELi3ELi2ENS6_IJNS5_1CILi1EEESD_SD_EEEEENS6_IJNSC_ILi128EEENSC_ILi16EEESG_EEENS_12float_e4m3_tENS6_IJlSD_lEEESJ_SK_NS5_8TiledMMAINS5_8MMA_AtomIJNS5_10MMA_TraitsINS5_19SM100_MMA_F8F6F4_SSEJSJ_SJ_fSG_SH_NS5_17integral_constantINS5_4UMMA5MajorELSR_0EEESS_NSP_INSQ_7ScaleInELST_0EEESU_EEEEEENS5_6LayoutISE_NS6_IJNSC_ILi0EEESY_SY_EEEEENS6_IJNS5_10UnderscoreES11_S11_EEEEENS5_13SM90_TMA_LOADENS5_14ComposedLayoutINS5_7SwizzleILi3ELi4ELi3EEENS5_18smem_ptr_flag_bitsILi8EEENSX_INS6_IJNSC_ILi8EEESG_EEENS6_IJSG_SD_EEEEEEEvNS5_8identityENS5_9TiledCopyINS5_9Copy_AtomIJNS5_31SM80_CP_ASYNC_CACHEGLOBAL_ZFILLINS_9uint128_tES1J_EESJ_EEENSX_INS6_IJNS6_IJS1A_SH_EEESH_EEENS6_IJNS6_IJNSC_ILi256EEESD_EEESH_EEEEENS6_IJSH_SG_EEEEES1E_vS1F_EENS_8epilogue10collective18CollectiveEpilogueINS1V_23Sm100TmaWarpSpecializedILi2ELi1ELi16ELb1ELb0EEEJSI_NS6_IJNSX_ISG_SD_EENSX_ISH_SD_EEEEENS_6half_tENS6_IJSD_llEEES23_S24_NS1V_6fusion15FusionCallbacksIS1Z_NS25_17LinearCombinationIS23_fS23_fLNS_15FloatRoundStyleE2EEESI_S22_JEEENS5_5SM1004TMEM4LOAD26SM100_TMEM_LOAD_16dp256b2xES14_NS15_IS17_NS18_ILi16EEENSX_INS6_IJNSC_ILi64EEES1A_EEENS6_IJSD_S2G_EEEEEEENS5_17SM75_U16x8_LDSM_TENS5_14SM90_TMA_STOREES2K_NS5_17SM90_U16x8_STSM_TENS5_39AutoVectorizingCopyWithAssumedAlignmentILi128EEEEEEvvEEEEvNT_6ParamsE,@"STO_CUDA_ENTRY STV_DEFAULT"
_ZN7cutlass13device_kernelINS_4gemm6kernel13GemmUniversalINS1_15MoEProblemShapeIN4cute5tupleIJiiiEEEEENS1_10collective13CollectiveMmaINS1_47MainloopSm100UmmaMixedTmaCpAsyncWarpSpecializedILi12ELi3ELi2ENS6_IJNS5_1CILi1EEESD_SD_EEEEENS6_IJNSC_ILi128EEENSC_ILi16EEESG_EEENS_12float_e4m3_tENS6_IJlSD_lEEESJ_SK_NS5_8TiledMMAINS5_8MMA_AtomIJNS5_10MMA_TraitsINS5_19SM100_MMA_F8F6F4_SSEJSJ_SJ_fSG_SH_NS5_17integral_constantINS5_4UMMA5MajorELSR_0EEESS_NSP_INSQ_7ScaleInELST_0EEESU_EEEEEENS5_6LayoutISE_NS6_IJNSC_ILi0EEESY_SY_EEEEENS6_IJNS5_10UnderscoreES11_S11_EEEEENS5_13SM90_TMA_LOADENS5_14ComposedLayoutINS5_7SwizzleILi3ELi4ELi3EEENS5_18smem_ptr_flag_bitsILi8EEENSX_INS6_IJNSC_ILi8EEESG_EEENS6_IJSG_SD_EEEEEEEvNS5_8identityENS5_9TiledCopyINS5_9Copy_AtomIJNS5_31SM80_CP_ASYNC_CACHEGLOBAL_ZFILLINS_9uint128_tES1J_EESJ_EEENSX_INS6_IJNS6_IJS1A_SH_EEESH_EEENS6_IJNS6_IJNSC_ILi256EEESD_EEESH_EEEEENS6_IJSH_SG_EEEEES1E_vS1F_EENS_8epilogue10collective18CollectiveEpilogueINS1V_23Sm100TmaWarpSpecializedILi2ELi1ELi16ELb1ELb0EEEJSI_NS6_IJNSX_ISG_SD_EENSX_ISH_SD_EEEEENS_6half_tENS6_IJSD_llEEES23_S24_NS1V_6fusion15FusionCallbacksIS1Z_NS25_17LinearCombinationIS23_fS23_fLNS_15FloatRoundStyleE2EEESI_S22_JEEENS5_5SM1004TMEM4LOAD26SM100_TMEM_LOAD_16dp256b2xES14_NS15_IS17_NS18_ILi16EEENSX_INS6_IJNSC_ILi64EEES1A_EEENS6_IJSD_S2G_EEEEEEENS5_17SM75_U16x8_LDSM_TENS5_14SM90_TMA_STOREES2K_NS5_17SM90_U16x8_STSM_TENS5_39AutoVectorizingCopyWithAssumedAlignmentILi128EEEEEEvvEEEEvNT_6ParamsE:
[----:B------:R-:W1:Y:S01]  /*0000*/  LDC R1, c[0x0][0x37c] ;  /* 0x0000df00ff017b82 */ /* 0x000e620000000800 */
[----:B------:R-:W2:Y:S01]  /*0010*/  S2R R55, SR_TID.X ;  /* 0x0000000000377919 */ /* 0x000ea20000002100 */
[----:B------:R-:W3:Y:S01]  /*0020*/  LDCU.64 UR6, c[0x0][0x590] ;  /* 0x0000b200ff0677ac */ /* 0x000ee20008000a00 */
[----:B------:R-:W-:Y:S01]  /*0030*/  PRMT R48, RZ, 0x7610, R48 ;  /* 0x00007610ff307816 */ /* 0x000fe20000000030 */
[----:B------:R-:W4:Y:S01]  /*0040*/  LDCU.64 UR44, c[0x0][0x358] ;  /* 0x00006b00ff2c77ac */ /* 0x000f220008000a00 */
[----:B------:R-:W-:Y:S02]  /*0050*/  ELECT P2, URZ, PT ;  /* 0x0000000000ff782f */ /* 0x000fe40003840000 */
[----:B---3--:R-:W-:-:S04]  /*0060*/  ISETP.NE.U32.AND P0, PT, RZ, UR6, PT ;  /* 0x00000006ff007c0c */ /* 0x008fc8000bf05070 */
[----:B------:R-:W-:Y:S02]  /*0070*/  ISETP.NE.AND.EX P1, PT, RZ, UR7, PT, P0 ;  /* 0x00000007ff007c0c */ /* 0x000fe4000bf25300 */
[----:B--2---:R-:W-:-:S05]  /*0080*/  SHF.R.U32.HI R49, RZ, 0x5, R55 ;  /* 0x00000005ff317819 */ /* 0x004fca0000011637 */
[----:B------:R-:W2:Y:S02]  /*0090*/  SHFL.IDX PT, R0, R49, RZ, 0x1f ;  /* 0x00001fff31007589 */ /* 0x000ea400000e0000 */
[----:B--2---:R-:W-:-:S04]  /*00a0*/  R2UR UR47, R0 ;  /* 0x00000000002f72ca */ /* 0x004fc800000e0000 */
[----:B-1--4-:R-:W-:Y:S05]  /*00b0*/  @P1 BRA `(.L_x_83) ;  /* 0x00000000002c1947 */ /* 0x012fea0003800000 */
[----:B------:R-:W1:Y:S02]  /*00c0*/  LDCU.64 UR4, c[0x0][0x588] ;  /* 0x0000b100ff0477ac */ /* 0x000e640008000a00 */
[----:B-1----:R-:W-:-:S04]  /*00d0*/  UISETP.NE.U32.AND UP0, UPT, UR4, URZ, UPT ;  /* 0x000000ff0400728c */ /* 0x002fc8000bf05070 */
[----:B------:R-:W-:-:S09]  /*00e0*/  UISETP.NE.AND.EX UP0, UPT, UR5, URZ, UPT, UP0 ;  /* 0x000000ff0500728c */ /* 0x000fd2000bf05300 */
[----:B------:R-:W-:Y:S05]  /*00f0*/  BRA.U !UP0, `(.L_x_84) ;  /* 0x0000000108107547 */ /* 0x000fea000b800000 */
[----:B------:R-:W1:Y:S02]  /*0100*/  LDC.64 R22, c[0x0][0x588] ;  /* 0x00016200ff167b82 */ /* 0x000e640000000a00 */
[----:B-1----:R1:W5:Y:S01]  /*0110*/  LDG.E R22, desc[UR44][R22.64] ;  /* 0x0000002c16167981 */ /* 0x002362000c1e1900 */
[----:B------:R-:W-:Y:S01]  /*0120*/  HFMA2 R48, -RZ, RZ, 0, 5.9604644775390625e-08 ;  /* 0x00000001ff307431 */ /* 0x000fe200000001ff */
[----:B------:R-:W-:Y:S05]  /*0130*/  BRA `(.L_x_83) ;  /* 0x00000000000c7947 */ /* 0x000fea0003800000 */
.L_x_84:
[----:B------:R-:W1:Y:S01]  /*0140*/  LDCU UR4, c[0x0][0x580] ;  /* 0x0000b000ff0477ac */ /* 0x000e620008000800 */
[----:B------:R-:W-:Y:S01]  /*0150*/  HFMA2 R48, -RZ, RZ, 0, 5.9604644775390625e-08 ;  /* 0x00000001ff307431 */ /* 0x000fe200000001ff */
[----:B-1----:R-:W-:-:S07]  /*0160*/  MOV R22, UR4 ;  /* 0x0000000400167c02 */ /* 0x002fce0008000f00 */
.L_x_83:
[----:B------:R-:W2:Y:S02]  /*0170*/  LDCU.64 UR4, c[0x0][0x5b0] ;  /* 0x0000b600ff0477ac */ /* 0x000ea40008000a00 */
[----:B--2---:R-:W-:-:S04]  /*0180*/  UISETP.NE.U32.AND UP0, UPT, UR4, URZ, UPT ;  /* 0x000000ff0400728c */ /* 0x004fc8000bf05070 */
[----:B------:R-:W-:-:S09]  /*0190*/  UISETP.NE.AND.EX UP0, UPT, UR5, URZ, UPT, UP0 ;  /* 0x000000ff0500728c */ /* 0x000fd2000bf05300 */
[----:B------:R-:W-:Y:S05]  /*01a0*/  BRA.U UP0, `(.L_x_85) ;  /* 0x0000000100247547 */ /* 0x000fea000b800000 */
[----:B------:R-:W2:Y:S02]  /*01b0*/  LDCU.64 UR4, c[0x0][0x5a8] ;  /* 0x0000b500ff0477ac */ /* 0x000ea40008000a00 */
[----:B--2---:R-:W-:-:S04]  /*01c0*/  UISETP.NE.U32.AND UP0, UPT, UR4, URZ, UPT ;  /* 0x000000ff0400728c */ /* 0x004fc8000bf05070 */
[----:B------:R-:W-:-:S09]  /*01d0*/  UISETP.NE.AND.EX UP0, UPT, UR5, URZ, UPT, UP0 ;  /* 0x000000ff0500728c */ /* 0x000fd2000bf05300 */
[----:B------:R-:W-:Y:S05]  /*01e0*/  BRA.U !UP0, `(.L_x_86) ;  /* 0x00000001080c7547 */ /* 0x000fea000b800000 */
[----:B------:R-:W2:Y:S02]  /*01f0*/  LDC.64 R2, c[0x0][0x5a8] ;  /* 0x00016a00ff027b82 */ /* 0x000ea40000000a00 */
[----:B--2---:R2:W5:Y:S01]  /*0200*/  LDG.E R19, desc[UR44][R2.64] ;  /* 0x0000002c02137981 */ /* 0x004562000c1e1900 */
[----:B------:R-:W-:Y:S05]  /*0210*/  BRA `(.L_x_85) ;  /* 0x0000000000087947 */ /* 0x000fea0003800000 */
.L_x_86:
[----:B------:R-:W2:Y:S02]  /*0220*/  LDCU UR4, c[0x0][0x5a0] ;  /* 0x0000b400ff0477ac */ /* 0x000ea40008000800 */
[----:B--2---:R-:W-:-:S07]  /*0230*/  MOV R19, UR4 ;  /* 0x0000000400137c02 */ /* 0x004fce0008000f00 */
.L_x_85:
[----:B------:R-:W3:Y:S01]  /*0240*/  LDCU.64 UR4, c[0x0][0x588] ;  /* 0x0000b100ff0477ac */ /* 0x000ee20008000a00 */
[----:B------:R-:W-:Y:S01]  /*0250*/  ISETP.NE.AND.EX P0, PT, RZ, UR7, PT, P0 ;  /* 0x00000007ff007c0c */ /* 0x000fe2000bf05300 */
[----:B------:R-:W-:Y:S01]  /*0260*/  UISETP.GE.AND UP1, UPT, UR47, 0x8, UPT ;  /* 0x000000082f00788c */ /* 0x000fe2000bf26270 */
[----:B------:R-:W-:Y:S01]  /*0270*/  UMOV UR8, 0x4 ;  /* 0x0000000400087882 */ /* 0x000fe20000000000 */
[----:B------:R-:W-:Y:S02]  /*0280*/  UISETP.GT.AND UP0, UPT, UR47, 0x3, UPT ;  /* 0x000000032f00788c */ /* 0x000fe4000bf04270 */
[----:B------:R-:W-:Y:S02]  /*0290*/  USEL UR8, UR8, 0x8, !UP1 ;  /* 0x0000000808087887 */ /* 0x000fe4000c800000 */
[----:B------:R-:W-:Y:S02]  /*02a0*/  UPLOP3.LUT UP1, UPT, UPT, UPT, UPT, 0x40, 0x4 ;  /* 0x000000000004789c */ /* 0x000fe40003f2e870 */
[----:B------:R-:W-:-:S02]  /*02b0*/  USEL UR46, UR8, UR47, UP0 ;  /* 0x0000002f082e7287 */ /* 0x000fc40008000000 */
[----:B------:R-:W-:Y:S01]  /*02c0*/  UP2UR UR49, UPR, URZ, 0x2 ;  /* 0x00000002ff317883 */ /* 0x000fe20008000000 */
[----:B---3--:R-:W-:-:S04]  /*02d0*/  ISETP.NE.U32.AND P1, PT, RZ, UR4, PT ;  /* 0x00000004ff007c0c */ /* 0x008fc8000bf25070 */
[----:B------:R-:W-:-:S13]  /*02e0*/  ISETP.NE.AND.EX P1, PT, RZ, UR5, PT, P1 ;  /* 0x00000005ff007c0c */ /* 0x000fda000bf25310 */
[----:B------:R-:W-:Y:S05]  /*02f0*/  @P1 BRA P0, `(.L_x_87) ;  /* 0x00000000002c1947 */ /* 0x000fea0000000000 */
[----:B------:R-:W-:Y:S01]  /*0300*/  UISETP.NE.U32.AND UP1, UPT, UR6, URZ, UPT ;  /* 0x000000ff0600728c */ /* 0x000fe2000bf25070 */
[----:B-----5:R-:W-:Y:S01]  /*0310*/  FSETP.NEU.AND P0, PT, R22, RZ, PT ;  /* 0x000000ff1600720b */ /* 0x020fe20003f0d000 */
[----:B------:R-:W-:Y:S02]  /*0320*/  UISETP.NE.U32.AND UP0, UPT, UR4, URZ, UPT ;  /* 0x000000ff0400728c */ /* 0x000fe4000bf05070 */
[----:B------:R-:W-:Y:S02]  /*0330*/  UISETP.NE.AND.EX UP1, UPT, UR7, URZ, UPT, UP1 ;  /* 0x000000ff0700728c */ /* 0x000fe4000bf25310 */
[----:B------:R-:W-:-:S04]  /*0340*/  UISETP.NE.AND.EX UP0, UPT, UR5, URZ, UPT, UP0 ;  /* 0x000000ff0500728c */ /* 0x000fc8000bf05300 */
[----:B------:R-:W-:-:S04]  /*0350*/  USEL UR4, URZ, 0xffffffff, UP0 ;  /* 0xffffffffff047887 */ /* 0x000fc80008000000 */
[----:B------:R-:W-:Y:S01]  /*0360*/  VOTEU.ANY UP0, P0 ;  /* 0x0000000000ff7886 */ /* 0x000fe20000000100 */
[----:B------:R-:W-:-:S04]  /*0370*/  @!UP1 USEL UR4, URZ, 0xffffffff, UP0 ;  /* 0xffffffffff049887 */ /* 0x000fc80008000000 */
[----:B------:R-:W-:-:S04]  /*0380*/  ULOP3.LUT UR4, UR4, 0x1, URZ, 0xc0, !UPT ;  /* 0x0000000104047892 */ /* 0x000fc8000f8ec0ff */
[----:B------:R-:W-:-:S04]  /*0390*/  UISETP.EQ.U32.AND UP0, UPT, UR4, 0x1, UPT ;  /* 0x000000010400788c */ /* 0x000fc8000bf02070 */
[----:B------:R-:W-:-:S12]  /*03a0*/  UP2UR UR49, UPR, URZ, 0x1 ;  /* 0x00000001ff317883 */ /* 0x000fd80008000000 */
.L_x_87:
[----:B------:R-:W3:Y:S02]  /*03b0*/  SHFL.IDX PT, R0, R49, RZ, 0x1f ;  /* 0x00001fff31007589 */ /* 0x000ee400000e0000 */
[----:B---3--:R-:W-:-:S13]  /*03c0*/  ISETP.NE.AND P0, PT, R0, RZ, PT ;  /* 0x000000ff0000720c */ /* 0x008fda0003f05270 */
[----:B------:R-:W-:Y:S05]  /*03d0*/  @P0 BRA `(.L_x_88) ;  /* 0x0000000000940947 */ /* 0x000fea0003800000 */
[----:B------:R-:W-:Y:S01]  /*03e0*/  ELECT P0, URZ, PT ;  /* 0x0000000000ff782f */ /* 0x000fe20003800000 */
[----:B------:R-:W-:-:S12]  /*03f0*/  BSSY.RECONVERGENT B0, `(.L_x_88) ;  /* 0x0000023000007945 */ /* 0x000fd80003800200 */
[----:B------:R-:W-:Y:S05]  /*0400*/  @!P0 BRA `(.L_x_89) ;  /* 0x0000000000848947 */ /* 0x000fea0003800000 */
[----:B------:R-:W3:Y:S01]  /*0410*/  S2UR UR5, SR_CgaCtaId ;  /* 0x00000000000579c3 */ /* 0x000ee20000008800 */
[----:B------:R-:W-:Y:S01]  /*0420*/  UMOV UR6, 0x400 ;  /* 0x0000040000067882 */ /* 0x000fe20000000000 */
[----:B------:R-:W-:Y:S01]  /*0430*/  UMOV UR4, 0x1 ;  /* 0x0000000100047882 */ /* 0x000fe20000000000 */
[----:B---3--:R-:W-:Y:S02]  /*0440*/  ULEA UR5, UR5, UR6, 0x18 ;  /* 0x0000000605057291 */ /* 0x008fe4000f8ec0ff */
[----:B------:R-:W-:-:S04]  /*0450*/  UIADD3 UR6, UPT, UPT, -UR4, 0x100000, URZ ;  /* 0x0010000004067890 */ /* 0x000fc8000fffe1ff */
[----:B------:R-:W-:Y:S02]  /*0460*/  USHF.L.U32 UR7, UR6, 0xb, URZ ;  /* 0x0000000b06077899 */ /* 0x000fe400080006ff */
[----:B------:R-:W-:Y:S01]  /*0470*/  USHF.L.U32 UR6, UR6, 0x1, URZ ;  /* 0x0000000106067899 */ /* 0x000fe200080006ff */
[----:B------:R-:W3:Y:S11]  /*0480*/  FENCE.VIEW.ASYNC.S ;  /* 0x00000000000073c6 */ /* 0x000ef60000000000 */
[----:B---3--:R3:W4:Y:S01]  /*0490*/  SYNCS.EXCH.64 URZ, [UR5], UR6 ;  /* 0x0000000605ff75b2 */ /* 0x0087220008000100 */
[----:B------:R3:W1:Y:S01]  /*04a0*/  SYNCS.EXCH.64 URZ, [UR5+0x60], UR6 ;  /* 0x0000600605ff75b2 */ /* 0x0006620008000100 */
        /* <DEDUP_REMOVED lines=21> */
[----:B------:R3:W1:Y:S02]  /*0600*/  SYNCS.EXCH.64 URZ, [UR5+0xb8], UR6 ;  /* 0x0000b80605ff75b2 */ /* 0x0006640008000100 */
[----:B---34-:R-:W-:Y:S01]  /*0610*/  NOP ;  /* 0x0000000000007918 */ /* 0x018fe20000000000 */
.L_x_89:
[----:B------:R-:W-:Y:S05]  /*0620*/  BSYNC.RECONVERGENT B0 ;  /* 0x0000000000007941 */ /* 0x000fea0003800200 */
.L_x_88:
[----:B------:R-:W3:Y:S01]  /*0630*/  SHFL.IDX PT, R0, R49, RZ, 0x1f ;  /* 0x00001fff31007589 */ /* 0x000ee200000e0000 */
[----:B------:R-:W-:Y:S01]  /*0640*/  NOP ;  /* 0x0000000000007918 */ /* 0x000fe20000000000 */
        /* <DEDUP_REMOVED lines=8> */
[----:B------:R-:W-:Y:S01]  /*06d0*/  UMOV UR4, 0x1 ;  /* 0x0000000100047882 */ /* 0x000fe20000000000 */
[----:B------:R-:W-:-:S04]  /*06e0*/  UIADD3 UR8, UPT, UPT, -UR5, 0x100000, URZ ;  /* 0x0010000005087890 */ /* 0x000fc8000fffe1ff */
[----:B------:R-:W-:Y:S02]  /*06f0*/  USHF.L.U32 UR9, UR8, 0xb, URZ ;  /* 0x0000000b08097899 */ /* 0x000fe400080006ff */
[----:B------:R-:W-:Y:S02]  /*0700*/  USHF.L.U32 UR8, UR8, 0x1, URZ ;  /* 0x0000000108087899 */ /* 0x000fe400080006ff */
[----:B------:R-:W-:-:S04]  /*0710*/  UIADD3 UR4, UPT, UPT, -UR4, 0x100000, URZ ;  /* 0x0010000004047890 */ /* 0x000fc8000fffe1ff */
[----:B------:R-:W-:Y:S02]  /*0720*/  USHF.L.U32 UR5, UR4, 0xb, URZ ;  /* 0x0000000b04057899 */ /* 0x000fe400080006ff */
[----:B------:R-:W-:Y:S02]  /*0730*/  USHF.L.U32 UR4, UR4, 0x1, URZ ;  /* 0x0000000104047899 */ /* 0x000fe400080006ff */
[----:B---3--:R-:W-:Y:S01]  /*0740*/  ULEA UR6, UR6, UR7, 0x18 ;  /* 0x0000000706067291 */ /* 0x008fe2000f8ec0ff */
[----:B------:R-:W3:Y:S11]  /*0750*/  FENCE.VIEW.ASYNC.S ;  /* 0x00000000000073c6 */ /* 0x000ef60000000000 */
[----:B---3--:R3:W4:Y:S01]  /*0760*/  SYNCS.EXCH.64 URZ, [UR6+0xc0], UR8 ;  /* 0x0000c00806ff75b2 */ /* 0x0087220008000100 */
        /* <DEDUP_REMOVED lines=24> */
.L_x_91:
[----:B------:R-:W-:Y:S05]  /*08f0*/  BSYNC.RECONVERGENT B0 ;  /* 0x0000000000007941 */ /* 0x000fea0003800200 */
.L_x_90:
[----:B------:R-:W3:Y:S01]  /*0900*/  SHFL.IDX PT, R0, R49, RZ, 0x1f ;  /* 0x00001fff31007589 */ /* 0x000ee200000e0000 */
[----:B------:R-:W-:Y:S01]  /*0910*/  NOP ;  /* 0x0000000000007918 */ /* 0x000fe20000000000 */
[----:B---3--:R-:W-:-:S13]  /*0920*/  ISETP.NE.AND P0, PT, R0, 0x3, PT ;  /* 0x000000030000780c */ /* 0x008fda0003f05270 */
[----:B------:R-:W-:Y:S05]  /*0930*/  @P0 BRA `(.L_x_92) ;  /* 0x0000000000480947 */ /* 0x000fea0003800000 */
        /* <DEDUP_REMOVED lines=9> */
[----:B------:R-:W-:Y:S01]  /*09d0*/  USHF.L.U32 UR4, UR4, 0x1, URZ ;  /* 0x0000000104047899 */ /* 0x000fe200080006ff */
[----:B------:R-:W-:Y:S01]  /*09e0*/  ELECT P0, URZ, PT ;  /* 0x0000000000ff782f */ /* 0x000fe20003800000 */
[----:B---3--:R-:W-:Y:S01]  /*09f0*/  ULEA UR6, UR6, UR7, 0x18 ;  /* 0x0000000706067291 */ /* 0x008fe2000f8ec0ff */
[----:B------:R-:W3:Y:S11]  /*0a00*/  FENCE.VIEW.ASYNC.S ;  /* 0x00000000000073c6 */ /* 0x000ef60000000000 */
[----:B---3--:R3:W4:Y:S01]  /*0a10*/  SYNCS.EXCH.64 URZ, [UR6+0x180], UR8 ;  /* 0x0001800806ff75b2 */ /* 0x0087220008000100 */
[----:B------:R3:W1:Y:S01]  /*0a20*/  SYNCS.EXCH.64 URZ, [UR6+0x190], UR4 ;  /* 0x0001900406ff75b2 */ /* 0x0006620008000100 */
[----:B------:R3:W1:Y:S01]  /*0a30*/  SYNCS.EXCH.64 URZ, [UR6+0x188], UR8 ;  /* 0x0001880806ff75b2 */ /* 0x0006620008000100 */
[----:B------:R3:W1:Y:S01]  /*0a40*/  SYNCS.EXCH.64 URZ, [UR6+0x198], UR4 ;  /* 0x0001980406ff75b2 */ /* 0x0006620008000100 */
[----:B------:R-:W-:Y:S01]  /*0a50*/  NOP ;  /* 0x0000000000007918 */ /* 0x000fe20000000000 */
.L_x_92:
[----:B------:R-:W2:Y:S01]  /*0a60*/  SHFL.IDX PT, R0, R49, RZ, 0x1f ;  /* 0x00001fff31007589 */ /* 0x000ea200000e0000 */
[----:B------:R-:W-:Y:S01]  /*0a70*/  NOP ;  /* 0x0000000000007918 */ /* 0x000fe20000000000 */
[----:B--2---:R-:W-:-:S13]  /*0a80*/  ISETP.NE.AND P0, PT, R0, 0x1, PT ;  /* 0x000000010000780c */ /* 0x004fda0003f05270 */
[----:B------:R-:W-:Y:S05]  /*0a90*/  @P0 BRA `(.L_x_93) ;  /* 0x0000000000500947 */ /* 0x000fea0003800000 */
[----:B---3--:R-:W2:Y:S01]  /*0aa0*/  S2UR UR6, SR_CgaCtaId ;  /* 0x00000000000679c3 */ /* 0x008ea20000008800 */
        /* <DEDUP_REMOVED lines=10> */
[----:B--2---:R-:W-:Y:S01]  /*0b50*/  ULEA UR6, UR6, UR7, 0x18 ;  /* 0x0000000706067291 */ /* 0x004fe2000f8ec0ff */
[----:B------:R-:W2:Y:S11]  /*0b60*/  FENCE.VIEW.ASYNC.S ;  /* 0x00000000000073c6 */ /* 0x000eb60000000000 */
[----:B--2---:R2:W3:Y:S01]  /*0b70*/  SYNCS.EXCH.64 URZ, [UR6+0x1a0], UR8 ;  /* 0x0001a00806ff75b2 */ /* 0x0044e20008000100 */
[----:B------:R2:W1:Y:S01]  /*0b80*/  SYNCS.EXCH.64 URZ, [UR6+0x1b8], UR4 ;  /* 0x0001b80406ff75b2 */ /* 0x0004620008000100 */
[----:B------:R2:W1:Y:S01]  /*0b90*/  SYNCS.EXCH.64 URZ, [UR6+0x1a8], UR8 ;  /* 0x0001a80806ff75b2 */ /* 0x0004620008000100 */
[----:B------:R2:W1:Y:S01]  /*0ba0*/  SYNCS.EXCH.64 URZ, [UR6+0x1c0], UR4 ;  /* 0x0001c00406ff75b2 */ /* 0x0004620008000100 */
[----:B------:R2:W1:Y:S01]  /*0bb0*/  SYNCS.EXCH.64 URZ, [UR6+0x1b0], UR8 ;  /* 0x0001b00806ff75b2 */ /* 0x0004620008000100 */
[----:B------:R2:W1:Y:S01]  /*0bc0*/  SYNCS.EXCH.64 URZ, [UR6+0x1c8], UR4 ;  /* 0x0001c80406ff75b2 */ /* 0x0004620008000100 */
[----:B------:R-:W-:Y:S01]  /*0bd0*/  NOP ;  /* 0x0000000000007918 */ /* 0x000fe20000000000 */
.L_x_93:
[----:B------:R-:W4:Y:S01]  /*0be0*/  SHFL.IDX PT, R0, R49, RZ, 0x1f ;  /* 0x00001fff31007589 */ /* 0x000f2200000e0000 */
[----:B------:R-:W-:Y:S01]  /*0bf0*/  NOP ;  /* 0x0000000000007918 */ /* 0x000fe20000000000 */
[----:B----4-:R-:W-:-:S13]  /*0c00*/  ISETP.NE.AND P0, PT, R0, 0x2, PT ;  /* 0x000000020000780c */ /* 0x010fda0003f05270 */
[----:B------:R-:W-:Y:S05]  /*0c10*/  @P0 BRA `(.L_x_94) ;  /* 0x0000000000480947 */ /* 0x000fea0003800000 */
[----:B--23--:R-:W2:Y:S01]  /*0c20*/  S2UR UR6, SR_CgaCtaId ;  /* 0x00000000000679c3 */ /* 0x00cea20000008800 */
        /* <DEDUP_REMOVED lines=12> */
[----:B--2---:R4:W2:Y:S01]  /*0cf0*/  SYNCS.EXCH.64 URZ, [UR6+0x1d0], UR8 ;  /* 0x0001d00806ff75b2 */ /* 0x0048a20008000100 */
[----:B------:R4:W3:Y:S01]  /*0d00*/  SYNCS.EXCH.64 URZ, [UR6+0x1e0], UR4 ;  /* 0x0001e00406ff75b2 */ /* 0x0008e20008000100 */
[----:B------:R4:W1:Y:S01]  /*0d10*/  SYNCS.EXCH.64 URZ, [UR6+0x1d8], UR8 ;  /* 0x0001d80806ff75b2 */ /* 0x0008620008000100 */
[----:B------:R4:W1:Y:S02]  /*0d20*/  SYNCS.EXCH.64 URZ, [UR6+0x1e8], UR4 ;  /* 0x0001e80406ff75b2 */ /* 0x0008640008000100 */
[----:B----4-:R-:W-:Y:S01]  /*0d30*/  NOP ;  /* 0x0000000000007918 */ /* 0x010fe20000000000 */
.L_x_94:
[----:B--23--:R-:W2:Y:S01]  /*0d40*/  LDCU UR4, c[0x0][0x888] ;  /* 0x00011100ff0477ac */ /* 0x00cea20008000800 */
[----:B------:R-:W3:Y:S01]  /*0d50*/  S2UR UR6, SR_CTAID.X ;  /* 0x00000000000679c3 */ /* 0x000ee20000002500 */
[----:B------:R-:W-:Y:S01]  /*0d60*/  LOP3.LUT R34, R55, 0x1f, RZ, 0xc0, !PT ;  /* 0x0000001f37227812 */ /* 0x000fe200078ec0ff */
[----:B------:R-:W-:Y:S01]  /*0d70*/  IMAD.U32 R18, RZ, RZ, UR46 ;  /* 0x0000002eff127e24 */ /* 0x000fe2000f8e00ff */
[----:B------:R-:W-:Y:S01]  /*0d80*/  UMOV UR11, URZ ;  /* 0x000000ff000b7c82 */ /* 0x000fe20008000000 */
[----:B------:R-:W-:Y:S01]  /*0d90*/  NOP ;  /* 0x0000000000007918 */ /* 0x000fe20000000000 */
[----:B------:R-:W4:Y:S01]  /*0da0*/  LDCU UR48, c[0x0][0x89c] ;  /* 0x00011380ff3077ac */ /* 0x000f220008000800 */
[----:B------:R-:W-:Y:S02]  /*0db0*/  BSSY.RECONVERGENT B6, `(.L_x_95) ;  /* 0x0000033000067945 */ /* 0x000fe40003800200 */
[----:B-1----:R-:W-:Y:S01]  /*0dc0*/  BAR.SYNC.DEFER_BLOCKING 0x0 ;  /* 0x0000000000007b1d */ /* 0x002fe20000010000 */
[----:B------:R-:W-:-:S02]  /*0dd0*/  ISETP.NE.OR P1, PT, R18, 0x2, !P2 ;  /* 0x000000021200780c */ /* 0x000fc40005725670 */
[----:B------:R-:W-:Y:S02]  /*0de0*/  CS2R R32, SRZ ;  /* 0x0000000000207805 */ /* 0x000fe4000001ff00 */
[----:B------:R-:W-:-:S03]  /*0df0*/  P2R R23, PR, RZ, 0x2 ;  /* 0x00000002ff177803 */ /* 0x000fc60000000000 */
[----:B------:R-:W1:Y:S01]  /*0e00*/  S2UR UR5, SR_CTAID.Y ;  /* 0x00000000000579c3 */ /* 0x000e620000002600 */
[----:B------:R-:W1:Y:S01]  /*0e10*/  LDCU.64 UR42, c[0x0][0x8a0] ;  /* 0x00011400ff2a77ac */ /* 0x000e620008000a00 */
[----:B--2---:R-:W-:Y:S01]  /*0e20*/  UISETP.NE.AND UP0, UPT, UR4, 0x1, UPT ;  /* 0x000000010400788c */ /* 0x004fe2000bf05270 */
[----:B------:R-:W2:Y:S01]  /*0e30*/  LDCU UR4, c[0x0][0x89c] ;  /* 0x00011380ff0477ac */ /* 0x000ea20008000800 */
[----:B------:R-:W1:Y:S01]  /*0e40*/  LDCU.64 UR40, c[0x0][0x870] ;  /* 0x00010e00ff2877ac */ /* 0x000e620008000a00 */
[----:B------:R-:W1:Y:S08]  /*0e50*/  LDCU.128 UR36, c[0x0][0x850] ;  /* 0x00010a00ff2477ac */ /* 0x000e700008000c00 */
[----:B------:R-:W4:Y:S02]  /*0e60*/  @!UP0 LDCU UR7, c[0x0][0x370] ;  /* 0x00006e00ff0787ac */ /* 0x000f240008000800 */
[----:B----4-:R-:W4:Y:S01]  /*0e70*/  @UP0 LDCU UR7, c[0x0][0x374] ;  /* 0x00006e80ff0707ac */ /* 0x010f220008000800 */
[----:B--2---:R-:W-:Y:S01]  /*0e80*/  ISETP.GE.AND P0, PT, R34, UR4, PT ;  /* 0x0000000422007c0c */ /* 0x004fe2000bf06270 */
[----:B---3--:R-:W-:Y:S01]  /*0e90*/  @!UP0 UMOV UR10, UR6 ;  /* 0x00000006000a8c82 */ /* 0x008fe20008000000 */
[----:B-1----:R-:W-:Y:S01]  /*0ea0*/  @!UP0 UMOV UR8, UR5 ;  /* 0x0000000500088c82 */ /* 0x002fe20008000000 */
[----:B------:R-:W-:Y:S01]  /*0eb0*/  @UP0 UMOV UR10, UR5 ;  /* 0x00000005000a0c82 */ /* 0x000fe20008000000 */
[----:B------:R-:W-:-:S02]  /*0ec0*/  @UP0 UMOV UR8, UR6 ;  /* 0x0000000600080c82 */ /* 0x000fc40008000000 */
[----:B----4-:R-:W-:-:S06]  /*0ed0*/  UIMAD.WIDE.U32 UR8, UR7, UR8, UR10 ;  /* 0x00000008070872a5 */ /* 0x010fcc000f8e000a */
[----:B------:R-:W-:Y:S01]  /*0ee0*/  IMAD.U32 R3, RZ, RZ, UR9 ;  /* 0x00000009ff037e24 */ /* 0x000fe2000f8e00ff */
[----:B------:R-:W-:Y:S01]  /*0ef0*/  MOV R2, UR8 ;  /* 0x0000000800027c02 */ /* 0x000fe20008000f00 */
[----:B------:R-:W-:Y:S02]  /*0f00*/  IMAD.U32 R4, RZ, RZ, UR8 ;  /* 0x00000008ff047e24 */ /* 0x000fe4000f8e00ff */
[----:B------:R-:W-:Y:S01]  /*0f10*/  IMAD.U32 R5, RZ, RZ, UR9 ;  /* 0x00000009ff057e24 */ /* 0x000fe2000f8e00ff */
[----:B------:R-:W-:Y:S01]  /*0f20*/  MOV R28, R3 ;  /* 0x00000003001c7202 */ /* 0x000fe20000000f00 */
[----:B------:R-:W-:Y:S01]  /*0f30*/  IMAD.MOV.U32 R29, RZ, RZ, R4 ;  /* 0x000000ffff1d7224 */ /* 0x000fe200078e0004 */
[----:B------:R-:W-:Y:S06]  /*0f40*/  @P0 BRA `(.L_x_96) ;  /* 0x0000000000640947 */ /* 0x000fec0003800000 */
[----:B------:R-:W1:Y:S02]  /*0f50*/  LDCU.64 UR4, c[0x0][0x8a0] ;  /* 0x00011400ff0477ac */ /* 0x000e640008000a00 */
[----:B-1----:R-:W-:-:S04]  /*0f60*/  UISETP.NE.U32.AND UP0, UPT, UR4, URZ, UPT ;  /* 0x000000ff0400728c */ /* 0x002fc8000bf05070 */
[----:B------:R-:W-:-:S09]  /*0f70*/  UISETP.NE.AND.EX UP0, UPT, UR5, URZ, UPT, UP0 ;  /* 0x000000ff0500728c */ /* 0x000fd2000bf05300 */
[----:B------:R-:W-:Y:S05]  /*0f80*/  BRA.U UP0, `(.L_x_97) ;  /* 0x0000000100407547 */ /* 0x000fea000b800000 */
[----:B------:R-:W-:Y:S01]  /*0f90*/  MOV R2, 0xe0 ;  /* 0x000000e000027802 */ /* 0x000fe20000000f00 */
[----:B------:R-:W1:Y:S01]  /*0fa0*/  LDCU.64 UR8, c[0x4][0xb0] ;  /* 0x01001600ff0877ac */ /* 0x000e620008000a00 */
[----:B------:R-:W-:Y:S02]  /*0fb0*/  HFMA2 R12, -RZ, RZ, 0, 5.9604644775390625e-08 ;  /* 0x00000001ff0c7431 */ /* 0x000fe400000001ff */
[----:B------:R-:W-:Y:S01]  /*0fc0*/  IMAD.MOV.U32 R8, RZ, RZ, 0x69 ;  /* 0x00000069ff087424 */ /* 0x000fe200078e00ff */
[----:B------:R-:W2:Y:S01]  /*0fd0*/  LDCU.64 UR6, c[0x4][0xb8] ;  /* 0x01001700ff0677ac */ /* 0x000ea20008000a00 */
[----:B------:R-:W3:Y:S01]  /*0fe0*/  LDC.64 R2, c[0x4][R2] ;  /* 0x0100000002027b82 */ /* 0x000ee20000000a00 */
[----:B------:R-:W-:Y:S01]  /*0ff0*/  IMAD.MOV.U32 R13, RZ, RZ, RZ ;  /* 0x000000ffff0d7224 */ /* 0x000fe200078e00ff */
[----:B------:R-:W4:Y:S01]  /*1000*/  LDCU.64 UR4, c[0x4][0x40] ;  /* 0x01000800ff0477ac */ /* 0x000f220008000a00 */
[----:B-1----:R-:W-:Y:S01]  /*1010*/  IMAD.U32 R4, RZ, RZ, UR8 ;  /* 0x00000008ff047e24 */ /* 0x002fe2000f8e00ff */
[----:B------:R-:W-:Y:S01]  /*1020*/  MOV R5, UR9 ;  /* 0x0000000900057c02 */ /* 0x000fe20008000f00 */
[----:B--2---:R-:W-:Y:S01]  /*1030*/  IMAD.U32 R6, RZ, RZ, UR6 ;  /* 0x00000006ff067e24 */ /* 0x004fe2000f8e00ff */
[----:B------:R-:W-:Y:S01]  /*1040*/  MOV R7, UR7 ;  /* 0x0000000700077c02 */ /* 0x000fe20008000f00 */
[----:B----4-:R-:W-:Y:S01]  /*1050*/  IMAD.U32 R10, RZ, RZ, UR4 ;  /* 0x00000004ff0a7e24 */ /* 0x010fe2000f8e00ff */
[----:B------:R-:W-:-:S02]  /*1060*/  MOV R11, UR5 ;  /* 0x00000005000b7c02 */ /* 0x000fc40008000f00 */
[----:B------:R-:W-:-:S07]  /*1070*/  LEPC R20, `(.L_x_97) ;  /* 0x000000001014794e */ /* 0x000fce0000000000 */
[----:B---3-5:R-:W-:Y:S05]  /*1080*/  CALL.ABS.NOINC R2 ;  /* 0x0000000002007343 */ /* 0x028fea0003c00000 */
.L_x_97:
[----:B------:R-:W1:Y:S02]  /*1090*/  LDC.64 R2, c[0x0][0x8a0] ;  /* 0x00022800ff027b82 */ /* 0x000e640000000a00 */
[----:B-1----:R-:W-:-:S05]  /*10a0*/  IMAD.WIDE.U32 R2, R34, 0x4, R2 ;  /* 0x0000000422027825 */ /* 0x002fca00078e0002 */
[----:B------:R1:W5:Y:S01]  /*10b0*/  LDG.E R32, desc[UR44][R2.64] ;  /* 0x0000002c02207981 */ /* 0x000362000c1e1900 */
[----:B------:R-:W2:Y:S02]  /*10c0*/  LDCU UR4, c[0x0][0x890] ;  /* 0x00011200ff0477ac */ /* 0x000ea40008000800 */
[----:B--2---:R-:W-:Y:S02]  /*10d0*/  MOV R33, UR4 ;  /* 0x0000000400217c02 */ /* 0x004fe40008000f00 */
.L_x_96:
[----:B------:R-:W-:Y:S05]  /*10e0*/  BSYNC.RECONVERGENT B6 ;  /* 0x0000000000067941 */ /* 0x000fea0003800200 */
.L_x_95:
[----:B------:R-:W2:Y:S02]  /*10f0*/  LDCU.64 UR4, c[0x0][0x8a0] ;  /* 0x00011400ff0477ac */ /* 0x000ea40008000a00 */
[----:B--2---:R-:W-:-:S04]  /*1100*/  UISETP.NE.U32.AND UP0, UPT, UR4, URZ, UPT ;  /* 0x000000ff0400728c */ /* 0x004fc8000bf05070 */
[----:B------:R-:W-:-:S09]  /*1110*/  UISETP.NE.AND.EX UP0, UPT, UR5, URZ, UPT, UP0 ;  /* 0x000000ff0500728c */ /* 0x000fd2000bf05300 */
[----:B------:R-:W-:Y:S05]  /*1120*/  BRA.U UP0, `(.L_x_98) ;  /* 0x0000000100407547 */ /* 0x000fea000b800000 */
[----:B-1----:R-:W-:Y:S01]  /*1130*/  MOV R2, 0xe0 ;  /* 0x000000e000027802 */ /* 0x002fe20000000f00 */
        /* <DEDUP_REMOVED lines=15> */
.L_x_98:
[----:B------:R-:W2:Y:S01]  /*1230*/  LDC R0, c[0x0][0x89c] ;  /* 0x00022700ff007b82 */ /* 0x000ea20000000800 */
[----:B------:R-:W3:Y:S07]  /*1240*/  LDCU UR4, c[0x0][0x884] ;  /* 0x00011080ff0477ac */ /* 0x000eee0008000800 */
[----:B------:R-:W3:Y:S08]  /*1250*/  LDC R31, c[0x0][0x8bc] ;  /* 0x00022f00ff1f7b82 */ /* 0x000ef00000000800 */
[----:B------:R-:W4:Y:S01]  /*1260*/  LDC R30, c[0x0][0x8c0] ;  /* 0x00023000ff1e7b82 */ /* 0x000f220000000800 */
[----:B--2---:R-:W-:-:S07]  /*1270*/  ISETP.GE.AND P2, PT, R0, 0x1, PT ;  /* 0x000000010000780c */ /* 0x004fce0003f46270 */
[----:B------:R-:W2:Y:S08]  /*1280*/  LDC.64 R12, c[0x0][0x848] ;  /* 0x00021200ff0c7b82 */ /* 0x000eb00000000a00 */
[----:B------:R-:W2:Y:S08]  /*1290*/  LDC.64 R8, c[0x0][0x858] ;  /* 0x00021600ff087b82 */ /* 0x000eb00000000a00 */
[----:B-1----:R-:W1:Y:S08]  /*12a0*/  @P2 LDC.64 R2, c[0x0][0x8a0] ;  /* 0x00022800ff022b82 */ /* 0x002e700000000a00 */
[----:B------:R-:W2:Y:S08]  /*12b0*/  @P2 LDC R20, c[0x0][0x890] ;  /* 0x00022400ff142b82 */ /* 0x000eb00000000800 */
[----:B------:R-:W2:Y:S01]  /*12c0*/  LDC.64 R6, c[0x0][0x860] ;  /* 0x00021800ff067b82 */ /* 0x000ea20000000a00 */
[----:B-1----:R1:W2:Y:S01]  /*12d0*/  @P2 LDG.E R17, desc[UR44][R2.64] ;  /* 0x0000002c02112981 */ /* 0x0022a2000c1e1900 */
[----:B---3--:R-:W-:-:S06]  /*12e0*/  SHF.L.U32 R31, R31, UR4, RZ ;  /* 0x000000041f1f7c19 */ /* 0x008fcc00080006ff */
[----:B------:R-:W3:Y:S01]  /*12f0*/  LDC.64 R10, c[0x0][0x850] ;  /* 0x00021400ff0a7b82 */ /* 0x000ee20000000a00 */
[----:B----4-:R-:W-:Y:S01]  /*1300*/  SHF.L.U32 R30, R30, UR4, RZ ;  /* 0x000000041e1e7c19 */ /* 0x010fe200080006ff */
[----:B------:R-:W-:Y:S01]  /*1310*/  IMAD.MOV.U32 R25, RZ, RZ, -0x1 ;  /* 0xffffffffff197424 */ /* 0x000fe200078e00ff */
[----:B------:R-:W-:Y:S01]  /*1320*/  IABS R14, R31 ;  /* 0x0000001f000e7213 */ /* 0x000fe20000000000 */
[----:B------:R-:W-:Y:S01]  /*1330*/  IMAD.MOV.U32 R24, RZ, RZ, -0x1 ;  /* 0xffffffffff187424 */ /* 0x000fe200078e00ff */
[----:B------:R-:W-:Y:S01]  /*1340*/  IABS R0, R30 ;  /* 0x0000001e00007213 */ /* 0x000fe20000000000 */
[----:B------:R-:W-:Y:S01]  /*1350*/  IMAD.MOV.U32 R15, RZ, RZ, -0x1 ;  /* 0xffffffffff0f7424 */ /* 0x000fe200078e00ff */
[----:B------:R-:W4:Y:S01]  /*1360*/  I2F.RP R21, R14 ;  /* 0x0000000e00157306 */ /* 0x000f220000209400 */
[C---:B--2---:R-:W-:Y:S01]  /*1370*/  @P2 IADD3 R25, P0, PT, R20.reuse, -0x1, RZ ;  /* 0xffffffff14192810 */ /* 0x044fe20007f1e0ff */
[----:B------:R-:W2:Y:S01]  /*1380*/  LDC.64 R4, c[0x0][0x868] ;  /* 0x00021a00ff047b82 */ /* 0x000ea20000000a00 */
[----:B------:R-:W-:Y:S01]  /*1390*/  ISETP.NE.AND P4, PT, R31, RZ, PT ;  /* 0x000000ff1f00720c */ /* 0x000fe20003f85270 */
[----:B------:R-:W2:Y:S01]  /*13a0*/  LDCU.64 UR4, c[0x0][0x878] ;  /* 0x00010f00ff0477ac */ /* 0x000ea20008000a00 */
[----:B------:R-:W-:Y:S01]  /*13b0*/  @P2 LEA.HI.X.SX32 R24, R20, 0xffffffff, 0x1, P0 ;  /* 0xffffffff14182811 */ /* 0x000fe200000f0eff */
[----:B------:R-:W-:Y:S01]  /*13c0*/  IMAD.MOV.U32 R35, RZ, RZ, RZ ;  /* 0x000000ffff237224 */ /* 0x000fe200078e00ff */
[----:B------:R-:W-:Y:S01]  /*13d0*/  IADD3 R20, P0, PT, R25, R12, RZ ;  /* 0x0000000c19147210 */ /* 0x000fe20007f1e0ff */
[----:B------:R-:W3:Y:S01]  /*13e0*/  I2F.RP R16, R0 ;  /* 0x0000000000107306 */ /* 0x000ee20000209400 */
[----:B------:R-:W-:-:S02]  /*13f0*/  IMAD.MOV.U32 R12, RZ, RZ, -0x1 ;  /* 0xffffffffff0c7424 */ /* 0x000fc400078e00ff */
[----:B------:R-:W-:Y:S02]  /*1400*/  IMAD.MOV.U32 R44, RZ, RZ, -0x1 ;  /* 0xffffffffff2c7424 */ /* 0x000fe400078e00ff */
[----:B------:R-:W-:Y:S01]  /*1410*/  IMAD.X R13, R24, 0x1, R13, P0 ;  /* 0x00000001180d7824 */ /* 0x000fe200000e060d */
[----:B------:R-:W-:Y:S01]  /*1420*/  IADD3 R9, P0, PT, R20, R9, RZ ;  /* 0x0000000914097210 */ /* 0x000fe20007f1e0ff */
[----:B------:R-:W-:Y:S01]  /*1430*/  IMAD.MOV.U32 R45, RZ, RZ, -0x1 ;  /* 0xffffffffff2d7424 */ /* 0x000fe200078e00ff */
[----:B-1----:R-:W1:Y:S01]  /*1440*/  LDC.64 R2, c[0x0][0x870] ;  /* 0x00021c00ff027b82 */ /* 0x002e620000000a00 */
[----:B----4-:R-:W4:Y:S01]  /*1450*/  MUFU.RCP R21, R21 ;  /* 0x0000001500157308 */ /* 0x010f220000001000 */
[----:B---3--:R-:W-:Y:S01]  /*1460*/  ISETP.NE.U32.AND P3, PT, R10, RZ, PT ;  /* 0x000000ff0a00720c */ /* 0x008fe20003f65070 */
[----:B------:R-:W-:-:S03]  /*1470*/  IMAD.WIDE.U32 R36, R9, R10, RZ ;  /* 0x0000000a09247225 */ /* 0x000fc600078e00ff */
[----:B------:R-:W-:Y:S01]  /*1480*/  ISETP.NE.AND.EX P3, PT, R11, RZ, PT, P3 ;  /* 0x000000ff0b00720c */ /* 0x000fe20003f65330 */
[----:B------:R-:W-:Y:S02]  /*1490*/  IMAD.MOV.U32 R46, RZ, RZ, -0x1 ;  /* 0xffffffffff2e7424 */ /* 0x000fe400078e00ff */
[----:B------:R-:W3:Y:S01]  /*14a0*/  MUFU.RCP R16, R16 ;  /* 0x0000001000107308 */ /* 0x000ee20000001000 */
[----:B----4-:R-:W-:Y:S02]  /*14b0*/  VIADD R21, R21, 0xffffffe ;  /* 0x0ffffffe15157836 */ /* 0x010fe40000000000 */
[----:B---3--:R-:W-:Y:S01]  /*14c0*/  VIADD R16, R16, 0xffffffe ;  /* 0x0ffffffe10107836 */ /* 0x008fe20000000000 */
[----:B------:R-:W-:-:S04]  /*14d0*/  @P2 IADD3 R15, P1, PT, R17, -0x1, RZ ;  /* 0xffffffff110f2810 */ /* 0x000fc80007f3e0ff */
[----:B------:R-:W-:Y:S02]  /*14e0*/  @P2 LEA.HI.X.SX32 R12, R17, 0xffffffff, 0x1, P1 ;  /* 0xffffffff110c2811 */ /* 0x000fe400008f0eff */
[----:B------:R-:W-:Y:S01]  /*14f0*/  IADD3 R15, P1, PT, R15, R6, RZ ;  /* 0x000000060f0f7210 */ /* 0x000fe20007f3e0ff */
[----:B------:R-:W-:-:S04]  /*1500*/  IMAD.X R6, RZ, RZ, R13, P0 ;  /* 0x000000ffff067224 */ /* 0x000fc800000e060d */
[----:B------:R-:W-:Y:S01]  /*1510*/  IMAD.X R7, R12, 0x1, R7, P1 ;  /* 0x000000010c077824 */ /* 0x000fe200008e0607 */
[----:B-1----:R-:W-:Y:S01]  /*1520*/  IADD3 R12, P0, PT, R15, R3, RZ ;  /* 0x000000030f0c7210 */ /* 0x002fe20007f1e0ff */
[----:B------:R-:W-:-:S04]  /*1530*/  IMAD.WIDE.U32 R26, R6, R10, RZ ;  /* 0x0000000a061a7225 */ /* 0x000fc800078e00ff */
[----:B------:R-:W-:Y:S02]  /*1540*/  IMAD.X R3, RZ, RZ, R7, P0 ;  /* 0x000000ffff037224 */ /* 0x000fe400000e0607 */
[----:B------:R-:W-:Y:S02]  /*1550*/  IMAD.WIDE.U32 R26, P0, R9, R11, R26 ;  /* 0x0000000b091a7225 */ /* 0x000fe4000780001a */
[----:B------:R-:W1:Y:S02]  /*1560*/  F2I.FTZ.U32.TRUNC.NTZ R9, R21 ;  /* 0x0000001500097305 */ /* 0x000e64000021f000 */
[----:B--2---:R-:W-:Y:S01]  /*1570*/  IMAD.WIDE.U32 R24, R3, R4, RZ ;  /* 0x0000000403187225 */ /* 0x004fe200078e00ff */
[----:B------:R-:W-:-:S03]  /*1580*/  IADD3 RZ, P2, PT, R37, R26, RZ ;  /* 0x0000001a25ff7210 */ /* 0x000fc60007f5e0ff */
[----:B------:R-:W-:Y:S02]  /*1590*/  IMAD.X R39, RZ, RZ, RZ, P0 ;  /* 0x000000ffff277224 */ /* 0x000fe400000e06ff */
[----:B------:R-:W-:Y:S02]  /*15a0*/  IMAD.MOV.U32 R38, RZ, RZ, R27 ;  /* 0x000000ffff267224 */ /* 0x000fe400078e001b */
[----:B------:R-:W-:-:S04]  /*15b0*/  IMAD.WIDE.U32 R24, P1, R12, R5, R24 ;  /* 0x000000050c187225 */ /* 0x000fc80007820018 */
[----:B------:R-:W-:-:S04]  /*15c0*/  IMAD.WIDE.U32 R40, R12, R4, RZ ;  /* 0x000000040c287225 */ /* 0x000fc800078e00ff */
[----:B------:R-:W-:Y:S01]  /*15d0*/  IMAD.WIDE.U32.X R38, R6, R11, R38, P2 ;  /* 0x0000000b06267225 */ /* 0x000fe200010e0426 */
[----:B------:R-:W-:Y:S01]  /*15e0*/  IADD3 RZ, P0, PT, R41, R24, RZ ;  /* 0x0000001829ff7210 */ /* 0x000fe20007f1e0ff */
[----:B------:R2:W3:Y:S02]  /*15f0*/  F2I.FTZ.U32.TRUNC.NTZ R11, R16 ;  /* 0x00000010000b7305 */ /* 0x0004e4000021f000 */
[----:B------:R-:W-:Y:S01]  /*1600*/  IMAD.X R17, RZ, RZ, RZ, P1 ;  /* 0x000000ffff117224 */ /* 0x000fe200008e06ff */
[----:B------:R-:W-:Y:S01]  /*1610*/  ISETP.NE.U32.AND P1, PT, R4, RZ, PT ;  /* 0x000000ff0400720c */ /* 0x000fe20003f25070 */
[----:B------:R-:W-:Y:S01]  /*1620*/  IMAD.MOV.U32 R10, RZ, RZ, RZ ;  /* 0x000000ffff0a7224 */ /* 0x000fe200078e00ff */
[----:B------:R-:W-:Y:S02]  /*1630*/  SEL R20, R20, R38, !P3 ;  /* 0x0000002614147207 */ /* 0x000fe40005800000 */
[----:B------:R-:W-:Y:S02]  /*1640*/  SEL R13, R13, R39, !P3 ;  /* 0x000000270d0d7207 */ /* 0x000fe40005800000 */
[----:B------:R-:W-:-:S02]  /*1650*/  CS2R R38, SRZ ;  /* 0x0000000000267805 */ /* 0x000fc4000001ff00 */
[----:B------:R-:W-:Y:S02]  /*1660*/  ISETP.NE.AND.EX P1, PT, R5, RZ, PT, P1 ;  /* 0x000000ff0500720c */ /* 0x000fe40003f25310 */
[----:B------:R-:W-:Y:S01]  /*1670*/  SHF.R.U64 R13, R20, R8, R13 ;  /* 0x00000008140d7219 */ /* 0x000fe2000000120d */
[----:B------:R-:W-:Y:S01]  /*1680*/  IMAD.MOV.U32 R8, RZ, RZ, RZ ;  /* 0x000000ffff087224 */ /* 0x000fe200078e00ff */
[----:B------:R-:W-:Y:S01]  /*1690*/  IABS R4, R30 ;  /* 0x0000001e00047213 */ /* 0x000fe20000000000 */
[----:B--2---:R-:W-:Y:S01]  /*16a0*/  IMAD.MOV.U32 R16, RZ, RZ, R25 ;  /* 0x000000ffff107224 */ /* 0x004fe200078e0019 */
[----:B------:R-:W-:-:S03]  /*16b0*/  IADD3 R13, PT, PT, R31, -0x1, R13 ;  /* 0xffffffff1f0d7810 */ /* 0x000fc60007ffe00d */
[----:B------:R-:W-:Y:S02]  /*16c0*/  IMAD.MOV R4, RZ, RZ, -R4 ;  /* 0x000000ffff047224 */ /* 0x000fe400078e0a04 */
[----:B------:R-:W-:Y:S01]  /*16d0*/  IMAD.WIDE.U32.X R16, R3, R5, R16, P0 ;  /* 0x0000000503107225 */ /* 0x000fe200000e0410 */
[----:B------:R-:W-:Y:S02]  /*16e0*/  IABS R5, R13 ;  /* 0x0000000d00057213 */ /* 0x000fe40000000000 */
[----:B------:R-:W-:Y:S01]  /*16f0*/  ISETP.GE.AND P2, PT, R13, RZ, PT ;  /* 0x000000ff0d00720c */ /* 0x000fe20003f46270 */
[----:B-1----:R-:W-:Y:S01]  /*1700*/  IMAD.MOV R3, RZ, RZ, -R9 ;  /* 0x000000ffff037224 */ /* 0x002fe200078e0a09 */
[----:B------:R-:W-:Y:S02]  /*1710*/  SEL R15, R15, R16, !P1 ;  /* 0x000000100f0f7207 */ /* 0x000fe40004800000 */
[----:B------:R-:W-:Y:S01]  /*1720*/  SEL R7, R7, R17, !P1 ;  /* 0x0000001107077207 */ /* 0x000fe20004800000 */
[----:B------:R-:W-:-:S03]  /*1730*/  IMAD R3, R3, R14, RZ ;  /* 0x0000000e03037224 */ /* 0x000fc600078e02ff */
[----:B------:R-:W-:Y:S01]  /*1740*/  SHF.R.U64 R7, R15, R2, R7 ;  /* 0x000000020f077219 */ /* 0x000fe20000001207 */
[----:B------:R-:W-:Y:S01]  /*1750*/  IMAD.HI.U32 R8, R9, R3, R8 ;  /* 0x0000000309087227 */ /* 0x000fe200078e0008 */
[----:B------:R-:W-:Y:S02]  /*1760*/  IABS R3, R31 ;  /* 0x0000001f00037213 */ /* 0x000fe40000000000 */
[----:B------:R-:W-:Y:S01]  /*1770*/  IADD3 R7, PT, PT, R30, -0x1, R7 ;  /* 0xffffffff1e077810 */ /* 0x000fe20007ffe007 */
[----:B---3--:R-:W-:Y:S02]  /*1780*/  IMAD.MOV R2, RZ, RZ, -R11 ;  /* 0x000000ffff027224 */ /* 0x008fe400078e0a0b */
[----:B------:R-:W-:Y:S02]  /*1790*/  IMAD.MOV R3, RZ, RZ, -R3 ;  /* 0x000000ffff037224 */ /* 0x000fe400078e0a03 */
[----:B------:R-:W-:Y:S01]  /*17a0*/  IMAD R6, R2, R0, RZ ;  /* 0x0000000002067224 */ /* 0x000fe200078e02ff */
[----:B------:R-:W-:Y:S01]  /*17b0*/  IABS R2, R7 ;  /* 0x0000000700027213 */ /* 0x000fe20000000000 */
[----:B------:R-:W-:-:S04]  /*17c0*/  IMAD.HI.U32 R8, R8, R5, RZ ;  /* 0x0000000508087227 */ /* 0x000fc800078e00ff */
[----:B------:R-:W-:-:S04]  /*17d0*/  IMAD.HI.U32 R6, R11, R6, R10 ;  /* 0x000000060b067227 */ /* 0x000fc800078e000a */
[----:B------:R-:W-:Y:S02]  /*17e0*/  IMAD R3, R8, R3, R5 ;  /* 0x0000000308037224 */ /* 0x000fe400078e0205 */
[----:B------:R-:W-:-:S03]  /*17f0*/  IMAD.HI.U32 R6, R6, R2, RZ ;  /* 0x0000000206067227 */ /* 0x000fc600078e00ff */
[----:B------:R-:W-:Y:S01]  /*1800*/  ISETP.GT.U32.AND P1, PT, R14, R3, PT ;  /* 0x000000030e00720c */ /* 0x000fe20003f24070 */
[----:B------:R-:W-:Y:S02]  /*1810*/  IMAD R6, R6, R4, R2 ;  /* 0x0000000406067224 */ /* 0x000fe400078e0202 */
[----:B------:R-:W1:Y:S03]  /*1820*/  LDC R4, c[0x0][0x888] ;  /* 0x00022200ff047b82 */ /* 0x000e660000000800 */
[----:B------:R-:W-:-:S05]  /*1830*/  ISETP.GT.U32.AND P0, PT, R0, R6, PT ;  /* 0x000000060000720c */ /* 0x000fca0003f04070 */
[----:B------:R-:W2:Y:S02]  /*1840*/  LDC.U8 R2, c[0x0][0x880] ;  /* 0x00022000ff027b82 */ /* 0x000ea40000000000 */
[----:B------:R-:W-:-:S05]  /*1850*/  @!P1 IMAD.IADD R3, R3, 0x1, -R14 ;  /* 0x0000000103039824 */ /* 0x000fca00078e0a0e */
[----:B------:R-:W-:Y:S01]  /*1860*/  ISETP.GT.U32.AND P3, PT, R14, R3, PT ;  /* 0x000000030e00720c */ /* 0x000fe20003f64070 */
[----:B------:R-:W-:Y:S01]  /*1870*/  @!P0 IMAD.IADD R6, R6, 0x1, -R0 ;  /* 0x0000000106068824 */ /* 0x000fe200078e0a00 */
[----:B------:R-:W-:-:S04]  /*1880*/  ISETP.GE.AND P0, PT, R7, RZ, PT ;  /* 0x000000ff0700720c */ /* 0x000fc80003f06270 */
[----:B------:R-:W-:-:S07]  /*1890*/  ISETP.GT.U32.AND P1, PT, R0, R6, PT ;  /* 0x000000060000720c */ /* 0x000fce0003f24070 */
[----:B------:R-:W-:Y:S01]  /*18a0*/  @!P3 IMAD.IADD R3, R3, 0x1, -R14 ;  /* 0x000000010303b824 */ /* 0x000fe200078e0a0e */
[----:B------:R-:W-:-:S03]  /*18b0*/  ISETP.NE.AND P3, PT, R30, RZ, PT ;  /* 0x000000ff1e00720c */ /* 0x000fc60003f65270 */
[----:B------:R-:W-:Y:S01]  /*18c0*/  @!P2 IMAD.MOV R3, RZ, RZ, -R3 ;  /* 0x000000ffff03a224 */ /* 0x000fe200078e0a03 */
[----:B------:R-:W-:Y:S01]  /*18d0*/  @!P4 LOP3.LUT R3, RZ, R31, RZ, 0x33, !PT ;  /* 0x0000001fff03c212 */ /* 0x000fe200078e33ff */
[----:B------:R-:W-:Y:S01]  /*18e0*/  @!P1 IMAD.IADD R6, R6, 0x1, -R0 ;  /* 0x0000000106069824 */ /* 0x000fe200078e0a00 */
[----:B------:R-:W-:-:S03]  /*18f0*/  ISETP.GE.U32.AND P1, PT, R29, UR4, PT ;  /* 0x000000041d007c0c */ /* 0x000fc6000bf26070 */
[----:B------:R-:W-:Y:S01]  /*1900*/  @!P0 IMAD.MOV R6, RZ, RZ, -R6 ;  /* 0x000000ffff068224 */ /* 0x000fe200078e0a06 */
[----:B-1----:R-:W-:Y:S01]  /*1910*/  ISETP.NE.AND P0, PT, R4, 0x1, PT ;  /* 0x000000010400780c */ /* 0x002fe20003f05270 */
[----:B------:R-:W-:Y:S01]  /*1920*/  IMAD.IADD R3, R13, 0x1, -R3 ;  /* 0x000000010d037824 */ /* 0x000fe200078e0a03 */
[----:B------:R-:W-:Y:S02]  /*1930*/  ISETP.GE.U32.AND.EX P1, PT, R28, UR5, PT, P1 ;  /* 0x000000051c007c0c */ /* 0x000fe4000bf26110 */
[----:B------:R-:W-:-:S05]  /*1940*/  @!P3 LOP3.LUT R6, RZ, R30, RZ, 0x33, !PT ;  /* 0x0000001eff06b212 */ /* 0x000fca00078e33ff */
[----:B------:R-:W-:-:S04]  /*1950*/  IMAD.IADD R6, R7, 0x1, -R6 ;  /* 0x0000000107067824 */ /* 0x000fc800078e0a06 */
[----:B------:R-:W-:Y:S01]  /*1960*/  IMAD R24, R3, R6, RZ ;  /* 0x0000000603187224 */ /* 0x000fe200078e02ff */
[----:B------:R-:W-:Y:S02]  /*1970*/  SEL R36, R6, R3, !P0 ;  /* 0x0000000306247207 */ /* 0x000fe40004000000 */
[----:B------:R-:W-:Y:S02]  /*1980*/  PLOP3.LUT P0, PT, PT, PT, PT, 0x80, 0x8 ;  /* 0x000000000008781c */ /* 0x000fe40003f0f070 */
[----:B------:R-:W-:Y:S02]  /*1990*/  SHF.R.S32.HI R25, RZ, 0x1f, R24 ;  /* 0x0000001fff197819 */ /* 0x000fe40000011418 */
[----:B------:R-:W-:Y:S02]  /*19a0*/  P2R R40, PR, RZ, 0x1 ;  /* 0x00000001ff287803 */ /* 0x000fe40000000000 */
[----:B--2---:R-:W-:Y:S02]  /*19b0*/  ISETP.NE.AND P0, PT, R2, RZ, PT ;  /* 0x000000ff0200720c */ /* 0x004fe40003f05270 */
[----:B------:R-:W-:-:S11]  /*19c0*/  SHF.R.S32.HI R37, RZ, 0x1f, R36 ;  /* 0x0000001fff257819 */ /* 0x000fd60000011424 */
[----:B------:R-:W-:Y:S05]  /*19d0*/  @P1 BRA P0, `(.L_x_99) ;  /* 0x0000001000d41947 */ /* 0x000fea0000000000 */
[----:B------:R-:W-:Y:S02]  /*19e0*/  ISETP.GE.U32.AND P0, PT, R29, R24, PT ;  /* 0x000000181d00720c */ /* 0x000fe40003f06070 */
[----:B------:R-:W-:Y:S01]  /*19f0*/  CS2R R38, SRZ ;  /* 0x0000000000267805 */ /* 0x000fe2000001ff00 */
[----:B------:R-:W-:Y:S01]  /*1a00*/  IMAD.MOV.U32 R35, RZ, RZ, RZ ;  /* 0x000000ffff237224 */ /* 0x000fe200078e00ff */
[----:B------:R-:W-:-:S13]  /*1a10*/  ISETP.GE.U32.AND.EX P0, PT, R28, R25, PT, P0 ;  /* 0x000000191c00720c */ /* 0x000fda0003f06100 */
[----:B------:R-:W-:Y:S05]  /*1a20*/  @!P0 BRA `(.L_x_100) ;  /* 0x0000000c00a88947 */ /* 0x000fea0003800000 */
[----:B------:R-:W1:Y:S01]  /*1a30*/  LDC R41, c[0x0][0x89c] ;  /* 0x00022700ff297b82 */ /* 0x000e620000000800 */
[----:B------:R-:W-:Y:S01]  /*1a40*/  IMAD.MOV.U32 R42, RZ, RZ, RZ ;  /* 0x000000ffff2a7224 */ /* 0x000fe200078e00ff */
[----:B------:R-:W-:Y:S01]  /*1a50*/  MOV R38, R33 ;  /* 0x0000002100267202 */ /* 0x000fe20000000f00 */
[----:B-----5:R-:W-:Y:S01]  /*1a60*/  IMAD.MOV.U32 R39, RZ, RZ, R32 ;  /* 0x000000ffff277224 */ /* 0x020fe200078e0020 */
[----:B------:R-:W-:Y:S02]  /*1a70*/  MOV R0, R34 ;  /* 0x0000002200007202 */ /* 0x000fe40000000f00 */
[----:B------:R-:W-:Y:S02]  /*1a80*/  CS2R R50, SRZ ;  /* 0x0000000000327805 */ /* 0x000fe4000001ff00 */
[----:B------:R-:W2:Y:S08]  /*1a90*/  LDC R35, c[0x0][0x888] ;  /* 0x00022200ff237b82 */ /* 0x000eb00000000800 */
[----:B------:R-:W3:Y:S08]  /*1aa0*/  LDC.64 R46, c[0x0][0x8a0] ;  /* 0x00022800ff2e7b82 */ /* 0x000ef00000000a00 */
[----:B------:R-:W4:Y:S08]  /*1ab0*/  LDC.64 R16, c[0x0][0x860] ;  /* 0x00021800ff107b82 */ /* 0x000f300000000a00 */
[----:B------:R-:W1:Y:S08]  /*1ac0*/  LDC.64 R26, c[0x0][0x868] ;  /* 0x00021a00ff1a7b82 */ /* 0x000e700000000a00 */
[----:B------:R-:W1:Y:S02]  /*1ad0*/  LDC.64 R24, c[0x0][0x848] ;  /* 0x00021200ff187b82 */ /* 0x000e640000000a00 */
.L_x_109:
[----:B------:R-:W-:Y:S01]  /*1ae0*/  IMAD.IADD R42, R0, 0x1, R42 ;  /* 0x00000001002a7824 */ /* 0x000fe200078e022a */
[----:B------:R-:W-:Y:S04]  /*1af0*/  BSSY.RECONVERGENT B6, `(.L_x_101) ;  /* 0x000001b000067945 */ /* 0x000fe80003800200 */
[----:B------:R-:W-:-:S04]  /*1b00*/  IADD3 R0, PT, PT, R42, 0x20, RZ ;  /* 0x000000202a007810 */ /* 0x000fc80007ffe0ff */
[----:B------:R-:W-:-:S13]  /*1b10*/  ISETP.GE.AND P0, PT, R0, UR48, PT ;  /* 0x0000003000007c0c */ /* 0x000fda000bf06270 */
[----:B------:R-:W-:Y:S05]  /*1b20*/  @P0 BRA `(.L_x_102) ;  /* 0x00000000005c0947 */ /* 0x000fea0003800000 */
[----:B------:R-:W-:-:S04]  /*1b30*/  UISETP.NE.U32.AND UP0, UPT, UR42, URZ, UPT ;  /* 0x000000ff2a00728c */ /* 0x000fc8000bf05070 */
[----:B------:R-:W-:-:S09]  /*1b40*/  UISETP.NE.AND.EX UP0, UPT, UR43, URZ, UPT, UP0 ;  /* 0x000000ff2b00728c */ /* 0x000fd2000bf05300 */
[----:B------:R-:W-:Y:S05]  /*1b50*/  BRA.U UP0, `(.L_x_103) ;  /* 0x0000000100407547 */ /* 0x000fea000b800000 */
[----:B------:R-:W-:Y:S01]  /*1b60*/  MOV R14, 0xe0 ;  /* 0x000000e0000e7802 */ /* 0x000fe20000000f00 */
[----:B------:R-:W5:Y:S01]  /*1b70*/  LDCU.64 UR8, c[0x4][0xb0] ;  /* 0x01001600ff0877ac */ /* 0x000f620008000a00 */
[----:B------:R-:W-:Y:S02]  /*1b80*/  HFMA2 R12, -RZ, RZ, 0, 5.9604644775390625e-08 ;  /* 0x00000001ff0c7431 */ /* 0x000fe400000001ff */
[----:B------:R-:W-:Y:S01]  /*1b90*/  IMAD.MOV.U32 R8, RZ, RZ, 0x69 ;  /* 0x00000069ff087424 */ /* 0x000fe200078e00ff */
[----:B------:R-:W2:Y:S01]  /*1ba0*/  LDCU.64 UR6, c[0x4][0xb8] ;  /* 0x01001700ff0677ac */ /* 0x000ea20008000a00 */
[----:B------:R-:W1:Y:S01]  /*1bb0*/  LDC.64 R14, c[0x4][R14] ;  /* 0x010000000e0e7b82 */ /* 0x000e620000000a00 */
[----:B------:R-:W-:Y:S01]  /*1bc0*/  IMAD.MOV.U32 R13, RZ, RZ, RZ ;  /* 0x000000ffff0d7224 */ /* 0x000fe200078e00ff */
[----:B------:R-:W3:Y:S01]  /*1bd0*/  LDCU.64 UR4, c[0x4][0x40] ;  /* 0x01000800ff0477ac */ /* 0x000ee20008000a00 */
[----:B-----5:R-:W-:Y:S01]  /*1be0*/  IMAD.U32 R4, RZ, RZ, UR8 ;  /* 0x00000008ff047e24 */ /* 0x020fe2000f8e00ff */
[----:B------:R-:W-:Y:S01]  /*1bf0*/  MOV R5, UR9 ;  /* 0x0000000900057c02 */ /* 0x000fe20008000f00 */
[----:B--2---:R-:W-:Y:S01]  /*1c00*/  IMAD.U32 R6, RZ, RZ, UR6 ;  /* 0x00000006ff067e24 */ /* 0x004fe2000f8e00ff */
[----:B------:R-:W-:Y:S01]  /*1c10*/  MOV R7, UR7 ;  /* 0x0000000700077c02 */ /* 0x000fe20008000f00 */
[----:B---3--:R-:W-:Y:S01]  /*1c20*/  IMAD.U32 R10, RZ, RZ, UR4 ;  /* 0x00000004ff0a7e24 */ /* 0x008fe2000f8e00ff */
[----:B------:R-:W-:-:S02]  /*1c30*/  MOV R11, UR5 ;  /* 0x00000005000b7c02 */ /* 0x000fc40008000f00 */
[----:B------:R-:W-:-:S07]  /*1c40*/  LEPC R20, `(.L_x_103) ;  /* 0x000000001014794e */ /* 0x000fce0000000000 */
[----:B-1--4-:R-:W-:Y:S05]  /*1c50*/  CALL.ABS.NOINC R14 ;  /* 0x000000000e007343 */ /* 0x012fea0003c00000 */
.L_x_103:
[----:B------:R-:W2:Y:S01]  /*1c60*/  LDCU UR4, c[0x0][0x890] ;  /* 0x00011200ff0477ac */ /* 0x000ea20008000800 */
[----:B---3--:R-:W-:-:S06]  /*1c70*/  IMAD.WIDE.U32 R32, R42, 0x4, R46 ;  /* 0x000000042a207825 */ /* 0x008fcc00078e002e */
[----:B------:R2:W5:Y:S02]  /*1c80*/  LDG.E R32, desc[UR44][R32.64+0x80] ;  /* 0x0000802c20207981 */ /* 0x000564000c1e1900 */
[----:B--2---:R-:W-:Y:S02]  /*1c90*/  MOV R33, UR4 ;  /* 0x0000000400217c02 */ /* 0x004fe40008000f00 */
.L_x_102:
[----:B------:R-:W-:Y:S05]  /*1ca0*/  BSYNC.RECONVERGENT B6 ;  /* 0x0000000000067941 */ /* 0x000fea0003800200 */
.L_x_101:
[----:B-1----:R-:W-:Y:S01]  /*1cb0*/  ISETP.GE.AND P0, PT, R42, R41, PT ;  /* 0x000000292a00720c */ /* 0x002fe20003f06270 */
[----:B------:R-:W-:Y:S01]  /*1cc0*/  BSSY.RECONVERGENT B0, `(.L_x_104) ;  /* 0x000005d000007945 */ /* 0x000fe20003800200 */
[C---:B------:R-:W-:Y:S01]  /*1cd0*/  ISETP.GE.U32.AND P4, PT, R34.reuse, 0x10, PT ;  /* 0x000000102200780c */ /* 0x040fe20003f86070 */
[----:B------:R-:W-:Y:S01]  /*1ce0*/  IMAD.MOV.U32 R6, RZ, RZ, 0x7fffffff ;  /* 0x7fffffffff067424 */ /* 0x000fe200078e00ff */
[----:B------:R-:W-:Y:S01]  /*1cf0*/  ISETP.GE.U32.AND P3, PT, R34, 0x8, PT ;  /* 0x000000082200780c */ /* 0x000fe20003f66070 */
[----:B------:R-:W-:-:S08]  /*1d00*/  IMAD.MOV.U32 R7, RZ, RZ, 0x0 ;  /* 0x00000000ff077424 */ /* 0x000fd000078e00ff */
[----:B------:R-:W-:Y:S05]  /*1d10*/  @P0 BRA `(.L_x_105) ;  /* 0x00000004005c0947 */ /* 0x000fea0003800000 */
[----:B------:R-:W-:Y:S02]  /*1d20*/  IABS R3, R31 ;  /* 0x0000001f00037213 */ /* 0x000fe40000000000 */
[----:B------:R-:W-:Y:S02]  /*1d30*/  IABS R0, R30 ;  /* 0x0000001e00007213 */ /* 0x000fe40000000000 */
[----:B------:R-:W1:Y:S01]  /*1d40*/  I2F.RP R7, R3 ;  /* 0x0000000300077306 */ /* 0x000e620000209400 */
[----:B------:R-:W-:Y:S02]  /*1d50*/  SHF.R.S32.HI R4, RZ, 0x1f, R38 ;  /* 0x0000001fff047819 */ /* 0x000fe40000011426 */
[----:B------:R-:W-:Y:S02]  /*1d60*/  IADD3 R5, P1, P0, R38, -0x1, R24 ;  /* 0xffffffff26057810 */ /* 0x000fe4000783e018 */
[----:B------:R-:W-:Y:S02]  /*1d70*/  SHF.R.S32.HI R10, RZ, 0x1f, R39 ;  /* 0x0000001fff0a7819 */ /* 0x000fe40000011427 */
[----:B------:R-:W-:Y:S01]  /*1d80*/  IADD3.X R4, PT, PT, R4, -0x1, R25, P1, P0 ;  /* 0xffffffff04047810 */ /* 0x000fe20000fe0419 */
[----:B------:R-:W2:Y:S01]  /*1d90*/  I2F.RP R6, R0 ;  /* 0x0000000000067306 */ /* 0x000ea20000209400 */
[----:B----4-:R-:W-:-:S02]  /*1da0*/  IADD3 R11, P1, P0, R39, -0x1, R16 ;  /* 0xffffffff270b7810 */ /* 0x010fc4000783e010 */
[----:B------:R-:W-:Y:S02]  /*1db0*/  IADD3 R9, P2, PT, R5, UR39, RZ ;  /* 0x0000002705097c10 */ /* 0x000fe4000ff5e0ff */
[----:B------:R-:W-:Y:S02]  /*1dc0*/  IADD3.X R10, PT, PT, R10, -0x1, R17, P1, P0 ;  /* 0xffffffff0a0a7810 */ /* 0x000fe40000fe0411 */
[----:B------:R-:W-:Y:S01]  /*1dd0*/  IADD3 R13, P0, PT, R11, UR41, RZ ;  /* 0x000000290b0d7c10 */ /* 0x000fe2000ff1e0ff */
[----:B-1----:R-:W1:Y:S01]  /*1de0*/  MUFU.RCP R7, R7 ;  /* 0x0000000700077308 */ /* 0x002e620000001000 */
[----:B------:R-:W-:Y:S02]  /*1df0*/  IMAD.X R8, RZ, RZ, R4, P2 ;  /* 0x000000ffff087224 */ /* 0x000fe400010e0604 */
[----:B------:R-:W-:-:S04]  /*1e00*/  IMAD.WIDE.U32 R36, R9, UR36, RZ ;  /* 0x0000002409247c25 */ /* 0x000fc8000f8e00ff */
[----:B------:R-:W-:Y:S01]  /*1e10*/  IMAD.X R12, RZ, RZ, R10, P0 ;  /* 0x000000ffff0c7224 */ /* 0x000fe200000e060a */
[----:B--2---:R-:W2:Y:S01]  /*1e20*/  MUFU.RCP R6, R6 ;  /* 0x0000000600067308 */ /* 0x004ea20000001000 */
[----:B------:R-:W-:-:S04]  /*1e30*/  IMAD.WIDE.U32 R20, R8, UR36, RZ ;  /* 0x0000002408147c25 */ /* 0x000fc8000f8e00ff */
[----:B------:R-:W-:-:S04]  /*1e40*/  IMAD.WIDE.U32 R14, R12, R26, RZ ;  /* 0x0000001a0c0e7225 */ /* 0x000fc800078e00ff */
[----:B-1----:R-:W-:Y:S02]  /*1e50*/  VIADD R7, R7, 0xffffffe ;  /* 0x0ffffffe07077836 */ /* 0x002fe40000000000 */
[----:B------:R-:W-:-:S04]  /*1e60*/  IMAD.WIDE.U32 R20, P1, R9, UR37, R20 ;  /* 0x0000002509147c25 */ /* 0x000fc8000f820014 */
[C---:B------:R-:W-:Y:S01]  /*1e70*/  IMAD.WIDE.U32 R14, P0, R13.reuse, R27, R14 ;  /* 0x0000001b0d0e7225 */ /* 0x040fe2000780000e */
[----:B------:R-:W1:Y:S03]  /*1e80*/  F2I.FTZ.U32.TRUNC.NTZ R7, R7 ;  /* 0x0000000700077305 */ /* 0x000e66000021f000 */
[----:B--2---:R-:W-:Y:S02]  /*1e90*/  VIADD R6, R6, 0xffffffe ;  /* 0x0ffffffe06067836 */ /* 0x004fe40000000000 */
[----:B------:R-:W-:-:S03]  /*1ea0*/  IMAD.WIDE.U32 R38, R13, R26, RZ ;  /* 0x0000001a0d267225 */ /* 0x000fc600078e00ff */
[----:B------:R1:W2:Y:S01]  /*1eb0*/  F2I.FTZ.U32.TRUNC.NTZ R9, R6 ;  /* 0x0000000600097305 */ /* 0x0002a2000021f000 */
[----:B------:R-:W-:Y:S01]  /*1ec0*/  IMAD.X R53, RZ, RZ, RZ, P1 ;  /* 0x000000ffff357224 */ /* 0x000fe200008e06ff */
[----:B------:R-:W-:Y:S01]  /*1ed0*/  IADD3 RZ, P1, PT, R37, R20, RZ ;  /* 0x0000001425ff7210 */ /* 0x000fe20007f3e0ff */
[----:B------:R-:W-:Y:S01]  /*1ee0*/  IMAD.X R37, RZ, RZ, RZ, P0 ;  /* 0x000000ffff257224 */ /* 0x000fe200000e06ff */
[----:B------:R-:W-:Y:S01]  /*1ef0*/  ISETP.NE.U32.AND P0, PT, RZ, UR36, PT ;  /* 0x00000024ff007c0c */ /* 0x000fe2000bf05070 */
[----:B------:R-:W-:Y:S01]  /*1f00*/  IMAD.MOV.U32 R52, RZ, RZ, R21 ;  /* 0x000000ffff347224 */ /* 0x000fe200078e0015 */
[----:B------:R-:W-:Y:S01]  /*1f10*/  IADD3 RZ, P2, PT, R39, R14, RZ ;  /* 0x0000000e27ff7210 */ /* 0x000fe20007f5e0ff */
[----:B------:R-:W-:Y:S01]  /*1f20*/  IMAD.MOV.U32 R36, RZ, RZ, R15 ;  /* 0x000000ffff247224 */ /* 0x000fe200078e000f */
[----:B------:R-:W-:Y:S01]  /*1f30*/  ISETP.NE.AND.EX P0, PT, RZ, UR37, PT, P0 ;  /* 0x00000025ff007c0c */ /* 0x000fe2000bf05300 */
[----:B------:R-:W-:Y:S01]  /*1f40*/  IMAD.WIDE.U32.X R52, R8, UR37, R52, P1 ;  /* 0x0000002508347c25 */ /* 0x000fe200088e0434 */
[----:B------:R-:W-:-:S03]  /*1f50*/  ISETP.NE.U32.AND P1, PT, R26, RZ, PT ;  /* 0x000000ff1a00720c */ /* 0x000fc60003f25070 */
[----:B------:R-:W-:Y:S01]  /*1f60*/  IMAD.WIDE.U32.X R12, R12, R27, R36, P2 ;  /* 0x0000001b0c0c7225 */ /* 0x000fe200010e0424 */
[----:B------:R-:W-:Y:S02]  /*1f70*/  ISETP.NE.AND.EX P1, PT, R27, RZ, PT, P1 ;  /* 0x000000ff1b00720c */ /* 0x000fe40003f25310 */
[----:B------:R-:W-:Y:S01]  /*1f80*/  SEL R5, R5, R52, !P0 ;  /* 0x0000003405057207 */ /* 0x000fe20004000000 */
[----:B-1----:R-:W-:Y:S01]  /*1f90*/  IMAD.MOV R6, RZ, RZ, -R7 ;  /* 0x000000ffff067224 */ /* 0x002fe200078e0a07 */
[----:B------:R-:W-:Y:S02]  /*1fa0*/  SEL R4, R4, R53, !P0 ;  /* 0x0000003504047207 */ /* 0x000fe40004000000 */
[----:B------:R-:W-:Y:S01]  /*1fb0*/  SEL R11, R11, R12, !P1 ;  /* 0x0000000c0b0b7207 */ /* 0x000fe20004800000 */
[----:B------:R-:W-:Y:S01]  /*1fc0*/  IMAD R12, R6, R3, RZ ;  /* 0x00000003060c7224 */ /* 0x000fe200078e02ff */
[----:B------:R-:W-:Y:S01]  /*1fd0*/  SEL R10, R10, R13, !P1 ;  /* 0x0000000d0a0a7207 */ /* 0x000fe20004800000 */
[----:B------:R-:W-:Y:S01]  /*1fe0*/  IMAD.MOV.U32 R6, RZ, RZ, RZ ;  /* 0x000000ffff067224 */ /* 0x000fe200078e00ff */
[----:B------:R-:W-:Y:S01]  /*1ff0*/  SHF.R.U64 R8, R5, UR38, R4 ;  /* 0x0000002605087c19 */ /* 0x000fe20008001204 */
[----:B--2---:R-:W-:Y:S01]  /*2000*/  IMAD.MOV R4, RZ, RZ, -R9 ;  /* 0x000000ffff047224 */ /* 0x004fe200078e0a09 */
[----:B------:R-:W-:Y:S01]  /*2010*/  SHF.R.U64 R10, R11, UR40, R10 ;  /* 0x000000280b0a7c19 */ /* 0x000fe2000800120a */
[----:B------:R-:W-:Y:S01]  /*2020*/  IMAD.HI.U32 R12, R7, R12, R6 ;  /* 0x0000000c070c7227 */ /* 0x000fe200078e0006 */
[----:B------:R-:W-:-:S02]  /*2030*/  IADD3 R13, PT, PT, R31, -0x1, R8 ;  /* 0xffffffff1f0d7810 */ /* 0x000fc40007ffe008 */
[----:B------:R-:W-:Y:S01]  /*2040*/  IABS R5, R31 ;  /* 0x0000001f00057213 */ /* 0x000fe20000000000 */
[----:B------:R-:W-:Y:S01]  /*2050*/  IMAD R4, R4, R0, RZ ;  /* 0x0000000004047224 */ /* 0x000fe200078e02ff */
[----:B------:R-:W-:Y:S01]  /*2060*/  IABS R6, R13 ;  /* 0x0000000d00067213 */ /* 0x000fe20000000000 */
[----:B------:R-:W-:Y:S01]  /*2070*/  IMAD.MOV.U32 R8, RZ, RZ, RZ ;  /* 0x000000ffff087224 */ /* 0x000fe200078e00ff */
[----:B------:R-:W-:Y:S01]  /*2080*/  IADD3 R10, PT, PT, R30, -0x1, R10 ;  /* 0xffffffff1e0a7810 */ /* 0x000fe20007ffe00a */
[----:B------:R-:W-:Y:S02]  /*2090*/  IMAD.MOV R5, RZ, RZ, -R5 ;  /* 0x000000ffff057224 */ /* 0x000fe400078e0a05 */
[----:B------:R-:W-:Y:S01]  /*20a0*/  IMAD.HI.U32 R8, R9, R4, R8 ;  /* 0x0000000409087227 */ /* 0x000fe200078e0008 */
[----:B------:R-:W-:Y:S02]  /*20b0*/  IABS R4, R30 ;  /* 0x0000001e00047213 */ /* 0x000fe40000000000 */
[----:B------:R-:W-:Y:S01]  /*20c0*/  IABS R7, R10 ;  /* 0x0000000a00077213 */ /* 0x000fe20000000000 */
[----:B------:R-:W-:-:S04]  /*20d0*/  IMAD.HI.U32 R12, R12, R6, RZ ;  /* 0x000000060c0c7227 */ /* 0x000fc800078e00ff */
[----:B------:R-:W-:Y:S02]  /*20e0*/  IMAD.MOV R4, RZ, RZ, -R4 ;  /* 0x000000ffff047224 */ /* 0x000fe400078e0a04 */
[----:B------:R-:W-:Y:S02]  /*20f0*/  IMAD R5, R12, R5, R6 ;  /* 0x000000050c057224 */ /* 0x000fe400078e0206 */
[----:B------:R-:W-:-:S03]  /*2100*/  IMAD.HI.U32 R8, R8, R7, RZ ;  /* 0x0000000708087227 */ /* 0x000fc600078e00ff */
[----:B------:R-:W-:Y:S01]  /*2110*/  ISETP.GT.U32.AND P1, PT, R3, R5, PT ;  /* 0x000000050300720c */ /* 0x000fe20003f24070 */
[----:B------:R-:W-:-:S05]  /*2120*/  IMAD R4, R8, R4, R7 ;  /* 0x0000000408047224 */ /* 0x000fca00078e0207 */
[----:B------:R-:W-:-:S07]  /*2130*/  ISETP.GT.U32.AND P0, PT, R0, R4, PT ;  /* 0x000000040000720c */ /* 0x000fce0003f04070 */
[----:B------:R-:W-:Y:S01]  /*2140*/  @!P1 IMAD.IADD R5, R5, 0x1, -R3 ;  /* 0x0000000105059824 */ /* 0x000fe200078e0a03 */
[----:B------:R-:W-:-:S04]  /*2150*/  ISETP.GE.AND P1, PT, R13, RZ, PT ;  /* 0x000000ff0d00720c */ /* 0x000fc80003f26270 */
[----:B------:R-:W-:Y:S01]  /*2160*/  ISETP.GT.U32.AND P2, PT, R3, R5, PT ;  /* 0x000000050300720c */ /* 0x000fe20003f44070 */
[----:B------:R-:W-:-:S05]  /*2170*/  @!P0 IMAD.IADD R4, R4, 0x1, -R0 ;  /* 0x0000000104048824 */ /* 0x000fca00078e0a00 */
[----:B------:R-:W-:-:S07]  /*2180*/  ISETP.GT.U32.AND P0, PT, R0, R4, PT ;  /* 0x000000040000720c */ /* 0x000fce0003f04070 */
[----:B------:R-:W-:Y:S01]  /*2190*/  @!P2 IMAD.IADD R5, R5, 0x1, -R3 ;  /* 0x000000010505a824 */ /* 0x000fe200078e0a03 */
[----:B------:R-:W-:-:S03]  /*21a0*/  ISETP.GE.AND P2, PT, R10, RZ, PT ;  /* 0x000000ff0a00720c */ /* 0x000fc60003f46270 */
[----:B------:R-:W-:Y:S01]  /*21b0*/  @!P1 IMAD.MOV R5, RZ, RZ, -R5 ;  /* 0x000000ffff059224 */ /* 0x000fe200078e0a05 */
[----:B------:R-:W-:Y:S01]  /*21c0*/  ISETP.NE.AND P1, PT, R31, RZ, PT ;  /* 0x000000ff1f00720c */ /* 0x000fe20003f25270 */
[----:B------:R-:W-:Y:S01]  /*21d0*/  @!P0 IMAD.IADD R4, R4, 0x1, -R0 ;  /* 0x0000000104048824 */ /* 0x000fe200078e0a00 */
[----:B------:R-:W-:-:S07]  /*21e0*/  ISETP.NE.AND P0, PT, R30, RZ, PT ;  /* 0x000000ff1e00720c */ /* 0x000fce0003f05270 */
[----:B------:R-:W-:-:S04]  /*21f0*/  @!P2 IMAD.MOV R4, RZ, RZ, -R4 ;  /* 0x000000ffff04a224 */ /* 0x000fc800078e0a04 */
[----:B------:R-:W-:Y:S02]  /*2200*/  @!P1 LOP3.LUT R5, RZ, R31, RZ, 0x33, !PT ;  /* 0x0000001fff059212 */ /* 0x000fe400078e33ff */
[----:B------:R-:W-:Y:S02]  /*2210*/  @!P0 LOP3.LUT R4, RZ, R30, RZ, 0x33, !PT ;  /* 0x0000001eff048212 */ /* 0x000fe400078e33ff */
[----:B------:R-:W-:Y:S01]  /*2220*/  ISETP.NE.AND P0, PT, R35, 0x1, PT ;  /* 0x000000012300780c */ /* 0x000fe20003f05270 */
[----:B------:R-:W-:Y:S02]  /*2230*/  IMAD.IADD R5, R13, 0x1, -R5 ;  /* 0x000000010d057824 */ /* 0x000fe400078e0a05 */
[----:B------:R-:W-:-:S04]  /*2240*/  IMAD.IADD R4, R10, 0x1, -R4 ;  /* 0x000000010a047824 */ /* 0x000fc800078e0a04 */
[----:B------:R-:W-:Y:S01]  /*2250*/  IMAD R6, R5, R4, RZ ;  /* 0x0000000405067224 */ /* 0x000fe200078e02ff */
[----:B------:R-:W-:-:S04]  /*2260*/  SEL R36, R4, R5, !P0 ;  /* 0x0000000504247207 */ /* 0x000fc80004000000 */
[----:B------:R-:W-:Y:S02]  /*2270*/  SHF.R.S32.HI R37, RZ, 0x1f, R36 ;  /* 0x0000001fff257819 */ /* 0x000fe40000011424 */
[----:B------:R-:W-:Y:S02]  /*2280*/  SHF.R.S32.HI R7, RZ, 0x1f, R6 ;  /* 0x0000001fff077819 */ /* 0x000fe40000011406 */
.L_x_105:
[----:B------:R-:W-:Y:S05]  /*2290*/  BSYNC.RECONVERGENT B0 ;  /* 0x0000000000007941 */ /* 0x000fea0003800200 */
.L_x_104:
[----:B------:R-:W-:Y:S01]  /*22a0*/  UMOV UR4, 0xffffffff ;  /* 0xffffffff00047882 */ /* 0x000fe20000000000 */
[C---:B------:R-:W-:Y:S02]  /*22b0*/  ISETP.GE.U32.AND P2, PT, R34.reuse, 0x4, PT ;  /* 0x000000042200780c */ /* 0x040fe40003f46070 */
[C---:B------:R-:W-:Y:S02]  /*22c0*/  ISETP.GE.U32.AND P1, PT, R34.reuse, 0x2, PT ;  /* 0x000000022200780c */ /* 0x040fe40003f26070 */
[----:B------:R-:W-:Y:S01]  /*22d0*/  ISETP.NE.AND P0, PT, R34, RZ, PT ;  /* 0x000000ff2200720c */ /* 0x000fe20003f05270 */
[----:B------:R-:W-:-:S12]  /*22e0*/  BRA.DIV UR4, `(.L_x_106) ;  /* 0x0000007e04c47947 */ /* 0x000fd8000b800000 */
[----:B------:R-:W1:Y:S04]  /*22f0*/  SHFL.UP PT, R3, R6, 0x1, RZ ;  /* 0x0420000006037989 */ /* 0x000e6800000e00ff */
[----:B------:R-:W2:Y:S01]  /*2300*/  SHFL.UP PT, R0, R7, 0x1, RZ ;  /* 0x0420000007007989 */ /* 0x000ea200000e00ff */
[----:B-1----:R-:W-:Y:S02]  /*2310*/  SEL R3, R3, RZ, P0 ;  /* 0x000000ff03037207 */ /* 0x002fe40000000000 */
[----:B--2---:R-:W-:Y:S02]  /*2320*/  SEL R0, R0, RZ, P0 ;  /* 0x000000ff00007207 */ /* 0x004fe40000000000 */
[----:B------:R-:W-:-:S05]  /*2330*/  IADD3 R3, P0, PT, R6, R3, RZ ;  /* 0x0000000306037210 */ /* 0x000fca0007f1e0ff */
[----:B------:R-:W-:Y:S01]  /*2340*/  IMAD.X R0, R7, 0x1, R0, P0 ;  /* 0x0000000107007824 */ /* 0x000fe200000e0600 */
[----:B------:R-:W1:Y:S04]  /*2350*/  SHFL.UP PT, R5, R3, 0x2, RZ ;  /* 0x0440000003057989 */ /* 0x000e6800000e00ff */
[----:B------:R-:W2:Y:S01]  /*2360*/  SHFL.UP PT, R4, R0, 0x2, RZ ;  /* 0x0440000000047989 */ /* 0x000ea200000e00ff */
[----:B-1----:R-:W-:-:S04]  /*2370*/  SEL R5, R5, RZ, P1 ;  /* 0x000000ff05057207 */ /* 0x002fc80000800000 */
[----:B------:R-:W-:Y:S02]  /*2380*/  IADD3 R3, P0, PT, R5, R3, RZ ;  /* 0x0000000305037210 */ /* 0x000fe40007f1e0ff */
[----:B--2---:R-:W-:-:S03]  /*2390*/  SEL R4, R4, RZ, P1 ;  /* 0x000000ff04047207 */ /* 0x004fc60000800000 */
[----:B------:R-:W1:Y:S02]  /*23a0*/  SHFL.UP PT, R5, R3, 0x4, RZ ;  /* 0x0480000003057989 */ /* 0x000e6400000e00ff */
[----:B------:R-:W-:-:S05]  /*23b0*/  IMAD.X R0, R4, 0x1, R0, P0 ;  /* 0x0000000104007824 */ /* 0x000fca00000e0600 */
        /* <DEDUP_REMOVED lines=14> */
[----:B------:R-:W-:-:S04]  /*24a0*/  IADD3 R5, P0, PT, R5, R3, RZ ;  /* 0x0000000305057210 */ /* 0x000fc80007f1e0ff */
[----:B------:R-:W-:Y:S02]  /*24b0*/  IADD3 R3, P1, PT, R50, R5, RZ ;  /* 0x0000000532037210 */ /* 0x000fe40007f3e0ff */
[----:B--2---:R-:W-:-:S05]  /*24c0*/  SEL R4, R4, RZ, P4 ;  /* 0x000000ff04047207 */ /* 0x004fca0002000000 */
[----:B------:R-:W-:Y:S01]  /*24d0*/  IMAD.X R0, R4, 0x1, R0, P0 ;  /* 0x0000000104007824 */ /* 0x000fe200000e0600 */
[----:B------:R-:W-:-:S03]  /*24e0*/  ISETP.GE.U32.AND P0, PT, R29, R3, PT ;  /* 0x000000031d00720c */ /* 0x000fc60003f06070 */
[----:B------:R-:W-:-:S05]  /*24f0*/  IMAD.X R13, R51, 0x1, R0, P1 ;  /* 0x00000001330d7824 */ /* 0x000fca00008e0600 */
[----:B------:R-:W-:-:S13]  /*2500*/  ISETP.GE.U32.AND.EX P0, PT, R28, R13, PT, P0 ;  /* 0x0000000d1c00720c */ /* 0x000fda0003f06100 */
[----:B------:R-:W-:-:S07]  /*2510*/  VOTE.ANY R14, PT, !P0 ;  /* 0x00000000000e7806 */ /* 0x000fce00040e0100 */
.L_x_324:
[----:B------:R-:W-:-:S13]  /*2520*/  ISETP.NE.AND P0, PT, R14, RZ, PT ;  /* 0x000000ff0e00720c */ /* 0x000fda0003f05270 */
[----:B------:R-:W-:Y:S05]  /*2530*/  @P0 BRA `(.L_x_107) ;  /* 0x0000000000280947 */ /* 0x000fea0003800000 */
[----:B------:R-:W-:-:S03]  /*2540*/  UMOV UR4, 0xffffffff ;  /* 0xffffffff00047882 */ /* 0x000fc60000000000 */
[----:B------:R-:W-:Y:S05]  /*2550*/  BRA.DIV UR4, `(.L_x_108) ;  /* 0x0000008204947947 */ /* 0x000fea000b800000 */
[----:B------:R1:W2:Y:S04]  /*2560*/  SHFL.IDX PT, R50, R13, 0x1f, 0x1f ;  /* 0x03e01f000d327f89 */ /* 0x0002a800000e0000 */
[----:B------:R-:W1:Y:S02]  /*2570*/  SHFL.IDX PT, R3, R3, 0x1f, 0x1f ;  /* 0x03e01f0003037f89 */ /* 0x000e6400000e0000 */
.L_x_328:
[----:B------:R-:W-:Y:S01]  /*2580*/  HFMA2 R0, -RZ, RZ, 0, 1.9073486328125e-06 ;  /* 0x00000020ff007431 */ /* 0x000fe200000001ff */
[----:B--2---:R-:W-:Y:S01]  /*2590*/  MOV R51, R50 ;  /* 0x0000003200337202 */ /* 0x004fe20000000f00 */
[----:B------:R-:W-:Y:S01]  /*25a0*/  IMAD.MOV.U32 R38, RZ, RZ, R33 ;  /* 0x000000ffff267224 */ /* 0x000fe200078e0021 */
[----:B-----5:R-:W-:Y:S01]  /*25b0*/  MOV R39, R32 ;  /* 0x0000002000277202 */ /* 0x020fe20000000f00 */
[----:B-1----:R-:W-:Y:S01]  /*25c0*/  IMAD.MOV.U32 R50, RZ, RZ, R3 ;  /* 0x000000ffff327224 */ /* 0x002fe200078e0003 */
[----:B------:R-:W-:Y:S06]  /*25d0*/  BRA `(.L_x_109) ;  /* 0xfffffff400407947 */ /* 0x000fec000383ffff */
.L_x_107:
[----:B------:R-:W1:Y:S01]  /*25e0*/  BREV R12, R14 ;  /* 0x0000000e000c7301 */ /* 0x000e620000000000 */
[----:B------:R-:W-:Y:S01]  /*25f0*/  UMOV UR4, 0xffffffff ;  /* 0xffffffff00047882 */ /* 0x000fe20000000000 */
[----:B------:R-:W-:-:S04]  /*2600*/  IADD3 R5, P1, P0, R50, R5, -R6 ;  /* 0x0000000532057210 */ /* 0x000fc8000783e806 */
[----:B------:R-:W-:Y:S02]  /*2610*/  IADD3.X R0, PT, PT, R51, R0, ~R7, P1, P0 ;  /* 0x0000000033007210 */ /* 0x000fe40000fe0c07 */
[----:B-1----:R-:W1:Y:S01]  /*2620*/  FLO.U32.SH R12, R12 ;  /* 0x0000000c000c7300 */ /* 0x002e6200000e0400 */
[----:B------:R-:W-:Y:S06]  /*2630*/  BRA.DIV UR4, `(.L_x_110) ;  /* 0x0000008204a47947 */ /* 0x000fec000b800000 */
[----:B-1----:R-:W-:Y:S04]  /*2640*/  SHFL.IDX PT, R35, R0, R12, 0x1f ;  /* 0x00001f0c00237589 */ /* 0x002fe800000e0000 */
[----:B------:R-:W1:Y:S04]  /*2650*/  SHFL.IDX PT, R0, R7, R12, 0x1f ;  /* 0x00001f0c07007589 */ /* 0x000e6800000e0000 */
[----:B------:R-:W2:Y:S04]  /*2660*/  SHFL.IDX PT, R6, R6, R12, 0x1f ;  /* 0x00001f0c06067589 */ /* 0x000ea800000e0000 */
[----:B------:R-:W3:Y:S04]  /*2670*/  SHFL.IDX PT, R42, R42, R12, 0x1f ;  /* 0x00001f0c2a2a7589 */ /* 0x000ee800000e0000 */
[----:B------:R4:W4:Y:S04]  /*2680*/  SHFL.IDX PT, R38, R5, R12, 0x1f ;  /* 0x00001f0c05267589 */ /* 0x00092800000e0000 */
[----:B------:R4:W4:Y:S04]  /*2690*/  SHFL.IDX PT, R37, R37, R12, 0x1f ;  /* 0x00001f0c25257589 */ /* 0x00092800000e0000 */
[----:B------:R4:W4:Y:S01]  /*26a0*/  SHFL.IDX PT, R36, R36, R12, 0x1f ;  /* 0x00001f0c24247589 */ /* 0x00092200000e0000 */
[----:B-1----:R-:W-:Y:S01]  /*26b0*/  IMAD.MOV.U32 R7, RZ, RZ, R0 ;  /* 0x000000ffff077224 */ /* 0x002fe200078e0000 */
[----:B--2---:R-:W-:-:S04]  /*26c0*/  MOV R24, R6 ;  /* 0x0000000600187202 */ /* 0x004fc80000000f00 */
[----:B------:R-:W-:Y:S01]  /*26d0*/  MOV R25, R7 ;  /* 0x0000000700197202 */ /* 0x000fe20000000f00 */
[----:B---3--:R-:W-:Y:S02]  /*26e0*/  IMAD.MOV.U32 R39, RZ, RZ, R42 ;  /* 0x000000ffff277224 */ /* 0x008fe400078e002a */
.L_x_337:
[----:B----4-:R-:W-:Y:S01]  /*26f0*/  IADD3 R16, PT, PT, R34, R42, RZ ;  /* 0x0000002a22107210 */ /* 0x010fe20007ffe0ff */
[----:B------:R-:W-:Y:S03]  /*2700*/  BSSY.RECONVERGENT B6, `(.L_x_100) ;  /* 0x000001c000067945 */ /* 0x000fe60003800200 */
[----:B------:R-:W-:-:S13]  /*2710*/  ISETP.GE.AND P0, PT, R16, R41, PT ;  /* 0x000000291000720c */ /* 0x000fda0003f06270 */
[----:B------:R-:W-:Y:S05]  /*2720*/  @P0 BRA `(.L_x_111) ;  /* 0x0000000000640947 */ /* 0x000fea0003800000 */
        /* <DEDUP_REMOVED lines=20> */
.L_x_112:
[----:B------:R-:W1:Y:S02]  /*2870*/  LDC.64 R4, c[0x0][0x8a0] ;  /* 0x00022800ff047b82 */ /* 0x000e640000000a00 */
[----:B-1----:R-:W-:-:S05]  /*2880*/  IMAD.WIDE R4, R16, 0x4, R4 ;  /* 0x0000000410047825 */ /* 0x002fca00078e0204 */
[----:B-----5:R1:W5:Y:S01]  /*2890*/  LDG.E R32, desc[UR44][R4.64] ;  /* 0x0000002c04207981 */ /* 0x020362000c1e1900 */
[----:B------:R-:W2:Y:S02]  /*28a0*/  LDCU UR4, c[0x0][0x890] ;  /* 0x00011200ff0477ac */ /* 0x000ea40008000800 */
[----:B--2---:R-:W-:Y:S02]  /*28b0*/  MOV R33, UR4 ;  /* 0x0000000400217c02 */ /* 0x004fe40008000f00 */
.L_x_111:
[----:B------:R-:W-:Y:S05]  /*28c0*/  BSYNC.RECONVERGENT B6 ;  /* 0x0000000000067941 */ /* 0x000fea0003800200 */
.L_x_100:
[----:B------:R-:W2:Y:S01]  /*28d0*/  LDCU UR4, c[0x0][0x89c] ;  /* 0x00011380ff0477ac */ /* 0x000ea20008000800 */
[----:B------:R-:W-:Y:S01]  /*28e0*/  IMAD.MOV.U32 R45, RZ, RZ, -0x1 ;  /* 0xffffffffff2d7424 */ /* 0x000fe200078e00ff */
[----:B------:R-:W-:Y:S02]  /*28f0*/  MOV R46, 0xffffffff ;  /* 0xffffffff002e7802 */ /* 0x000fe40000000f00 */
[----:B--2---:R-:W-:-:S13]  /*2900*/  ISETP.GE.AND P0, PT, R39, UR4, PT ;  /* 0x0000000427007c0c */ /* 0x004fda000bf06270 */
[----:B------:R-:W-:Y:S05]  /*2910*/  @P0 BRA `(.L_x_99) ;  /* 0x0000000400040947 */ /* 0x000fea0003800000 */
[----:B------:R-:W2:Y:S01]  /*2920*/  LDCU UR6, c[0x0][0x840] ;  /* 0x00010800ff0677ac */ /* 0x000ea20008000800 */
[----:B------:R-:W-:Y:S01]  /*2930*/  IADD3 R3, P0, PT, -R38, R29, RZ ;  /* 0x0000001d26037210 */ /* 0x000fe20007f1e1ff */
[----:B------:R-:W-:Y:S01]  /*2940*/  BSSY.RECONVERGENT B0, `(.L_x_113) ;  /* 0x0000028000007945 */ /* 0x000fe20003800200 */
[----:B------:R-:W3:Y:S03]  /*2950*/  LDCU UR5, c[0x0][0x830] ;  /* 0x00010600ff0577ac */ /* 0x000ee60008000800 */
[----:B------:R-:W-:Y:S01]  /*2960*/  IMAD.X R11, R28, 0x1, ~R35, P0 ;  /* 0x000000011c0b7824 */ /* 0x000fe200000e0e23 */
[----:B------:R-:W4:Y:S04]  /*2970*/  LDCU UR4, c[0x0][0x884] ;  /* 0x00011080ff0477ac */ /* 0x000f280008000800 */
[----:B--2---:R-:W-:-:S02]  /*2980*/  SHF.R.U32.HI R10, RZ, UR6, R11 ;  /* 0x00000006ff0a7c19 */ /* 0x004fc4000801160b */
[----:B------:R-:W-:Y:S02]  /*2990*/  SHF.R.U64 R11, R3, UR6, R11 ;  /* 0x00000006030b7c19 */ /* 0x000fe4000800120b */
[----:B---3--:R-:W-:Y:S02]  /*29a0*/  SHF.R.U32.HI R8, RZ, UR5, R10 ;  /* 0x00000005ff087c19 */ /* 0x008fe4000801160a */
[----:B-1----:R-:W-:Y:S02]  /*29b0*/  SHF.R.U32.HI R5, RZ, UR5, R37 ;  /* 0x00000005ff057c19 */ /* 0x002fe40008011625 */
[----:B----4-:R-:W-:Y:S02]  /*29c0*/  SHF.R.U32.HI R7, RZ, UR4, R8 ;  /* 0x00000004ff077c19 */ /* 0x010fe40008011608 */
[----:B------:R-:W-:Y:S02]  /*29d0*/  SHF.R.U64 R10, R11, UR5, R10 ;  /* 0x000000050b0a7c19 */ /* 0x000fe4000800120a */
[----:B------:R-:W-:-:S02]  /*29e0*/  LOP3.LUT R0, R7, R5, RZ, 0xfc, !PT ;  /* 0x0000000507007212 */ /* 0x000fc400078efcff */
[----:B------:R-:W-:Y:S02]  /*29f0*/  SHF.R.U64 R6, R36, UR5, R37 ;  /* 0x0000000524067c19 */ /* 0x000fe40008001225 */
[----:B------:R-:W-:Y:S02]  /*2a00*/  ISETP.NE.U32.AND P0, PT, R0, RZ, PT ;  /* 0x000000ff0000720c */ /* 0x000fe40003f05070 */
[----:B------:R-:W-:-:S11]  /*2a10*/  SHF.R.U64 R8, R10, UR4, R8 ;  /* 0x000000040a087c19 */ /* 0x000fd60008001208 */
[----:B------:R-:W-:Y:S05]  /*2a20*/  @P0 BRA `(.L_x_114) ;  /* 0x0000000000540947 */ /* 0x000fea0003800000 */
[----:B------:R-:W1:Y:S01]  /*2a30*/  I2F.U32.RP R4, R6 ;  /* 0x0000000600047306 */ /* 0x000e620000209000 */
[----:B------:R-:W-:-:S07]  /*2a40*/  ISETP.NE.U32.AND P0, PT, R6, RZ, PT ;  /* 0x000000ff0600720c */ /* 0x000fce0003f05070 */
[----:B-1----:R-:W1:Y:S02]  /*2a50*/  MUFU.RCP R4, R4 ;  /* 0x0000000400047308 */ /* 0x002e640000001000 */
[----:B-1----:R-:W-:-:S06]  /*2a60*/  IADD3 R4, PT, PT, R4, 0xffffffe, RZ ;  /* 0x0ffffffe04047810 */ /* 0x002fcc0007ffe0ff */
[----:B------:R1:W2:Y:S02]  /*2a70*/  F2I.FTZ.U32.TRUNC.NTZ R5, R4 ;  /* 0x0000000400057305 */ /* 0x0002a4000021f000 */
[----:B-1----:R-:W-:Y:S02]  /*2a80*/  HFMA2 R4, -RZ, RZ, 0, 0 ;  /* 0x00000000ff047431 */ /* 0x002fe400000001ff */
[----:B--2---:R-:W-:-:S04]  /*2a90*/  IMAD.MOV R0, RZ, RZ, -R5 ;  /* 0x000000ffff007224 */ /* 0x004fc800078e0a05 */
[----:B------:R-:W-:-:S04]  /*2aa0*/  IMAD R0, R0, R6, RZ ;  /* 0x0000000600007224 */ /* 0x000fc800078e02ff */
[----:B------:R-:W-:-:S06]  /*2ab0*/  IMAD.HI.U32 R0, R5, R0, R4 ;  /* 0x0000000005007227 */ /* 0x000fcc00078e0004 */
[----:B------:R-:W-:-:S04]  /*2ac0*/  IMAD.HI.U32 R0, R0, R8, RZ ;  /* 0x0000000800007227 */ /* 0x000fc800078e00ff */
[----:B------:R-:W-:-:S04]  /*2ad0*/  IMAD.MOV R3, RZ, RZ, -R0 ;  /* 0x000000ffff037224 */ /* 0x000fc800078e0a00 */
[----:B------:R-:W-:-:S05]  /*2ae0*/  IMAD R3, R6, R3, R8 ;  /* 0x0000000306037224 */ /* 0x000fca00078e0208 */
[----:B------:R-:W-:-:S13]  /*2af0*/  ISETP.GE.U32.AND P2, PT, R3, R6, PT ;  /* 0x000000060300720c */ /* 0x000fda0003f46070 */
[----:B------:R-:W-:Y:S01]  /*2b00*/  @P2 IADD3 R3, PT, PT, R3, -R6, RZ ;  /* 0x8000000603032210 */ /* 0x000fe20007ffe0ff */
[----:B------:R-:W-:-:S03]  /*2b10*/  @P2 VIADD R0, R0, 0x1 ;  /* 0x0000000100002836 */ /* 0x000fc60000000000 */
[----:B------:R-:W-:-:S13]  /*2b20*/  ISETP.GE.U32.AND P1, PT, R3, R6, PT ;  /* 0x000000060300720c */ /* 0x000fda0003f26070 */
[----:B------:R-:W-:Y:S02]  /*2b30*/  @P1 IADD3 R0, PT, PT, R0, 0x1, RZ ;  /* 0x0000000100001810 */ /* 0x000fe40007ffe0ff */
[----:B------:R-:W-:-:S04]  /*2b40*/  @!P0 LOP3.LUT R0, RZ, R6, RZ, 0x33, !PT ;  /* 0x00000006ff008212 */ /* 0x000fc800078e33ff */
[----:B------:R-:W-:-:S05]  /*2b50*/  IADD3 R3, PT, PT, -R0, RZ, RZ ;  /* 0x000000ff00037210 */ /* 0x000fca0007ffe1ff */
[----:B------:R-:W-:Y:S01]  /*2b60*/  IMAD R6, R6, R3, R8 ;  /* 0x0000000306067224 */ /* 0x000fe200078e0208 */
[----:B------:R-:W-:Y:S05]  /*2b70*/  BRA `(.L_x_115) ;  /* 0x0000000000107947 */ /* 0x000fea0003800000 */
.L_x_114:
[----:B------:R-:W-:Y:S02]  /*2b80*/  MOV R4, 0x2ba0 ;  /* 0x00002ba000047802 */ /* 0x000fe40000000f00 */
[----:B-----5:R-:W-:Y:S05]  /*2b90*/  CALL.REL.NOINC `($__internal_3_$__cuda_sm20_div_u64) ;  /* 0x000000a000a87944 */ /* 0x020fea0003c00000 */
[----:B------:R-:W-:-:S05]  /*2ba0*/  IADD3 R3, PT, PT, -R0, RZ, RZ ;  /* 0x000000ff00037210 */ /* 0x000fca0007ffe1ff */
[----:B------:R-:W-:Y:S02]  /*2bb0*/  IMAD R6, R6, R3, R8 ;  /* 0x0000000306067224 */ /* 0x000fe400078e0208 */
.L_x_115:
[----:B------:R-:W-:Y:S05]  /*2bc0*/  BSYNC.RECONVERGENT B0 ;  /* 0x0000000000007941 */ /* 0x000fea0003800200 */
.L_x_113:
[----:B------:R-:W1:Y:S01]  /*2bd0*/  LDC R3, c[0x0][0x888] ;  /* 0x00022200ff037b82 */ /* 0x000e620000000800 */
[----:B------:R-:W2:Y:S01]  /*2be0*/  S2R R4, SR_CTAID.Y ;  /* 0x0000000000047919 */ /* 0x000ea20000002600 */
[----:B------:R-:W3:Y:S01]  /*2bf0*/  LDCU UR4, c[0x0][0x884] ;  /* 0x00011080ff0477ac */ /* 0x000ee20008000800 */
[----:B------:R-:W-:Y:S01]  /*2c00*/  PLOP3.LUT P1, PT, PT, PT, PT, 0x8, 0x80 ;  /* 0x000000000080781c */ /* 0x000fe20003f2e170 */
[----:B------:R-:W-:Y:S01]  /*2c10*/  IMAD.MOV.U32 R46, RZ, RZ, R39 ;  /* 0x000000ffff2e7224 */ /* 0x000fe200078e0027 */
[----:B------:R-:W4:Y:S02]  /*2c20*/  LDCU UR5, c[0x0][0x828] ;  /* 0x00010500ff0577ac */ /* 0x000f240008000800 */
[----:B------:R-:W-:Y:S01]  /*2c30*/  P2R R40, PR, RZ, 0x2 ;  /* 0x00000002ff287803 */ /* 0x000fe20000000000 */
[----:B------:R-:W-:Y:S01]  /*2c40*/  UMOV UR8, 0xffffffff ;  /* 0xffffffff00087882 */ /* 0x000fe20000000000 */
[----:B------:R-:W2:Y:S01]  /*2c50*/  LDCU UR6, c[0x0][0x838] ;  /* 0x00010700ff0677ac */ /* 0x000ea20008000800 */
[----:B---3--:R-:W-:Y:S01]  /*2c60*/  USHF.L.U32 UR8, UR8, UR4, URZ ;  /* 0x0000000408087299 */ /* 0x008fe200080006ff */
[----:B------:R-:W-:-:S02]  /*2c70*/  SHF.L.U32 R0, R0, UR4, RZ ;  /* 0x0000000400007c19 */ /* 0x000fc400080006ff */
[----:B-1----:R-:W-:Y:S01]  /*2c80*/  ISETP.NE.AND P0, PT, R3, 0x1, PT ;  /* 0x000000010300780c */ /* 0x002fe20003f05270 */
[----:B------:R-:W-:Y:S02]  /*2c90*/  ULOP3.LUT UR8, URZ, UR8, URZ, 0x33, !UPT ;  /* 0x00000008ff087292 */ /* 0x000fe4000f8e33ff */
[----:B----4-:R-:W-:-:S04]  /*2ca0*/  UIADD3 UR7, UPT, UPT, UR5, -0x1, URZ ;  /* 0xffffffff05077890 */ /* 0x010fc8000fffe0ff */
[----:B------:R-:W-:Y:S02]  /*2cb0*/  LOP3.LUT R10, R10, UR8, RZ, 0xc0, !PT ;  /* 0x000000080a0a7c12 */ /* 0x000fe4000f8ec0ff */
[----:B------:R-:W-:-:S03]  /*2cc0*/  LOP3.LUT R11, R11, UR7, RZ, 0xc0, !PT ;  /* 0x000000070b0b7c12 */ /* 0x000fc6000f8ec0ff */
[----:B------:R-:W-:Y:S01]  /*2cd0*/  IMAD.IADD R0, R10, 0x1, R0 ;  /* 0x000000010a007824 */ /* 0x000fe200078e0200 */
[----:B--2---:R-:W1:Y:S01]  /*2ce0*/  @!P0 S2R R4, SR_CTAID.X ;  /* 0x0000000000048919 */ /* 0x004e620000002500 */
[----:B------:R-:W-:Y:S02]  /*2cf0*/  IMAD R6, R6, UR5, R11 ;  /* 0x0000000506067c24 */ /* 0x000fe4000f8e020b */
[----:B-1----:R-:W-:-:S05]  /*2d00*/  IMAD R0, R0, UR6, R4 ;  /* 0x0000000600007c24 */ /* 0x002fca000f8e0204 */
[----:B------:R-:W-:Y:S02]  /*2d10*/  SEL R44, R0, R6, !P0 ;  /* 0x00000006002c7207 */ /* 0x000fe40004000000 */
[----:B------:R-:W-:-:S07]  /*2d20*/  SEL R45, R6, R0, !P0 ;  /* 0x00000000062d7207 */ /* 0x000fce0004000000 */
.L_x_99:
[----:B------:R-:W-:Y:S05]  /*2d30*/  WARPSYNC.ALL ;  /* 0x0000000000007948 */ /* 0x000fea0003800000 */
[----:B------:R-:W-:Y:S01]  /*2d40*/  BAR.SYNC.DEFER_BLOCKING 0x0 ;  /* 0x0000000000007b1d */ /* 0x000fe20000010000 */
[----:B------:R-:W-:-:S13]  /*2d50*/  ISETP.NE.AND P0, PT, R40, RZ, PT ;  /* 0x000000ff2800720c */ /* 0x000fda0003f05270 */
[----:B------:R-:W-:Y:S05]  /*2d60*/  @P0 EXIT ;  /* 0x000000000000094d */ /* 0x000fea0003800000 */
[----:B------:R-:W2:Y:S01]  /*2d70*/  S2UR UR48, SR_CgaCtaId ;  /* 0x00000000003079c3 */ /* 0x000ea20000008800 */
[----:B------:R-:W-:-:S09]  /*2d80*/  UISETP.NE.AND UP0, UPT, UR46, 0x2, UPT ;  /* 0x000000022e00788c */ /* 0x000fd2000bf05270 */
[----:B------:R-:W-:Y:S05]  /*2d90*/  BRA.U UP0, `(.L_x_116) ;  /* 0x0000001100287547 */ /* 0x000fea000b800000 */
[----:B------:R-:W3:Y:S01]  /*2da0*/  LDC.64 R24, c[0x0][0x348] ;  /* 0x0000d200ff187b82 */ /* 0x000ee20000000a00 */
[----:B------:R-:W-:Y:S01]  /*2db0*/  ISETP.NE.AND P0, PT, R23, RZ, PT ;  /* 0x000000ff1700720c */ /* 0x000fe20003f05270 */
[----:B------:R-:W-:Y:S01]  /*2dc0*/  BSSY B6, `(.L_x_117) ;  /* 0x0000086000067945 */ /* 0x000fe20003800000 */
[----:B-----5:R-:W-:Y:S01]  /*2dd0*/  IMAD.MOV.U32 R19, RZ, RZ, 0x1 ;  /* 0x00000001ff137424 */ /* 0x020fe200078e00ff */
[----:B------:R-:W-:Y:S02]  /*2de0*/  CS2R R16, SRZ ;  /* 0x0000000000107805 */ /* 0x000fe4000001ff00 */
[----:B------:R-:W-:Y:S01]  /*2df0*/  ISETP.EQ.OR P0, PT, R34, RZ, P0 ;  /* 0x000000ff2200720c */ /* 0x000fe20000702670 */
[----:B------:R-:W-:-:S03]  /*2e00*/  IMAD.MOV.U32 R2, RZ, RZ, RZ ;  /* 0x000000ffff027224 */ /* 0x000fc600078e00ff */
[----:B------:R-:W-:Y:S02]  /*2e10*/  P2R R22, PR, RZ, 0x1 ;  /* 0x00000001ff167803 */ /* 0x000fe40000000000 */
.L_x_133:
[----:B------:R-:W-:Y:S05]  /*2e20*/  YIELD ;  /* 0x0000000000007946 */ /* 0x000fea0003800000 */
[----:B----4-:R-:W4:Y:S02]  /*2e30*/  LDCU.64 UR4, c[0x0][0x398] ;  /* 0x00007300ff0477ac */ /* 0x010f240008000a00 */
[----:B----4-:R-:W-:-:S04]  /*2e40*/  UISETP.NE.U32.AND UP0, UPT, UR4, URZ, UPT ;  /* 0x000000ff0400728c */ /* 0x010fc8000bf05070 */
[----:B------:R-:W-:-:S09]  /*2e50*/  UISETP.NE.AND.EX UP0, UPT, UR5, URZ, UPT, UP0 ;  /* 0x000000ff0500728c */ /* 0x000fd2000bf05300 */
[----:B------:R-:W-:Y:S05]  /*2e60*/  BRA.U UP0, `(.L_x_118) ;  /* 0x0000000100407547 */ /* 0x000fea000b800000 */
[----:B------:R-:W-:Y:S01]  /*2e70*/  MOV R14, 0xe0 ;  /* 0x000000e0000e7802 */ /* 0x000fe20000000f00 */
[----:B------:R-:W1:Y:S01]  /*2e80*/  LDCU.64 UR8, c[0x4][0xb0] ;  /* 0x01001600ff0877ac */ /* 0x000e620008000a00 */
[----:B------:R-:W-:Y:S02]  /*2e90*/  HFMA2 R12, -RZ, RZ, 0, 5.9604644775390625e-08 ;  /* 0x00000001ff0c7431 */ /* 0x000fe400000001ff */
[----:B------:R-:W-:Y:S01]  /*2ea0*/  IMAD.MOV.U32 R8, RZ, RZ, 0x69 ;  /* 0x00000069ff087424 */ /* 0x000fe200078e00ff */
[----:B------:R-:W4:Y:S01]  /*2eb0*/  LDCU.64 UR6, c[0x4][0xb8] ;  /* 0x01001700ff0677ac */ /* 0x000f220008000a00 */
[----:B------:R-:W2:Y:S01]  /*2ec0*/  LDC.64 R14, c[0x4][R14] ;  /* 0x010000000e0e7b82 */ /* 0x000ea20000000a00 */
[----:B------:R-:W-:Y:S01]  /*2ed0*/  IMAD.MOV.U32 R13, RZ, RZ, RZ ;  /* 0x000000ffff0d7224 */ /* 0x000fe200078e00ff */
[----:B------:R-:W5:Y:S01]  /*2ee0*/  LDCU.64 UR4, c[0x4][0x40] ;  /* 0x01000800ff0477ac */ /* 0x000f620008000a00 */
[----:B-1----:R-:W-:Y:S01]  /*2ef0*/  IMAD.U32 R4, RZ, RZ, UR8 ;  /* 0x00000008ff047e24 */ /* 0x002fe2000f8e00ff */
[----:B------:R-:W-:Y:S01]  /*2f00*/  MOV R5, UR9 ;  /* 0x0000000900057c02 */ /* 0x000fe20008000f00 */
[----:B----4-:R-:W-:Y:S01]  /*2f10*/  IMAD.U32 R6, RZ, RZ, UR6 ;  /* 0x00000006ff067e24 */ /* 0x010fe2000f8e00ff */
[----:B------:R-:W-:Y:S01]  /*2f20*/  MOV R7, UR7 ;  /* 0x0000000700077c02 */ /* 0x000fe20008000f00 */
[----:B-----5:R-:W-:Y:S01]  /*2f30*/  IMAD.U32 R10, RZ, RZ, UR4 ;  /* 0x00000004ff0a7e24 */ /* 0x020fe2000f8e00ff */
[----:B------:R-:W-:-:S02]  /*2f40*/  MOV R11, UR5 ;  /* 0x00000005000b7c02 */ /* 0x000fc40008000f00 */
[----:B------:R-:W-:-:S07]  /*2f50*/  LEPC R20, `(.L_x_118) ;  /* 0x000000001014794e */ /* 0x000fce0000000000 */
[----:B--23--:R-:W-:Y:S05]  /*2f60*/  CALL.ABS.NOINC R14 ;  /* 0x000000000e007343 */ /* 0x00cfea0003c00000 */
.L_x_118:
[----:B------:R-:W4:Y:S01]  /*2f70*/  LDCU UR4, c[0x0][0x394] ;  /* 0x00007280ff0477ac */ /* 0x000f220008000800 */
[----:B------:R-:W5:Y:S01]  /*2f80*/  S2R R3, SR_CgaCtaId ;  /* 0x0000000000037919 */ /* 0x000f620000008800 */
[----:B------:R-:W-:Y:S01]  /*2f90*/  MOV R0, 0x400 ;  /* 0x0000040000007802 */ /* 0x000fe20000000f00 */
[----:B------:R-:W-:Y:S01]  /*2fa0*/  BSSY B1, `(.L_x_119) ;  /* 0x0000047000017945 */ /* 0x000fe20003800000 */
[----:B-1----:R-:W-:Y:S02]  /*2fb0*/  SHF.L.U32 R4, R19, 0x1f, RZ ;  /* 0x0000001f13047819 */ /* 0x002fe400000006ff */
[----:B----4-:R-:W-:-:S13]  /*2fc0*/  ISETP.GE.AND P0, PT, R46, UR4, PT ;  /* 0x000000042e007c0c */ /* 0x010fda000bf06270 */
[----:B------:R-:W1:Y:S01]  /*2fd0*/  @!P0 LDC R6, c[0x0][0x390] ;  /* 0x0000e400ff068b82 */ /* 0x000e620000000800 */
[----:B-----5:R-:W-:-:S05]  /*2fe0*/  LEA R0, R3, R0, 0x18 ;  /* 0x0000000003007211 */ /* 0x020fca00078ec0ff */
[----:B------:R-:W-:-:S04]  /*2ff0*/  IMAD R5, R2, 0x8, R0 ;  /* 0x0000000802057824 */ /* 0x000fc800078e0200 */
[----:B------:R4:W2:Y:S01]  /*3000*/  SYNCS.PHASECHK.TRANS64.TRYWAIT P1, [R5+URZ+0x60], R4 ;  /* 0x00006004050075a7 */ /* 0x0008a200080211ff */
[----:B-1----:R-:W-:-:S05]  /*3010*/  @!P0 VIADD R6, R6, 0x7f ;  /* 0x0000007f06068836 */ /* 0x002fca0000000000 */
[----:B----4-:R-:W-:Y:S01]  /*3020*/  @!P0 SHF.R.S32.HI R5, RZ, 0x1f, R6 ;  /* 0x0000001fff058819 */ /* 0x010fe20000011406 */
[----:B------:R-:W-:-:S03]  /*3030*/  IMAD.MOV.U32 R4, RZ, RZ, RZ ;  /* 0x000000ffff047224 */ /* 0x000fc600078e00ff */
[----:B------:R-:W-:-:S04]  /*3040*/  @!P0 LEA.HI R5, R5, R6, RZ, 0x7 ;  /* 0x0000000605058211 */ /* 0x000fc800078f38ff */
[----:B------:R-:W-:-:S04]  /*3050*/  @!P0 SHF.R.S32.HI R4, RZ, 0x7, R5 ;  /* 0x00000007ff048819 */ /* 0x000fc80000011405 */
[----:B------:R-:W-:-:S13]  /*3060*/  ISETP.GE.AND P0, PT, R4, 0x1, PT ;  /* 0x000000010400780c */ /* 0x000fda0003f06270 */
[----:B------:R-:W-:Y:S05]  /*3070*/  @!P0 BRA `(.L_x_120) ;  /* 0x0000000000e48947 */ /* 0x000fea0003800000 */
[----:B------:R-:W-:Y:S01]  /*3080*/  HFMA2 R5, -RZ, RZ, 0, 0 ;  /* 0x00000000ff057431 */ /* 0x000fe200000001ff */
[----:B------:R-:W-:Y:S02]  /*3090*/  SHF.L.U32 R44, R44, 0x7, RZ ;  /* 0x000000072c2c7819 */ /* 0x000fe400000006ff */
[----:B------:R-:W-:-:S07]  /*30a0*/  MOV R7, R2 ;  /* 0x0000000200077202 */ /* 0x000fce0000000f00 */
.L_x_127:
[----:B------:R-:W-:Y:S01]  /*30b0*/  ISETP.NE.AND P0, PT, R23, RZ, PT ;  /* 0x000000ff1700720c */ /* 0x000fe20003f05270 */
[----:B------:R-:W-:Y:S05]  /*30c0*/  YIELD ;  /* 0x0000000000007946 */ /* 0x000fea0003800000 */
[----:B------:R-:W-:Y:S01]  /*30d0*/  BSSY B0, `(.L_x_121) ;  /* 0x0000007000007945 */ /* 0x000fe20003800000 */
[----:B------:R-:W-:-:S06]  /*30e0*/  LEA R2, R7, R0, 0x3 ;  /* 0x0000000007027211 */ /* 0x000fcc00078e18ff */
[----:B------:R-:W-:Y:S01]  /*30f0*/  @!P0 IMAD.MOV.U32 R6, RZ, RZ, 0x4000 ;  /* 0x00004000ff068424 */ /* 0x000fe200078e00ff */
[----:B--2---:R-:W-:Y:S06]  /*3100*/  @P1 BRA `(.L_x_122) ;  /* 0x00000000000c1947 */ /* 0x004fec0003800000 */
[----:B------:R-:W-:-:S04]  /*3110*/  SHF.L.U32 R8, R19, 0x1f, RZ ;  /* 0x0000001f13087819 */ /* 0x000fc800000006ff */
[----:B------:R-:W1:Y:S02]  /*3120*/  SYNCS.PHASECHK.TRANS64.TRYWAIT P0, [R2+URZ+0x60], R8 ;  /* 0x00006008020075a7 */ /* 0x000e6400080011ff */
[----:B-1----:R-:W-:Y:S05]  /*3130*/  @!P0 BRA `(.L_x_123) ;  /* 0x00000078009c8947 */ /* 0x002fea0003800000 */
.L_x_122:
[----:B------:R-:W-:Y:S05]  /*3140*/  BSYNC B0 ;  /* 0x0000000000007941 */ /* 0x000fea0003800000 */
.L_x_121:
[----:B------:R-:W-:Y:S01]  /*3150*/  ISETP.NE.AND P1, PT, R23, RZ, PT ;  /* 0x000000ff1700720c */ /* 0x000fe20003f25270 */
[----:B------:R-:W-:Y:S01]  /*3160*/  BSSY.RECONVERGENT B0, `(.L_x_124) ;  /* 0x0000005000007945 */ /* 0x000fe20003800200 */
[----:B------:R-:W-:-:S11]  /*3170*/  ISETP.NE.AND P0, PT, R22, RZ, PT ;  /* 0x000000ff1600720c */ /* 0x000fd60003f05270 */
[----:B------:R2:W-:Y:S02]  /*3180*/  @!P1 SYNCS.ARRIVE.TRANS64 RZ, [R2+URZ], R6 ;  /* 0x0000000602ff99a7 */ /* 0x0005e400080000ff */
[----:B------:R-:W-:Y:S05]  /*3190*/  @P0 BRA `(.L_x_125) ;  /* 0x0000000000040947 */ /* 0x000fea0003800000 */
[----:B------:R-:W-:Y:S05]  /*31a0*/  BPT.TRAP 0x1 ;  /* 0x000000040000795c */ /* 0x000fea0000300000 */
.L_x_125:
[----:B------:R-:W-:Y:S05]  /*31b0*/  BSYNC.RECONVERGENT B0 ;  /* 0x0000000000007941 */ /* 0x000fea0003800200 */
.L_x_124:
[----:B--2---:R-:W-:Y:S01]  /*31c0*/  VIADD R6, R7, 0x1 ;  /* 0x0000000107067836 */ /* 0x004fe20000000000 */
[----:B------:R-:W-:-:S04]  /*31d0*/  UMOV UR4, 0xffffffff ;  /* 0xffffffff00047882 */ /* 0x000fc80000000000 */
[----:B------:R-:W-:-:S04]  /*31e0*/  ISETP.NE.AND P0, PT, R6, 0xc, PT ;  /* 0x0000000c0600780c */ /* 0x000fc80003f05270 */
[----:B-1----:R-:W-:Y:S02]  /*31f0*/  SEL R8, RZ, 0x1, P0 ;  /* 0x00000001ff087807 */ /* 0x002fe40000000000 */
[----:B------:R-:W-:Y:S02]  /*3200*/  SEL R6, R6, RZ, P0 ;  /* 0x000000ff06067207 */ /* 0x000fe40000000000 */
[----:B------:R-:W-:-:S03]  /*3210*/  LOP3.LUT R19, R19, R8, RZ, 0x3c, !PT ;  /* 0x0000000813137212 */ /* 0x000fc600078e3cff */
[----:B------:R-:W-:Y:S01]  /*3220*/  IMAD R9, R6, 0x8, R0 ;  /* 0x0000000806097824 */ /* 0x000fe200078e0200 */
[----:B------:R-:W-:-:S04]  /*3230*/  SHF.L.U32 R8, R19, 0x1f, RZ ;  /* 0x0000001f13087819 */ /* 0x000fc800000006ff */
[----:B------:R1:W2:Y:S01]  /*3240*/  SYNCS.PHASECHK.TRANS64.TRYWAIT P0, [R9+URZ+0x60], R8 ;  /* 0x00006008090075a7 */ /* 0x0002a200080011ff */
[----:B------:R-:W-:Y:S05]  /*3250*/  BRA.DIV UR4, `(.L_x_126) ;  /* 0x0000007a04687947 */ /* 0x000fea000b800000 */
[----:B------:R-:W-:-:S13]  /*3260*/  ELECT P6, URZ, PT ;  /* 0x0000000000ff782f */ /* 0x000fda00038c0000 */
.L_x_340:
[----:B-1-3--:R-:W-:Y:S01]  /*3270*/  @P6 IADD3 R9, P1, PT, R24, 0x80, RZ ;  /* 0x0000008018096810 */ /* 0x00afe20007f3e0ff */
[----:B------:R-:W-:Y:S01]  /*3280*/  @P6 IMAD R7, R7, 0x4000, R0 ;  /* 0x0000400007076824 */ /* 0x000fe200078e0200 */
[----:B------:R-:W-:Y:S01]  /*3290*/  @P6 R2UR.BROADCAST UR9, R2 ;  /* 0x00000000020962ca */ /* 0x000fe200008e0000 */
[----:B------:R-:W-:Y:S01]  /*32a0*/  VOTEU.ANY UP0, P6 ;  /* 0x0000000000ff7886 */ /* 0x000fe20003000100 */
[----:B------:R-:W-:Y:S01]  /*32b0*/  @P6 R2UR UR5, R9 ;  /* 0x00000000090562ca */ /* 0x000fe200000e0000 */
[----:B------:R-:W-:Y:S01]  /*32c0*/  @P6 IMAD.X R8, RZ, RZ, R25, P1 ;  /* 0x000000ffff086224 */ /* 0x000fe200008e0619 */
[----:B------:R-:W-:Y:S01]  /*32d0*/  @P6 R2UR.BROADCAST UR12, R46 ;  /* 0x000000002e0c62ca */ /* 0x000fe200008e0000 */
[----:B------:R-:W-:Y:S01]  /*32e0*/  @P6 VIADD R7, R7, 0x400 ;  /* 0x0000040007076836 */ /* 0x000fe20000000000 */
[----:B------:R-:W-:Y:S01]  /*32f0*/  @P6 R2UR.BROADCAST UR11, R44 ;  /* 0x000000002c0b62ca */ /* 0x000fe200008e0000 */
[----:B------:R-:W-:Y:S01]  /*3300*/  IMAD.MOV.U32 R2, RZ, RZ, R6 ;  /* 0x000000ffff027224 */ /* 0x000fe200078e0006 */
[----:B------:R-:W-:Y:S01]  /*3310*/  @P6 R2UR UR4, R8 ;  /* 0x00000000080462ca */ /* 0x000fe200000e0000 */
[----:B------:R-:W-:Y:S01]  /*3320*/  @P6 IMAD.SHL.U32 R8, R5, 0x80, RZ ;  /* 0x0000008005086824 */ /* 0x000fe200078e00ff */
[----:B------:R-:W-:Y:S01]  /*3330*/  @P6 R2UR.BROADCAST UR8, R7 ;  /* 0x00000000070862ca */ /* 0x000fe200008e0000 */
[----:B------:R-:W-:Y:S01]  /*3340*/  VIADD R5, R5, 0x1 ;  /* 0x0000000105057836 */ /* 0x000fe20000000000 */
[----:B--2---:R-:W-:Y:S01]  /*3350*/  PLOP3.LUT P1, PT, P0, PT, PT, 0x80, 0x8 ;  /* 0x000000000008781c */ /* 0x004fe2000072f070 */
[----:B------:R-:W-:Y:S01]  /*3360*/  IMAD.MOV.U32 R7, RZ, RZ, R2 ;  /* 0x000000ffff077224 */ /* 0x000fe200078e0002 */
[----:B------:R-:W-:Y:S01]  /*3370*/  @P6 R2UR.BROADCAST UR10, R8 ;  /* 0x00000000080a62ca */ /* 0x000fe200008e0000 */
[----:B------:R-:W-:Y:S01]  /*3380*/  IMAD.U32 R10, RZ, RZ, UR5 ;  /* 0x00000005ff0a7e24 */ /* 0x000fe2000f8e00ff */
[----:B------:R-:W-:Y:S01]  /*3390*/  ISETP.NE.AND P0, PT, R5, R4, PT ;  /* 0x000000040500720c */ /* 0x000fe20003f05270 */
[----:B------:R-:W-:-:S03]  /*33a0*/  UMOV UR5, 0x10000000 ;  /* 0x1000000000057882 */ /* 0x000fc60000000000 */
[----:B------:R-:W-:Y:S01]  /*33b0*/  @P6 R2UR UR6, R10 ;  /* 0x000000000a0662ca */ /* 0x000fe200000e0000 */
[----:B------:R-:W-:Y:S01]  /*33c0*/  IMAD.U32 R11, RZ, RZ, UR4 ;  /* 0x00000004ff0b7e24 */ /* 0x000fe2000f8e00ff */
[----:B------:R-:W-:-:S04]  /*33d0*/  UMOV UR4, 0x0 ;  /* 0x0000000000047882 */ /* 0x000fc80000000000 */
[----:B------:R-:W-:-:S13]  /*33e0*/  @P6 R2UR UR7, R11 ;  /* 0x000000000b0762ca */ /* 0x000fda00000e0000 */
[----:B------:R1:W-:Y:S02]  /*33f0*/  @UP0 UTMALDG.3D [UR8], [UR6], desc[UR4] ;  /* 0x00000408060005b4 */ /* 0x0003e40008011000 */
[----:B-1----:R-:W-:Y:S05]  /*3400*/  @P0 BRA `(.L_x_127) ;  /* 0xfffffffc00280947 */ /* 0x002fea000383ffff */
.L_x_120:
[----:B--2---:R-:W-:Y:S05]  /*3410*/  BSYNC B1 ;  /* 0x0000000000017941 */ /* 0x004fea0003800000 */
.L_x_119:
[----:B------:R-:W-:Y:S01]  /*3420*/  UMOV UR4, 0xffffffff ;  /* 0xffffffff00047882 */ /* 0x000fe20000000000 */
[----:B------:R-:W-:Y:S02]  /*3430*/  ISETP.NE.AND P0, PT, R18, 0x1, PT ;  /* 0x000000011200780c */ /* 0x000fe40003f05270 */
[----:B------:R-:W-:Y:S05]  /*3440*/  BRA.DIV UR4, `(.L_x_128) ;  /* 0x0000007a040c7947 */ /* 0x000fea000b800000 */
[----:B------:R-:W-:-:S06]  /*3450*/  NOP ;  /* 0x0000000000007918 */ /* 0x000fcc0000000000 */
.L_x_343:
[----:B------:R-:W-:Y:S05]  /*3460*/  @P0 BRA `(.L_x_129) ;  /* 0x0000000000040947 */ /* 0x000fea0003800000 */
[----:B------:R-:W-:Y:S05]  /*3470*/  BPT.TRAP 0x1 ;  /* 0x000000040000795c */ /* 0x000fea0000300000 */
.L_x_129:
[C---:B------:R-:W-:Y:S01]  /*3480*/  IMAD R4, R17.reuse, 0x8, R0 ;  /* 0x0000000811047824 */ /* 0x040fe200078e0200 */
[----:B------:R-:W-:Y:S01]  /*3490*/  SHF.L.U32 R5, R16, 0x1f, RZ ;  /* 0x0000001f10057819 */ /* 0x000fe200000006ff */
[----:B------:R-:W-:Y:S01]  /*34a0*/  BSSY B0, `(.L_x_130) ;  /* 0x0000004000007945 */ /* 0x000fe20003800000 */
[----:B------:R-:W-:Y:S02]  /*34b0*/  LEA R45, R17, R0, 0x4 ;  /* 0x00000000112d7211 */ /* 0x000fe400078e20ff */
[----:B------:R-:W1:Y:S02]  /*34c0*/  SYNCS.PHASECHK.TRANS64.TRYWAIT P1, [R4+URZ+0x1a0], R5 ;  /* 0x0001a005040075a7 */ /* 0x000e6400080211ff */
[----:B-1----:R-:W-:Y:S05]  /*34d0*/  @!P1 BRA `(.L_x_131) ;  /* 0x0000007800049947 */ /* 0x002fea0003800000 */
.L_x_344:
[----:B------:R-:W-:Y:S05]  /*34e0*/  BSYNC B0 ;  /* 0x0000000000007941 */ /* 0x000fea0003800000 */
.L_x_130:
[----:B------:R-:W2:Y:S01]  /*34f0*/  LDS.128 R44, [R45+0x200] ;  /* 0x000200002d2c7984 */ /* 0x000ea20000000c00 */
[----:B------:R-:W-:Y:S01]  /*3500*/  @!PT LDS RZ, [RZ] ;  /* 0x00000000fffff984 */ /* 0x000fe20000000800 */
[----:B------:R-:W-:Y:S01]  /*3510*/  @!PT LDS RZ, [RZ] ;  /* 0x00000000fffff984 */ /* 0x000fe20000000800 */
[----:B------:R-:W-:Y:S01]  /*3520*/  @!PT LDS RZ, [RZ] ;  /* 0x00000000fffff984 */ /* 0x000fe20000000800 */
[----:B------:R-:W-:Y:S01]  /*3530*/  @!PT LDS RZ, [RZ] ;  /* 0x00000000fffff984 */ /* 0x000fe20000000800 */
[----:B------:R4:W-:Y:S06]  /*3540*/  MEMBAR.ALL.CTA ;  /* 0x0000000000007992 */ /* 0x0009ec0000008000 */
[----:B----4-:R-:W4:Y:S01]  /*3550*/  FENCE.VIEW.ASYNC.S ;  /* 0x00000000000073c6 */ /* 0x010f220000000000 */
[----:B------:R-:W-:Y:S05]  /*3560*/  @P0 BRA `(.L_x_132) ;  /* 0x0000000000040947 */ /* 0x000fea0003800000 */
[----:B------:R-:W-:Y:S05]  /*3570*/  BPT.TRAP 0x1 ;  /* 0x000000040000795c */ /* 0x000fea0000300000 */
.L_x_132:
[----:B--2---:R-:W-:Y:S01]  /*3580*/  ISETP.NE.AND P0, PT, R47, RZ, PT ;  /* 0x000000ff2f00720c */ /* 0x004fe20003f05270 */
[----:B------:R-:W-:Y:S02]  /*3590*/  VIADD R17, R17, 0x1 ;  /* 0x0000000111117836 */ /* 0x000fe40000000000 */
[----:B-1----:R-:W-:-:S03]  /*35a0*/  VIADD R4, R4, 0x1b8 ;  /* 0x000001b804047836 */ /* 0x002fc60000000000 */
[----:B------:R-:W-:Y:S02]  /*35b0*/  ISETP.NE.AND P1, PT, R17, 0x3, PT ;  /* 0x000000031100780c */ /* 0x000fe40003f25270 */
[----:B------:R-:W-:Y:S02]  /*35c0*/  PRMT R4, R3, 0x654, R4 ;  /* 0x0000065403047816 */ /* 0x000fe40000000004 */
[----:B------:R-:W-:Y:S02]  /*35d0*/  SEL R3, RZ, 0x1, P1 ;  /* 0x00000001ff037807 */ /* 0x000fe40000800000 */
[----:B----4-:R4:W-:Y:S01]  /*35e0*/  SYNCS.ARRIVE.TRANS64.RED.A1T0 RZ, [R4+URZ], RZ ;  /* 0x000000ff04ff79a7 */ /* 0x0109e200081004ff */
[----:B------:R-:W-:Y:S02]  /*35f0*/  SEL R17, R17, RZ, P1 ;  /* 0x000000ff11117207 */ /* 0x000fe40000800000 */
[----:B------:R-:W-:Y:S01]  /*3600*/  LOP3.LUT R16, R16, R3, RZ, 0x3c, !PT ;  /* 0x0000000310107212 */ /* 0x000fe200078e3cff */
[----:B------:R-:W-:Y:S05]  /*3610*/  @P0 BRA `(.L_x_133) ;  /* 0xfffffff800000947 */ /* 0x000fea000383ffff */
[----:B------:R-:W-:Y:S05]  /*3620*/  BSYNC B6 ;  /* 0x0000000000067941 */ /* 0x000fea0003800000 */
.L_x_117:
[----:B----4-:R-:W-:Y:S01]  /*3630*/  VIADD R4, R0, 0x60 ;  /* 0x0000006000047836 */ /* 0x010fe20000000000 */
[----:B------:R-:W-:Y:S01]  /*3640*/  SHF.L.U32 R0, R19, 0x1f, RZ ;  /* 0x0000001f13007819 */ /* 0x000fe200000006ff */
[----:B------:R-:W-:Y:S02]  /*3650*/  BSSY B0, `(.L_x_134) ;  /* 0x000000b000007945 */ /* 0x000fe40003800000 */
[C---:B------:R-:W-:Y:S02]  /*3660*/  IMAD R3, R2.reuse, 0x8, R4 ;  /* 0x0000000802037824 */ /* 0x040fe400078e0204 */
[----:B------:R-:W-:Y:S02]  /*3670*/  VIADD R2, R2, 0x1 ;  /* 0x0000000102027836 */ /* 0x000fe40000000000 */
[----:B------:R-:W1:Y:S03]  /*3680*/  SYNCS.PHASECHK.TRANS64.TRYWAIT P1, [R3+URZ], R0 ;  /* 0x00000000030075a7 */ /* 0x000e6600080211ff */
[----:B------:R-:W-:-:S04]  /*3690*/  ISETP.NE.AND P0, PT, R2, 0xc, PT ;  /* 0x0000000c0200780c */ /* 0x000fc80003f05270 */
[----:B------:R-:W-:Y:S02]  /*36a0*/  SEL R5, RZ, 0x1, P0 ;  /* 0x00000001ff057807 */ /* 0x000fe40000000000 */
[----:B------:R-:W-:Y:S02]  /*36b0*/  SEL R2, R2, RZ, P0 ;  /* 0x000000ff02027207 */ /* 0x000fe40000000000 */
[----:B------:R-:W-:-:S03]  /*36c0*/  LOP3.LUT R19, R19, R5, RZ, 0x3c, !PT ;  /* 0x0000000513137212 */ /* 0x000fc600078e3cff */
[----:B------:R-:W-:Y:S01]  /*36d0*/  IMAD R5, R2, 0x8, R4 ;  /* 0x0000000802057824 */ /* 0x000fe200078e0204 */
[----:B------:R-:W-:Y:S01]  /*36e0*/  SHF.L.U32 R6, R19, 0x1f, RZ ;  /* 0x0000001f13067819 */ /* 0x000fe200000006ff */
[----:B-1----:R-:W-:Y:S06]  /*36f0*/  @!P1 BRA `(.L_x_135) ;  /* 0x0000007400909947 */ /* 0x002fec0003800000 */
.L_x_345:
[----:B------:R-:W-:Y:S05]  /*3700*/  BSYNC B0 ;  /* 0x0000000000007941 */ /* 0x000fea0003800000 */
.L_x_134:
[----:B------:R-:W2:Y:S01]  /*3710*/  SYNCS.PHASECHK.TRANS64.TRYWAIT P1, [R5+URZ], R6 ;  /* 0x00000006050075a7 */ /* 0x000ea200080211ff */
[----:B-1----:R-:W-:Y:S01]  /*3720*/  VIADD R0, R2, 0x1 ;  /* 0x0000000102007836 */ /* 0x002fe20000000000 */
[----:B------:R-:W-:Y:S04]  /*3730*/  BSSY B0, `(.L_x_136) ;  /* 0x0000008000007945 */ /* 0x000fe80003800000 */
[----:B------:R-:W-:-:S04]  /*3740*/  ISETP.NE.AND P0, PT, R0, 0xc, PT ;  /* 0x0000000c0000780c */ /* 0x000fc80003f05270 */
[----:B------:R-:W-:Y:S02]  /*3750*/  SEL R2, RZ, 0x1, P0 ;  /* 0x00000001ff027807 */ /* 0x000fe40000000000 */
[----:B------:R-:W-:Y:S02]  /*3760*/  SEL R0, R0, RZ, P0 ;  /* 0x000000ff00007207 */ /* 0x000fe40000000000 */
[----:B------:R-:W-:-:S03]  /*3770*/  LOP3.LUT R19, R19, R2, RZ, 0x3c, !PT ;  /* 0x0000000213137212 */ /* 0x000fc600078e3cff */
[----:B------:R-:W-:Y:S01]  /*3780*/  IMAD R2, R0, 0x8, R4 ;  /* 0x0000000800027824 */ /* 0x000fe200078e0204 */
[----:B------:R-:W-:Y:S01]  /*3790*/  SHF.L.U32 R3, R19, 0x1f, RZ ;  /* 0x0000001f13037819 */ /* 0x000fe200000006ff */
[----:B--2---:R-:W-:Y:S06]  /*37a0*/  @!P1 BRA `(.L_x_137) ;  /* 0x0000007400789947 */ /* 0x004fec0003800000 */
.L_x_346:
[----:B------:R-:W-:Y:S05]  /*37b0*/  BSYNC B0 ;  /* 0x0000000000007941 */ /* 0x000fea0003800000 */
.L_x_136:
[----:B------:R-:W2:Y:S01]  /*37c0*/  SYNCS.PHASECHK.TRANS64.TRYWAIT P1, [R2+URZ], R3 ;  /* 0x00000003020075a7 */ /* 0x000ea200080211ff */
[----:B------:R-:W-:Y:S01]  /*37d0*/  VIADD R0, R0, 0x1 ;  /* 0x0000000100007836 */ /* 0x000fe20000000000 */
[----:B------:R-:W-:Y:S04]  /*37e0*/  BSSY B0, `(.L_x_138) ;  /* 0x0000008000007945 */ /* 0x000fe80003800000 */
[----:B------:R-:W-:-:S04]  /*37f0*/  ISETP.NE.AND P0, PT, R0, 0xc, PT ;  /* 0x0000000c0000780c */ /* 0x000fc80003f05270 */
[----:B-1----:R-:W-:Y:S02]  /*3800*/  SEL R5, RZ, 0x1, P0 ;  /* 0x00000001ff057807 */ /* 0x002fe40000000000 */
[----:B------:R-:W-:Y:S02]  /*3810*/  SEL R0, R0, RZ, P0 ;  /* 0x000000ff00007207 */ /* 0x000fe40000000000 */
[----:B------:R-:W-:-:S03]  /*3820*/  LOP3.LUT R19, R19, R5, RZ, 0x3c, !PT ;  /* 0x0000000513137212 */ /* 0x000fc600078e3cff */
[----:B------:R-:W-:Y:S01]  /*3830*/  IMAD R5, R0, 0x8, R4 ;  /* 0x0000000800057824 */ /* 0x000fe200078e0204 */
[----:B------:R-:W-:Y:S01]  /*3840*/  SHF.L.U32 R6, R19, 0x1f, RZ ;  /* 0x0000001f13067819 */ /* 0x000fe200000006ff */
[----:B--2---:R-:W-:Y:S06]  /*3850*/  @!P1 BRA `(.L_x_139) ;  /* 0x0000007400609947 */ /* 0x004fec0003800000 */
.L_x_347:
[----:B------:R-:W-:Y:S05]  /*3860*/  BSYNC B0 ;  /* 0x0000000000007941 */ /* 0x000fea0003800000 */
.L_x_138:
        /* <DEDUP_REMOVED lines=10> */
.L_x_348:
[----:B------:R-:W-:Y:S05]  /*3910*/  BSYNC B0 ;  /* 0x0000000000007941 */ /* 0x000fea0003800000 */
.L_x_140:
        /* <DEDUP_REMOVED lines=10> */
.L_x_349:
[----:B------:R-:W-:Y:S05]  /*39c0*/  BSYNC B0 ;  /* 0x0000000000007941 */ /* 0x000fea0003800000 */
.L_x_142:
        /* <DEDUP_REMOVED lines=10> */
.L_x_350:
[----:B------:R-:W-:Y:S05]  /*3a70*/  BSYNC B0 ;  /* 0x0000000000007941 */ /* 0x000fea0003800000 */
.L_x_144:
        /* <DEDUP_REMOVED lines=10> */
.L_x_351:
[----:B------:R-:W-:Y:S05]  /*3b20*/  BSYNC B0 ;  /* 0x0000000000007941 */ /* 0x000fea0003800000 */
.L_x_146:
        /* <DEDUP_REMOVED lines=10> */
.L_x_352:
[----:B------:R-:W-:Y:S05]  /*3bd0*/  BSYNC B0 ;  /* 0x0000000000007941 */ /* 0x000fea0003800000 */
.L_x_148:
        /* <DEDUP_REMOVED lines=10> */
.L_x_353:
[----:B------:R-:W-:Y:S05]  /*3c80*/  BSYNC B0 ;  /* 0x0000000000007941 */ /* 0x000fea0003800000 */
.L_x_150:
        /* <DEDUP_REMOVED lines=10> */
.L_x_354:
[----:B------:R-:W-:Y:S05]  /*3d30*/  BSYNC B0 ;  /* 0x0000000000007941 */ /* 0x000fea0003800000 */
.L_x_152:
[----:B------:R-:W2:Y:S01]  /*3d40*/  SYNCS.PHASECHK.TRANS64.TRYWAIT P1, [R2+URZ], R3 ;  /* 0x00000003020075a7 */ /* 0x000ea200080211ff */
[----:B-1----:R-:W-:Y:S01]  /*3d50*/  VIADD R5, R0, 0x1 ;  /* 0x0000000100057836 */ /* 0x002fe20000000000 */
[----:B------:R-:W-:Y:S04]  /*3d60*/  BSSY B0, `(.L_x_154) ;  /* 0x0000006000007945 */ /* 0x000fe80003800000 */
[----:B------:R-:W-:-:S04]  /*3d70*/  ISETP.NE.AND P0, PT, R5, 0xc, PT ;  /* 0x0000000c0500780c */ /* 0x000fc80003f05270 */
[----:B------:R-:W-:Y:S02]  /*3d80*/  SEL R0, RZ, 0x1, P0 ;  /* 0x00000001ff007807 */ /* 0x000fe40000000000 */
[----:B------:R-:W-:Y:S02]  /*3d90*/  SEL R5, R5, RZ, P0 ;  /* 0x000000ff05057207 */ /* 0x000fe40000000000 */
[----:B------:R-:W-:Y:S01]  /*3da0*/  LOP3.LUT R0, R19, R0, RZ, 0x3c, !PT ;  /* 0x0000000013007212 */ /* 0x000fe200078e3cff */
[----:B--2---:R-:W-:Y:S06]  /*3db0*/  @!P1 BRA `(.L_x_155) ;  /* 0x0000007000a89947 */ /* 0x004fec0003800000 */
.L_x_355:
[----:B------:R-:W-:Y:S05]  /*3dc0*/  BSYNC B0 ;  /* 0x0000000000007941 */ /* 0x000fea0003800000 */
.L_x_154:
[----:B------:R-:W-:Y:S02]  /*3dd0*/  LEA R5, R5, R4, 0x3 ;  /* 0x0000000405057211 */ /* 0x000fe400078e18ff */
[----:B------:R-:W-:-:S07]  /*3de0*/  SHF.L.U32 R0, R0, 0x1f, RZ ;  /* 0x0000001f00007819 */ /* 0x000fce00000006ff */
.L_x_156:
[----:B--2---:R2:W4:Y:S02]  /*3df0*/  SYNCS.PHASECHK.TRANS64.TRYWAIT P0, [R5+URZ], R0 ;  /* 0x00000000050075a7 */ /* 0x00452400080011ff */
[----:B----4-:R-:W-:Y:S05]  /*3e00*/  @!P0 NANOSLEEP.SYNCS 0x989680 ;  /* 0x009896800000895d */ /* 0x010fea0003900000 */
[----:B------:R-:W4:Y:S02]  /*3e10*/  @!P0 SYNCS.PHASECHK.TRANS64 P0, [R5+URZ], R0 ;  /* 0x00000000050085a7 */ /* 0x000f2400080010ff */
[----:B----4-:R-:W-:Y:S05]  /*3e20*/  @P0 EXIT ;  /* 0x000000000000094d */ /* 0x010fea0003800000 */
[----:B------:R-:W-:Y:S05]  /*3e30*/  BRA `(.L_x_156) ;  /* 0xfffffffc00ec7947 */ /* 0x000fea000383ffff */
.L_x_116:
[----:B------:R-:W-:-:S09]  /*3e40*/  UISETP.NE.AND UP0, UPT, UR46, 0x8, UPT ;  /* 0x000000082e00788c */ /* 0x000fd2000bf05270 */
[----:B------:R-:W-:Y:S05]  /*3e50*/  BRA.U UP0, `(.L_x_157) ;  /* 0x0000001500287547 */ /* 0x000fea000b800000 */
[----:B------:R-:W3:Y:S01]  /*3e60*/  LDC.64 R16, c[0x0][0x3b0] ;  /* 0x0000ec00ff107b82 */ /* 0x000ee20000000a00 */
[----:B------:R-:W-:Y:S01]  /*3e70*/  UMOV UR5, 0x400 ;  /* 0x0000040000057882 */ /* 0x000fe20000000000 */
[----:B------:R-:W-:Y:S01]  /*3e80*/  IMAD.SHL.U32 R28, R55, 0x10, RZ ;  /* 0x00000010371c7824 */ /* 0x000fe200078e00ff */
[----:B--2---:R-:W-:Y:S01]  /*3e90*/  ULEA UR48, UR48, UR5, 0x18 ;  /* 0x0000000530307291 */ /* 0x004fe2000f8ec0ff */
[----:B------:R-:W-:Y:S01]  /*3ea0*/  SHF.R.U32.HI R25, RZ, 0x3, R55 ;  /* 0x00000003ff197819 */ /* 0x000fe20000011637 */
[----:B------:R-:W-:Y:S01]  /*3eb0*/  BSSY B6, `(.L_x_158) ;  /* 0x00000c2000067945 */ /* 0x000fe20003800000 */
[----:B------:R-:W-:Y:S01]  /*3ec0*/  IMAD.MOV.U32 R24, RZ, RZ, 0x1 ;  /* 0x00000001ff187424 */ /* 0x000fe200078e00ff */
[C---:B------:R-:W-:Y:S01]  /*3ed0*/  LOP3.LUT R2, R28.reuse, 0x7f0, RZ, 0xc0, !PT ;  /* 0x000007f01c027812 */ /* 0x040fe200078ec0ff */
[----:B------:R-:W2:Y:S01]  /*3ee0*/  S2UR UR4, SR_SWINHI ;  /* 0x00000000000479c3 */ /* 0x000ea20000002f00 */
[----:B-----5:R-:W-:Y:S01]  /*3ef0*/  CS2R R22, SRZ ;  /* 0x0000000000167805 */ /* 0x020fe2000001ff00 */
[----:B------:R-:W-:Y:S01]  /*3f00*/  IMAD.MOV.U32 R19, RZ, RZ, RZ ;  /* 0x000000ffff137224 */ /* 0x000fe200078e00ff */
[----:B------:R-:W-:Y:S01]  /*3f10*/  LOP3.LUT R25, R25, 0xf, RZ, 0xc0, !PT ;  /* 0x0000000f19197812 */ /* 0x000fe200078ec0ff */
[----:B------:R-:W-:Y:S01]  /*3f20*/  IMAD.MOV.U32 R29, RZ, RZ, RZ ;  /* 0x000000ffff1d7224 */ /* 0x000fe200078e00ff */
[----:B------:R-:W-:-:S03]  /*3f30*/  LOP3.LUT R28, R28, 0x70, RZ, 0xc0, !PT ;  /* 0x000000701c1c7812 */ /* 0x000fc600078ec0ff */
[----:B------:R-:W4:Y:S01]  /*3f40*/  LDC R27, c[0x0][0x3ac] ;  /* 0x0000eb00ff1b7b82 */ /* 0x000f220000000800 */
[----:B---3--:R-:W-:Y:S01]  /*3f50*/  VIADD R0, R16, 0x7f ;  /* 0x0000007f10007836 */ /* 0x008fe20000000000 */
[----:B------:R-:W-:-:S04]  /*3f60*/  ISETP.GT.AND P2, PT, R17, 0x1, PT ;  /* 0x000000011100780c */ /* 0x000fc80003f44270 */
[----:B------:R-:W-:Y:S01]  /*3f70*/  SHF.R.S32.HI R26, RZ, 0x1f, R0 ;  /* 0x0000001fff1a7819 */ /* 0x000fe20000011400 */
[----:B------:R-:W-:Y:S01]  /*3f80*/  UMOV UR6, UR48 ;  /* 0x0000003000067c82 */ /* 0x000fe20008000000 */
[----:B--2---:R-:W-:Y:S02]  /*3f90*/  UMOV UR7, UR4 ;  /* 0x0000000400077c82 */ /* 0x004fe40008000000 */
[----:B------:R-:W-:Y:S01]  /*3fa0*/  LEA.HI R26, R26, R0, RZ, 0x7 ;  /* 0x000000001a1a7211 */ /* 0x000fe200078f38ff */
[----:B-1----:R-:W-:Y:S02]  /*3fb0*/  IMAD.U32 R4, RZ, RZ, UR6 ;  /* 0x00000006ff047e24 */ /* 0x002fe4000f8e00ff */
[----:B------:R-:W-:Y:S01]  /*3fc0*/  IMAD.U32 R5, RZ, RZ, UR7 ;  /* 0x00000007ff057e24 */ /* 0x000fe2000f8e00ff */
[----:B------:R-:W-:Y:S02]  /*3fd0*/  SHF.R.U32.HI R26, RZ, 0x7, R26 ;  /* 0x00000007ff1a7819 */ /* 0x000fe4000001161a */
[----:B------:R-:W-:Y:S01]  /*3fe0*/  IADD3 R2, P1, P0, R4, 0x30400, R2 ;  /* 0x0003040004027810 */ /* 0x000fe2000783e002 */
[----:B----4-:R-:W-:Y:S01]  /*3ff0*/  IMAD R27, R16, R27, RZ ;  /* 0x0000001b101b7224 */ /* 0x010fe200078e02ff */
[----:B------:R-:W-:-:S02]  /*4000*/  SHF.R.S32.HI R16, RZ, 0x1f, R16 ;  /* 0x0000001fff107819 */ /* 0x000fc40000011410 */
[----:B------:R-:W-:Y:S02]  /*4010*/  IADD3.X R17, PT, PT, RZ, UR7, RZ, P1, P0 ;  /* 0x00000007ff117c10 */ /* 0x000fe40008fe04ff */
[----:B------:R-:W-:-:S07]  /*4020*/  SEL R27, R27, RZ, P2 ;  /* 0x000000ff1b1b7207 */ /* 0x000fce0001000000 */
.L_x_177:
[----:B------:R-:W-:Y:S05]  /*4030*/  YIELD ;  /* 0x0000000000007946 */ /* 0x000fea0003800000 */
[----:B------:R-:W1:Y:S02]  /*4040*/  LDCU.64 UR4, c[0x0][0x398] ;  /* 0x00007300ff0477ac */ /* 0x000e640008000a00 */
[----:B-1----:R-:W-:-:S04]  /*4050*/  UISETP.NE.U32.AND UP0, UPT, UR4, URZ, UPT ;  /* 0x000000ff0400728c */ /* 0x002fc8000bf05070 */
[----:B------:R-:W-:-:S09]  /*4060*/  UISETP.NE.AND.EX UP0, UPT, UR5, URZ, UPT, UP0 ;  /* 0x000000ff0500728c */ /* 0x000fd2000bf05300 */
[----:B--23--:R-:W-:Y:S05]  /*4070*/  BRA.U UP0, `(.L_x_159) ;  /* 0x0000000100407547 */ /* 0x00cfea000b800000 */
        /* <DEDUP_REMOVED lines=15> */
[----:B---3--:R-:W-:Y:S05]  /*4170*/  CALL.ABS.NOINC R14 ;  /* 0x000000000e007343 */ /* 0x008fea0003c00000 */
.L_x_159:
[----:B------:R-:W1:Y:S01]  /*4180*/  LDCU UR4, c[0x0][0x394] ;  /* 0x00007280ff0477ac */ /* 0x000e620008000800 */
[----:B------:R-:W-:Y:S01]  /*4190*/  IMAD.MOV.U32 R3, RZ, RZ, RZ ;  /* 0x000000ffff037224 */ /* 0x000fe200078e00ff */
[----:B------:R-:W2:Y:S01]  /*41a0*/  LDCU UR6, c[0x0][0x3b0] ;  /* 0x00007600ff0677ac */ /* 0x000ea20008000800 */
[----:B-1----:R-:W-:Y:S01]  /*41b0*/  ISETP.GE.AND P0, PT, R46, UR4, PT ;  /* 0x000000042e007c0c */ /* 0x002fe2000bf06270 */
[----:B------:R-:W1:-:S12]  /*41c0*/  LDCU.64 UR4, c[0x0][0x500] ;  /* 0x0000a000ff0477ac */ /* 0x000e580008000a00 */
[----:B------:R-:W3:Y:S02]  /*41d0*/  @!P0 LDC.64 R4, c[0x0][0x398] ;  /* 0x0000e600ff048b82 */ /* 0x000ee40000000a00 */
[----:B---3--:R-:W-:-:S05]  /*41e0*/  @!P0 IMAD.WIDE R4, R46, 0x4, R4 ;  /* 0x000000042e048825 */ /* 0x008fca00078e0204 */
[----:B------:R3:W5:Y:S01]  /*41f0*/  @!P0 LDG.E R3, desc[UR44][R4.64] ;  /* 0x0000002c04038981 */ /* 0x000762000c1e1900 */
[----:B------:R-:W-:Y:S01]  /*4200*/  IMAD.WIDE R8, R45, 0x10, RZ ;  /* 0x000000102d087825 */ /* 0x000fe200078e02ff */
[----:B------:R-:W-:Y:S03]  /*4210*/  BSSY B2, `(.L_x_160) ;  /* 0x0000044000027945 */ /* 0x000fe60003800000 */
[----:B------:R-:W-:-:S04]  /*4220*/  IMAD.WIDE R10, R27, R46, R28 ;  /* 0x0000002e1b0a7225 */ /* 0x000fc800078e021c */
[----:B------:R-:W-:-:S05]  /*4230*/  IMAD.SHL.U32 R7, R45, 0x10, RZ ;  /* 0x000000102d077824 */ /* 0x000fca00078e00ff */
[----:B------:R-:W-:Y:S01]  /*4240*/  LOP3.LUT R7, R7, R25, RZ, 0xfc, !PT ;  /* 0x0000001907077212 */ /* 0x000fe200078efcff */
[----:B---3--:R-:W-:-:S06]  /*4250*/  IMAD.MOV.U32 R4, RZ, RZ, RZ ;  /* 0x000000ffff047224 */ /* 0x008fcc00078e00ff */
[----:B------:R-:W3:Y:S02]  /*4260*/  @!P0 LDC R4, c[0x0][0x390] ;  /* 0x0000e400ff048b82 */ /* 0x000ee40000000800 */
[----:B---3--:R-:W-:Y:S02]  /*4270*/  IMAD R0, R26, -0x80, R4 ;  /* 0xffffff801a007824 */ /* 0x008fe400078e0204 */
[----:B------:R-:W-:-:S03]  /*4280*/  VIADD R4, R4, 0x7f ;  /* 0x0000007f04047836 */ /* 0x000fc60000000000 */
[----:B------:R-:W-:Y:S02]  /*4290*/  ISETP.NE.AND P0, PT, R0, RZ, PT ;  /* 0x000000ff0000720c */ /* 0x000fe40003f05270 */
[----:B------:R-:W-:-:S04]  /*42a0*/  SHF.R.S32.HI R5, RZ, 0x1f, R4 ;  /* 0x0000001fff057819 */ /* 0x000fc80000011404 */
[----:B------:R-:W-:Y:S02]  /*42b0*/  LEA.HI R5, R5, R4, RZ, 0x7 ;  /* 0x0000000405057211 */ /* 0x000fe400078f38ff */
[----:B------:R-:W-:Y:S01]  /*42c0*/  LOP3.LUT R4, R8, R25, RZ, 0xfc, !PT ;  /* 0x0000001908047212 */ /* 0x000fe200078efcff */
[----:B--2---:R-:W-:Y:S01]  /*42d0*/  IMAD R8, R9, UR6, RZ ;  /* 0x0000000609087c24 */ /* 0x004fe2000f8e02ff */
[----:B------:R-:W-:Y:S02]  /*42e0*/  SHF.R.S32.HI R6, RZ, 0x7, R5 ;  /* 0x00000007ff067819 */ /* 0x000fe40000011405 */
[----:B------:R-:W-:Y:S01]  /*42f0*/  LEA.HI.SX32 R5, R5, 0xffffffff, 0x19 ;  /* 0xffffffff05057811 */ /* 0x000fe200078fcaff */
[----:B------:R-:W-:-:S04]  /*4300*/  IMAD.WIDE.U32 R10, R4, UR6, R10 ;  /* 0x00000006040a7c25 */ /* 0x000fc8000f8e000a */
[----:B------:R-:W-:Y:S02]  /*4310*/  @!P0 IMAD.MOV R5, RZ, RZ, R6 ;  /* 0x000000ffff058224 */ /* 0x000fe400078e0206 */
[----:B------:R-:W-:Y:S01]  /*4320*/  IMAD R8, R16, R4, R8 ;  /* 0x0000000410087224 */ /* 0x000fe200078e0208 */
[----:B-1----:R-:W-:Y:S02]  /*4330*/  IADD3 R4, P0, PT, R10, UR4, RZ ;  /* 0x000000040a047c10 */ /* 0x002fe4000ff1e0ff */
[----:B------:R-:W-:Y:S02]  /*4340*/  ISETP.GE.AND P1, PT, R5, 0x1, PT ;  /* 0x000000010500780c */ /* 0x000fe40003f26270 */
[----:B------:R-:W-:Y:S02]  /*4350*/  IADD3.X R8, PT, PT, R11, UR5, R8, P0, !PT ;  /* 0x000000050b087c10 */ /* 0x000fe400087fe408 */
[----:B------:R-:W-:-:S09]  /*4360*/  CS2R R10, SRZ ;  /* 0x00000000000a7805 */ /* 0x000fd2000001ff00 */
[----:B------:R-:W-:Y:S05]  /*4370*/  @!P1 BRA `(.L_x_161) ;  /* 0x0000000000b49947 */ /* 0x000fea0003800000 */
[----:B------:R-:W-:Y:S01]  /*4380*/  HFMA2 R12, -RZ, RZ, 0, 0 ;  /* 0x00000000ff0c7431 */ /* 0x000fe200000001ff */
[----:B------:R-:W-:Y:S01]  /*4390*/  BSSY B1, `(.L_x_162) ;  /* 0x0000029000017945 */ /* 0x000fe20003800000 */
[----:B-----5:R-:W-:Y:S01]  /*43a0*/  ISETP.GE.AND P2, PT, R7, R3, PT ;  /* 0x000000030700720c */ /* 0x020fe20003f46270 */
[----:B------:R-:W-:-:S12]  /*43b0*/  IMAD.MOV R13, RZ, RZ, -R5 ;  /* 0x000000ffff0d7224 */ /* 0x000fd800078e0a05 */
.L_x_166:
[C---:B------:R-:W-:Y:S01]  /*43c0*/  LEA R6, R19.reuse, UR48, 0x3 ;  /* 0x0000003013067c11 */ /* 0x040fe2000f8e18ff */
[----:B------:R-:W-:Y:S05]  /*43d0*/  YIELD ;  /* 0x0000000000007946 */ /* 0x000fea0003800000 */
[----:B------:R-:W-:Y:S01]  /*43e0*/  SHF.L.U32 R11, R24, 0x1f, RZ ;  /* 0x0000001f180b7819 */ /* 0x000fe200000006ff */
[----:B--2---:R-:W-:Y:S01]  /*43f0*/  IMAD.SHL.U32 R20, R19, 0x800, RZ ;  /* 0x0000080013147824 */ /* 0x004fe200078e00ff */
[----:B------:R-:W-:Y:S02]  /*4400*/  BSSY B0, `(.L_x_163) ;  /* 0x000000a000007945 */ /* 0x000fe40003800000 */
[----:B------:R-:W1:Y:S02]  /*4410*/  SYNCS.PHASECHK.TRANS64.TRYWAIT P1, [R6+URZ+0x120], R11 ;  /* 0x0001200b060075a7 */ /* 0x000e6400080211ff */
[----:B------:R-:W-:-:S04]  /*4420*/  IADD3 R9, P0, PT, R20, R2, RZ ;  /* 0x0000000214097210 */ /* 0x000fc80007f1e0ff */
[----:B------:R-:W-:Y:S02]  /*4430*/  LEA.HI.X.SX32 R21, R20, R17, 0x1, P0 ;  /* 0x0000001114157211 */ /* 0x000fe400000f0eff */
[----:B------:R-:W-:Y:S02]  /*4440*/  IADD3 R14, P0, PT, R12, R4, RZ ;  /* 0x000000040c0e7210 */ /* 0x000fe40007f1e0ff */
[----:B------:R-:W-:-:S03]  /*4450*/  SHF.R.U64 R10, R9, 0x3, R21 ;  /* 0x00000003090a7819 */ /* 0x000fc60000001215 */
[----:B------:R-:W-:Y:S01]  /*4460*/  IMAD.X R15, RZ, RZ, R8, P0 ;  /* 0x000000ffff0f7224 */ /* 0x000fe200000e0608 */
[----:B------:R-:W-:-:S04]  /*4470*/  LOP3.LUT R20, R9, 0x70, R10, 0x78, !PT ;  /* 0x0000007009147812 */ /* 0x000fc800078e780a */
[----:B------:R-:W-:Y:S01]  /*4480*/  MOV R20, R20 ;  /* 0x0000001400147202 */ /* 0x000fe20000000f00 */
[----:B-1----:R-:W-:Y:S06]  /*4490*/  @!P1 BRA `(.L_x_164) ;  /* 0x0000006c00049947 */ /* 0x002fec0003800000 */
.L_x_356:
[----:B------:R-:W-:Y:S05]  /*44a0*/  BSYNC B0 ;  /* 0x0000000000007941 */ /* 0x000fea0003800000 */
.L_x_163:
[----:B------:R-:W-:Y:S01]  /*44b0*/  @!PT LDS RZ, [RZ] ;  /* 0x00000000fffff984 */ /* 0x000fe20000000800 */
[----:B------:R-:W-:Y:S01]  /*44c0*/  @!PT LDS RZ, [RZ] ;  /* 0x00000000fffff984 */ /* 0x000fe20000000800 */
[----:B------:R-:W-:Y:S01]  /*44d0*/  @!PT LDS RZ, [RZ] ;  /* 0x00000000fffff984 */ /* 0x000fe20000000800 */
[----:B------:R2:W-:Y:S01]  /*44e0*/  LDGSTS.E.BYPASS.LTC128B.128 [R20], desc[UR44][R14.64], !P2 ;  /* 0x000000000e147fae */ /* 0x0005e2000d181a2c */
[----:B------:R-:W-:Y:S01]  /*44f0*/  PLOP3.LUT P0, PT, PT, PT, PT, 0x80, 0x8 ;  /* 0x000000000008781c */ /* 0x000fe20003f0f070 */
[----:B------:R-:W-:-:S12]  /*4500*/  NOP ;  /* 0x0000000000007918 */ /* 0x000fd80000000000 */
.L_x_165:
[----:B------:R-:W-:Y:S02]  /*4510*/  PLOP3.LUT P1, PT, P1, P0, PT, 0xf2, 0x2f ;  /* 0x00000000002f781c */ /* 0x000fe40000f21e72 */
[----:B------:R-:W-:-:S08]  /*4520*/  @P0 R2UR P1, UR4, R6 ;  /* 0x00000000060402ca */ /* 0x000fd00000020000 */
[----:B------:R-:W-:-:S05]  /*4530*/  @P0 PLOP3.LUT P0, PT, P1, PT, PT, 0x80, 0x8 ;  /* 0x000000000008081c */ /* 0x000fca0000f0f070 */
[----:B------:R-:W-:Y:S01]  /*4540*/  @!P1 SYNCS.ARRIVE.TRANS64.RED.A0T1 RZ, [UR4+0xc0], RZ ;  /* 0x0000c0ffffff99a7 */ /* 0x000fe20008200404 */
[----:B------:R-:W-:Y:S07]  /*4550*/  @!P1 ARRIVES.LDGSTSBAR.64.TRANSCNT [UR4+0xc0] ;  /* 0x0000c000ff0099b0 */ /* 0x000fee0008002a04 */
[----:B------:R-:W-:Y:S05]  /*4560*/  @P0 BRA.U.ANY `(.L_x_165) ;  /* 0xfffffffd00e80947 */ /* 0x000fea000393ffff */
[----:B------:R-:W-:Y:S01]  /*4570*/  VIADD R13, R13, 0x1 ;  /* 0x000000010d0d7836 */ /* 0x000fe20000000000 */
[----:B------:R-:W-:-:S04]  /*4580*/  NOP ;  /* 0x0000000000007918 */ /* 0x000fc80000000000 */
[----:B------:R-:W-:Y:S01]  /*4590*/  ISETP.NE.AND P0, PT, R13, RZ, PT ;  /* 0x000000ff0d00720c */ /* 0x000fe20003f05270 */
[----:B------:R-:W-:Y:S01]  /*45a0*/  VIADD R19, R19, 0x1 ;  /* 0x0000000113137836 */ /* 0x000fe20000000000 */
[----:B------:R1:W-:Y:S01]  /*45b0*/  SYNCS.ARRIVE.TRANS64.A1T0 RZ, [R6+URZ+0xc0], RZ ;  /* 0x0000c0ff06ff79a7 */ /* 0x0003e200081000ff */
[----:B------:R-:W-:-:S03]  /*45c0*/  VIADD R12, R12, 0x80 ;  /* 0x000000800c0c7836 */ /* 0x000fc60000000000 */
[----:B------:R-:W-:-:S04]  /*45d0*/  ISETP.NE.AND P1, PT, R19, 0xc, PT ;  /* 0x0000000c1300780c */ /* 0x000fc80003f25270 */
[----:B------:R-:W-:Y:S02]  /*45e0*/  SEL R19, R19, RZ, P1 ;  /* 0x000000ff13137207 */ /* 0x000fe40000800000 */
[----:B-1----:R-:W-:-:S04]  /*45f0*/  SEL R6, RZ, 0x1, P1 ;  /* 0x00000001ff067807 */ /* 0x002fc80000800000 */
[----:B------:R-:W-:Y:S01]  /*4600*/  LOP3.LUT R24, R24, R6, RZ, 0x3c, !PT ;  /* 0x0000000618187212 */ /* 0x000fe200078e3cff */
[----:B------:R-:W-:Y:S06]  /*4610*/  @P0 BRA `(.L_x_166) ;  /* 0xfffffffc00680947 */ /* 0x000fec000383ffff */
[----:B------:R-:W-:Y:S05]  /*4620*/  BSYNC B1 ;  /* 0x0000000000017941 */ /* 0x000fea0003800000 */
.L_x_162:
[----:B------:R-:W-:Y:S01]  /*4630*/  HFMA2 R11, -RZ, RZ, 0, 0 ;  /* 0x00000000ff0b7431 */ /* 0x000fe200000001ff */
[----:B------:R-:W-:-:S07]  /*4640*/  SHF.L.U32 R10, R5, 0x7, RZ ;  /* 0x00000007050a7819 */ /* 0x000fce00000006ff */
.L_x_161:
[----:B------:R-:W-:Y:S05]  /*4650*/  BSYNC B2 ;  /* 0x0000000000027941 */ /* 0x000fea0003800000 */
.L_x_160:
[----:B------:R-:W-:Y:S01]  /*4660*/  ISETP.NE.AND P0, PT, R0, RZ, PT ;  /* 0x000000ff0000720c */ /* 0x000fe20003f05270 */
[----:B------:R-:W-:-:S12]  /*4670*/  BSSY B1, `(.L_x_167) ;  /* 0x0000024000017945 */ /* 0x000fd80003800000 */
[----:B------:R-:W-:Y:S05]  /*4680*/  @!P0 BRA `(.L_x_168) ;  /* 0x0000000000888947 */ /* 0x000fea0003800000 */
[C---:B------:R-:W-:Y:S01]  /*4690*/  LEA R0, R19.reuse, UR48, 0x3 ;  /* 0x0000003013007c11 */ /* 0x040fe2000f8e18ff */
[----:B------:R-:W-:Y:S01]  /*46a0*/  IMAD.SHL.U32 R6, R19, 0x800, RZ ;  /* 0x0000080013067824 */ /* 0x000fe200078e00ff */
[----:B------:R-:W-:Y:S01]  /*46b0*/  SHF.L.U32 R9, R24, 0x1f, RZ ;  /* 0x0000001f18097819 */ /* 0x000fe200000006ff */
[----:B------:R-:W-:Y:S01]  /*46c0*/  BSSY B0, `(.L_x_169) ;  /* 0x000000b000007945 */ /* 0x000fe20003800000 */
[----:B------:R-:W-:Y:S02]  /*46d0*/  IADD3 R4, P1, PT, R10, R4, RZ ;  /* 0x000000040a047210 */ /* 0x000fe40007f3e0ff */
[----:B------:R-:W1:Y:S01]  /*46e0*/  SYNCS.PHASECHK.TRANS64.TRYWAIT P2, [R0+URZ+0x120], R9 ;  /* 0x00012009000075a7 */ /* 0x000e6200080411ff */
[----:B------:R-:W-:-:S04]  /*46f0*/  IADD3 R5, P0, PT, R6, R2, RZ ;  /* 0x0000000206057210 */ /* 0x000fc80007f1e0ff */
[----:B------:R-:W-:Y:S02]  /*4700*/  LEA.HI.X.SX32 R13, R6, R17, 0x1, P0 ;  /* 0x00000011060d7211 */ /* 0x000fe400000f0eff */
[----:B-----5:R-:W-:Y:S02]  /*4710*/  ISETP.GE.AND P0, PT, R7, R3, PT ;  /* 0x000000030700720c */ /* 0x020fe40003f06270 */
[----:B------:R-:W-:-:S04]  /*4720*/  SHF.R.U64 R6, R5, 0x3, R13 ;  /* 0x0000000305067819 */ /* 0x000fc8000000120d */
[----:B------:R-:W-:Y:S01]  /*4730*/  LOP3.LUT R12, R5, 0x70, R6, 0x78, !PT ;  /* 0x00000070050c7812 */ /* 0x000fe200078e7806 */
[----:B------:R-:W-:-:S03]  /*4740*/  IMAD.X R5, R11, 0x1, R8, P1 ;  /* 0x000000010b057824 */ /* 0x000fc600008e0608 */
[----:B------:R-:W-:Y:S01]  /*4750*/  MOV R12, R12 ;  /* 0x0000000c000c7202 */ /* 0x000fe20000000f00 */
[----:B-1----:R-:W-:Y:S06]  /*4760*/  @!P2 BRA `(.L_x_170) ;  /* 0x000000680064a947 */ /* 0x002fec0003800000 */
.L_x_357:
[----:B------:R-:W-:Y:S05]  /*4770*/  BSYNC B0 ;  /* 0x0000000000007941 */ /* 0x000fea0003800000 */
.L_x_169:
[----:B------:R-:W-:Y:S01]  /*4780*/  @!PT LDS RZ, [RZ] ;  /* 0x00000000fffff984 */ /* 0x000fe20000000800 */
[----:B------:R-:W-:Y:S01]  /*4790*/  @!PT LDS RZ, [RZ] ;  /* 0x00000000fffff984 */ /* 0x000fe20000000800 */
[----:B------:R-:W-:Y:S01]  /*47a0*/  @!PT LDS RZ, [RZ] ;  /* 0x00000000fffff984 */ /* 0x000fe20000000800 */
[----:B------:R3:W-:Y:S01]  /*47b0*/  LDGSTS.E.BYPASS.LTC128B.128 [R12], desc[UR44][R4.64], !P0 ;  /* 0x00000000040c7fae */ /* 0x0007e2000c181a2c */
[----:B------:R-:W-:Y:S01]  /*47c0*/  PLOP3.LUT P0, PT, PT, PT, PT, 0x80, 0x8 ;  /* 0x000000000008781c */ /* 0x000fe20003f0f070 */
[----:B------:R-:W-:-:S12]  /*47d0*/  NOP ;  /* 0x0000000000007918 */ /* 0x000fd80000000000 */
.L_x_171:
        /* <DEDUP_REMOVED lines=8> */
[C---:B------:R-:W-:Y:S01]  /*4860*/  ISETP.NE.AND P0, PT, R19.reuse, 0xc, PT ;  /* 0x0000000c1300780c */ /* 0x040fe20003f05270 */
[----:B------:R1:W-:Y:S03]  /*4870*/  SYNCS.ARRIVE.TRANS64.A1T0 RZ, [R0+URZ+0xc0], RZ ;  /* 0x0000c0ff00ff79a7 */ /* 0x0003e600081000ff */
[----:B------:R-:W-:Y:S02]  /*4880*/  SEL R19, R19, RZ, P0 ;  /* 0x000000ff13137207 */ /* 0x000fe40000000000 */
[----:B-1----:R-:W-:-:S04]  /*4890*/  SEL R0, RZ, 0x1, P0 ;  /* 0x00000001ff007807 */ /* 0x002fc80000000000 */
[----:B------:R-:W-:Y:S02]  /*48a0*/  LOP3.LUT R24, R24, R0, RZ, 0x3c, !PT ;  /* 0x0000000018187212 */ /* 0x000fe400078e3cff */
.L_x_168:
[----:B------:R-:W-:Y:S05]  /*48b0*/  BSYNC B1 ;  /* 0x0000000000017941 */ /* 0x000fea0003800000 */
.L_x_167:
[----:B------:R-:W-:Y:S01]  /*48c0*/  UMOV UR4, 0xffffffff ;  /* 0xffffffff00047882 */ /* 0x000fe20000000000 */
[----:B------:R-:W-:Y:S02]  /*48d0*/  ISETP.NE.AND P0, PT, R18, 0x1, PT ;  /* 0x000000011200780c */ /* 0x000fe40003f05270 */
[----:B------:R-:W-:Y:S05]  /*48e0*/  BRA.DIV UR4, `(.L_x_172) ;  /* 0x0000006a04187947 */ /* 0x000fea000b800000 */
[----:B------:R-:W-:-:S06]  /*48f0*/  NOP ;  /* 0x0000000000007918 */ /* 0x000fcc0000000000 */
.L_x_360:
[----:B------:R-:W-:Y:S05]  /*4900*/  @P0 BRA `(.L_x_173) ;  /* 0x0000000000040947 */ /* 0x000fea0003800000 */
[----:B------:R-:W-:Y:S05]  /*4910*/  BPT.TRAP 0x1 ;  /* 0x000000040000795c */ /* 0x000fea0000300000 */
.L_x_173:
[C---:B------:R-:W-:Y:S01]  /*4920*/  LEA R0, R23.reuse, UR48, 0x3 ;  /* 0x0000003017007c11 */ /* 0x040fe2000f8e18ff */
[----:B------:R-:W-:Y:S01]  /*4930*/  BSSY B0, `(.L_x_174) ;  /* 0x0000005000007945 */ /* 0x000fe20003800000 */
[----:B-----5:R-:W-:Y:S02]  /*4940*/  SHF.L.U32 R3, R22, 0x1f, RZ ;  /* 0x0000001f16037819 */ /* 0x020fe400000006ff */
[----:B------:R-:W-:Y:S02]  /*4950*/  LEA R44, R23, UR48, 0x4 ;  /* 0x00000030172c7c11 */ /* 0x000fe4000f8e20ff */
[----:B------:R-:W1:Y:S02]  /*4960*/  SYNCS.PHASECHK.TRANS64.TRYWAIT P1, [R0+URZ+0x1a0], R3 ;  /* 0x0001a003000075a7 */ /* 0x000e6400080211ff */
[----:B-1----:R-:W-:Y:S05]  /*4970*/  @!P1 BRA `(.L_x_175) ;  /* 0x0000006800109947 */ /* 0x002fea0003800000 */
.L_x_361:
[----:B------:R-:W-:Y:S05]  /*4980*/  BSYNC B0 ;  /* 0x0000000000007941 */ /* 0x000fea0003800000 */
.L_x_174:
[----:B------:R-:W4:Y:S01]  /*4990*/  LDS.128 R44, [R44+0x200] ;  /* 0x000200002c2c7984 */ /* 0x000f220000000c00 */
[----:B------:R-:W-:Y:S01]  /*49a0*/  @!PT LDS RZ, [RZ] ;  /* 0x00000000fffff984 */ /* 0x000fe20000000800 */
[----:B------:R-:W-:Y:S01]  /*49b0*/  @!PT LDS RZ, [RZ] ;  /* 0x00000000fffff984 */ /* 0x000fe20000000800 */
[----:B------:R-:W-:Y:S01]  /*49c0*/  @!PT LDS RZ, [RZ] ;  /* 0x00000000fffff984 */ /* 0x000fe20000000800 */
[----:B------:R-:W-:Y:S01]  /*49d0*/  @!PT LDS RZ, [RZ] ;  /* 0x00000000fffff984 */ /* 0x000fe20000000800 */
[----:B------:R5:W-:Y:S06]  /*49e0*/  MEMBAR.ALL.CTA ;  /* 0x0000000000007992 */ /* 0x000bec0000008000 */
[----:B-----5:R-:W1:Y:S01]  /*49f0*/  FENCE.VIEW.ASYNC.S ;  /* 0x00000000000073c6 */ /* 0x020e620000000000 */
[----:B------:R-:W-:Y:S05]  /*4a00*/  @P0 BRA `(.L_x_176) ;  /* 0x0000000000040947 */ /* 0x000fea0003800000 */
[----:B------:R-:W-:Y:S05]  /*4a10*/  BPT.TRAP 0x1 ;  /* 0x000000040000795c */ /* 0x000fea0000300000 */
.L_x_176:
[----:B-1----:R-:W1:Y:S01]  /*4a20*/  S2R R3, SR_CgaCtaId ;  /* 0x0000000000037919 */ /* 0x002e620000008800 */
[----:B----4-:R-:W-:Y:S01]  /*4a30*/  ISETP.NE.AND P0, PT, R47, RZ, PT ;  /* 0x000000ff2f00720c */ /* 0x010fe20003f05270 */
[----:B------:R-:W-:Y:S02]  /*4a40*/  VIADD R0, R0, 0x1b8 ;  /* 0x000001b800007836 */ /* 0x000fe40000000000 */
[----:B------:R-:W-:-:S05]  /*4a50*/  VIADD R23, R23, 0x1 ;  /* 0x0000000117177836 */ /* 0x000fca0000000000 */
[----:B------:R-:W-:-:S04]  /*4a60*/  ISETP.NE.AND P1, PT, R23, 0x3, PT ;  /* 0x000000031700780c */ /* 0x000fc80003f25270 */
[----:B------:R-:W-:Y:S02]  /*4a70*/  SEL R23, R23, RZ, P1 ;  /* 0x000000ff17177207 */ /* 0x000fe40000800000 */
[----:B-1----:R-:W-:-:S04]  /*4a80*/  PRMT R0, R3, 0x654, R0 ;  /* 0x0000065403007816 */ /* 0x002fc80000000000 */
[----:B------:R1:W-:Y:S02]  /*4a90*/  SYNCS.ARRIVE.TRANS64.RED.A1T0 RZ, [R0+URZ], RZ ;  /* 0x000000ff00ff79a7 */ /* 0x0003e400081004ff */
[----:B-1----:R-:W-:-:S04]  /*4aa0*/  SEL R0, RZ, 0x1, P1 ;  /* 0x00000001ff007807 */ /* 0x002fc80000800000 */
[----:B------:R-:W-:Y:S01]  /*4ab0*/  LOP3.LUT R22, R22, R0, RZ, 0x3c, !PT ;  /* 0x0000000016167212 */ /* 0x000fe200078e3cff */
[----:B------:R-:W-:Y:S05]  /*4ac0*/  @P0 BRA `(.L_x_177) ;  /* 0xfffffff400580947 */ /* 0x000fea000383ffff */
[----:B------:R-:W-:Y:S05]  /*4ad0*/  BSYNC B6 ;  /* 0x0000000000067941 */ /* 0x000fea0003800000 */
.L_x_158:
[----:B------:R-:W-:Y:S01]  /*4ae0*/  IMAD.U32 R3, RZ, RZ, UR48 ;  /* 0x00000030ff037e24 */ /* 0x000fe2000f8e00ff */
[----:B------:R-:W-:Y:S01]  /*4af0*/  SHF.L.U32 R0, R24, 0x1f, RZ ;  /* 0x0000001f18007819 */ /* 0x000fe200000006ff */
[----:B---3--:R-:W-:Y:S01]  /*4b00*/  VIADD R4, R19, 0x1 ;  /* 0x0000000113047836 */ /* 0x008fe20000000000 */
[----:B------:R-:W-:Y:S01]  /*4b10*/  BSSY B0, `(.L_x_178) ;  /* 0x000000b000007945 */ /* 0x000fe20003800000 */
[----:B------:R-:W-:-:S03]  /*4b20*/  VIADD R3, R3, 0x120 ;  /* 0x0000012003037836 */ /* 0x000fc60000000000 */
[----:B------:R-:W-:Y:S01]  /*4b30*/  ISETP.NE.AND P0, PT, R4, 0xc, PT ;  /* 0x0000000c0400780c */ /* 0x000fe20003f05270 */
[----:B------:R-:W-:-:S03]  /*4b40*/  IMAD R2, R19, 0x8, R3 ;  /* 0x0000000813027824 */ /* 0x000fc600078e0203 */
[----:B------:R-:W-:Y:S01]  /*4b50*/  SEL R5, RZ, 0x1, P0 ;  /* 0x00000001ff057807 */ /* 0x000fe20000000000 */
[----:B------:R-:W1:Y:S01]  /*4b60*/  SYNCS.PHASECHK.TRANS64.TRYWAIT P1, [R2+URZ], R0 ;  /* 0x00000000020075a7 */ /* 0x000e6200080211ff */
[----:B------:R-:W-:Y:S02]  /*4b70*/  SEL R4, R4, RZ, P0 ;  /* 0x000000ff04047207 */ /* 0x000fe40000000000 */
[----:B------:R-:W-:-:S03]  /*4b80*/  LOP3.LUT R24, R24, R5, RZ, 0x3c, !PT ;  /* 0x0000000518187212 */ /* 0x000fc600078e3cff */
[----:B------:R-:W-:Y:S01]  /*4b90*/  IMAD R5, R4, 0x8, R3 ;  /* 0x0000000804057824 */ /* 0x000fe200078e0203 */
[----:B------:R-:W-:Y:S01]  /*4ba0*/  SHF.L.U32 R6, R24, 0x1f, RZ ;  /* 0x0000001f18067819 */ /* 0x000fe200000006ff */
[----:B-1----:R-:W-:Y:S06]  /*4bb0*/  @!P1 BRA `(.L_x_179) ;  /* 0x0000006400949947 */ /* 0x002fec0003800000 */
.L_x_362:
[----:B------:R-:W-:Y:S05]  /*4bc0*/  BSYNC B0 ;  /* 0x0000000000007941 */ /* 0x000fea0003800000 */
.L_x_178:
[----:B------:R-:W3:Y:S01]  /*4bd0*/  SYNCS.PHASECHK.TRANS64.TRYWAIT P1, [R5+URZ], R6 ;  /* 0x00000006050075a7 */ /* 0x000ee200080211ff */
        /* <DEDUP_REMOVED lines=8> */
[----:B---3--:R-:W-:Y:S06]  /*4c60*/  @!P1 BRA `(.L_x_181) ;  /* 0x00000064007c9947 */ /* 0x008fec0003800000 */
.L_x_363:
[----:B------:R-:W-:Y:S05]  /*4c70*/  BSYNC B0 ;  /* 0x0000000000007941 */ /* 0x000fea0003800000 */
.L_x_180:
[----:B------:R-:W3:Y:S01]  /*4c80*/  SYNCS.PHASECHK.TRANS64.TRYWAIT P1, [R2+URZ], R4 ;  /* 0x00000004020075a7 */ /* 0x000ee200080211ff */
        /* <DEDUP_REMOVED lines=8> */
[----:B---3--:R-:W-:Y:S06]  /*4d10*/  @!P1 BRA `(.L_x_183) ;  /* 0x0000006400649947 */ /* 0x008fec0003800000 */
.L_x_364:
[----:B------:R-:W-:Y:S05]  /*4d20*/  BSYNC B0 ;  /* 0x0000000000007941 */ /* 0x000fea0003800000 */
.L_x_182:
        /* <DEDUP_REMOVED lines=10> */
.L_x_365:
[----:B------:R-:W-:Y:S05]  /*4dd0*/  BSYNC B0 ;  /* 0x0000000000007941 */ /* 0x000fea0003800000 */
.L_x_184:
        /* <DEDUP_REMOVED lines=10> */
.L_x_366:
[----:B------:R-:W-:Y:S05]  /*4e80*/  BSYNC B0 ;  /* 0x0000000000007941 */ /* 0x000fea0003800000 */
.L_x_186:
        /* <DEDUP_REMOVED lines=10> */
.L_x_367:
[----:B------:R-:W-:Y:S05]  /*4f30*/  BSYNC B0 ;  /* 0x0000000000007941 */ /* 0x000fea0003800000 */
.L_x_188:
        /* <DEDUP_REMOVED lines=10> */
.L_x_368:
[----:B------:R-:W-:Y:S05]  /*4fe0*/  BSYNC B0 ;  /* 0x0000000000007941 */ /* 0x000fea0003800000 */
.L_x_190:
        /* <DEDUP_REMOVED lines=10> */
.L_x_369:
[----:B------:R-:W-:Y:S05]  /*5090*/  BSYNC B0 ;  /* 0x0000000000007941 */ /* 0x000fea0003800000 */
.L_x_192:
        /* <DEDUP_REMOVED lines=10> */
.L_x_370:
[----:B------:R-:W-:Y:S05]  /*5140*/  BSYNC B0 ;  /* 0x0000000000007941 */ /* 0x000fea0003800000 */
.L_x_194:
        /* <DEDUP_REMOVED lines=10> */
.L_x_371:
[----:B------:R-:W-:Y:S05]  /*51f0*/  BSYNC B0 ;  /* 0x0000000000007941 */ /* 0x000fea0003800000 */
.L_x_196:
[----:B------:R-:W3:Y:S01]  /*5200*/  SYNCS.PHASECHK.TRANS64.TRYWAIT P1, [R2+URZ], R4 ;  /* 0x00000004020075a7 */ /* 0x000ee200080211ff */
[----:B-1----:R-:W-:Y:S01]  /*5210*/  VIADD R5, R0, 0x1 ;  /* 0x0000000100057836 */ /* 0x002fe20000000000 */
[----:B------:R-:W-:Y:S04]  /*5220*/  BSSY B0, `(.L_x_198) ;  /* 0x0000006000007945 */ /* 0x000fe80003800000 */
[----:B------:R-:W-:-:S04]  /*5230*/  ISETP.NE.AND P0, PT, R5, 0xc, PT ;  /* 0x0000000c0500780c */ /* 0x000fc80003f05270 */
[----:B------:R-:W-:Y:S02]  /*5240*/  SEL R0, RZ, 0x1, P0 ;  /* 0x00000001ff007807 */ /* 0x000fe40000000000 */
[----:B------:R-:W-:Y:S02]  /*5250*/  SEL R5, R5, RZ, P0 ;  /* 0x000000ff05057207 */ /* 0x000fe40000000000 */
[----:B------:R-:W-:Y:S01]  /*5260*/  LOP3.LUT R0, R24, R0, RZ, 0x3c, !PT ;  /* 0x0000000018007212 */ /* 0x000fe200078e3cff */
[----:B---3--:R-:W-:Y:S06]  /*5270*/  @!P1 BRA `(.L_x_199) ;  /* 0x0000006000ac9947 */ /* 0x008fec0003800000 */
.L_x_372:
[----:B------:R-:W-:Y:S05]  /*5280*/  BSYNC B0 ;  /* 0x0000000000007941 */ /* 0x000fea0003800000 */
.L_x_198:
[----:B------:R-:W-:Y:S02]  /*5290*/  LEA R5, R5, R3, 0x3 ;  /* 0x0000000305057211 */ /* 0x000fe400078e18ff */
[----:B------:R-:W-:-:S07]  /*52a0*/  SHF.L.U32 R0, R0, 0x1f, RZ ;  /* 0x0000001f00007819 */ /* 0x000fce00000006ff */
.L_x_200:
[----:B---3--:R3:W4:Y:S02]  /*52b0*/  SYNCS.PHASECHK.TRANS64.TRYWAIT P0, [R5+URZ], R0 ;  /* 0x00000000050075a7 */ /* 0x00872400080011ff */
[----:B----4-:R-:W-:Y:S05]  /*52c0*/  @!P0 NANOSLEEP.SYNCS 0x989680 ;  /* 0x009896800000895d */ /* 0x010fea0003900000 */
[----:B------:R-:W4:Y:S02]  /*52d0*/  @!P0 SYNCS.PHASECHK.TRANS64 P0, [R5+URZ], R0 ;  /* 0x00000000050085a7 */ /* 0x000f2400080010ff */
[----:B----4-:R-:W-:Y:S05]  /*52e0*/  @P0 EXIT ;  /* 0x000000000000094d */ /* 0x010fea0003800000 */
[----:B------:R-:W-:Y:S05]  /*52f0*/  BRA `(.L_x_200) ;  /* 0xfffffffc00ec7947 */ /* 0x000fea000383ffff */
.L_x_157:
[----:B--2---:R-:W-:-:S04]  /*5300*/  UISETP.NE.AND UP0, UPT, UR48, URZ, UPT ;  /* 0x000000ff3000728c */ /* 0x004fc8000bf05270 */
[----:B------:R-:W-:-:S09]  /*5310*/  UISETP.NE.OR UP0, UPT, UR46, 0x1, UP0 ;  /* 0x000000012e00788c */ /* 0x000fd20008705670 */
[----:B------:R-:W-:Y:S05]  /*5320*/  BRA.U UP0, `(.L_x_201) ;  /* 0x00000019005c7547 */ /* 0x000fea000b800000 */
[----:B------:R-:W2:Y:S01]  /*5330*/  LDCU UR4, c[0x0][0x888] ;  /* 0x00011100ff0477ac */ /* 0x000ea20008000800 */
[----:B------:R-:W3:Y:S01]  /*5340*/  S2UR UR48, SR_CTAID.X ;  /* 0x00000000003079c3 */ /* 0x000ee20000002500 */
[----:B------:R-:W-:Y:S01]  /*5350*/  BSSY B9, `(.L_x_202) ;  /* 0x0000176000097945 */ /* 0x000fe20003800000 */
[----:B------:R-:W-:Y:S01]  /*5360*/  IMAD.MOV.U32 R41, RZ, RZ, 0x1 ;  /* 0x00000001ff297424 */ /* 0x000fe200078e00ff */
[----:B------:R-:W4:Y:S01]  /*5370*/  LDCU UR50, c[0x0][0x378] ;  /* 0x00006f00ff3277ac */ /* 0x000f220008000800 */
[----:B------:R-:W-:Y:S01]  /*5380*/  IMAD.MOV.U32 R40, RZ, RZ, RZ ;  /* 0x000000ffff287224 */ /* 0x000fe200078e00ff */
[----:B------:R-:W1:Y:S01]  /*5390*/  LDCU UR7, c[0x0][0x374] ;  /* 0x00006e80ff0777ac */ /* 0x000e620008000800 */
[----:B------:R-:W1:Y:S01]  /*53a0*/  LDCU UR6, c[0x0][0x370] ;  /* 0x00006e00ff0677ac */ /* 0x000e620008000800 */
[----:B------:R-:W3:Y:S01]  /*53b0*/  LDCU UR49, c[0x0][0x828] ;  /* 0x00010500ff3177ac */ /* 0x000ee20008000800 */
[----:B--2---:R-:W-:Y:S01]  /*53c0*/  UISETP.NE.AND UP0, UPT, UR4, 0x1, UPT ;  /* 0x000000010400788c */ /* 0x004fe2000bf05270 */
[----:B------:R-:W2:Y:S05]  /*53d0*/  LDCU UR4, c[0x0][0x884] ;  /* 0x00011080ff0477ac */ /* 0x000eaa0008000800 */
[----:B------:R-:W-:Y:S01]  /*53e0*/  PLOP3.LUT P0, PT, PT, PT, UP0, 0x80, 0x8 ;  /* 0x000000000008781c */ /* 0x000fe20003f0f008 */
[----:B------:R-:W-:Y:S01]  /*53f0*/  UMOV UR47, 0xffffffff ;  /* 0xffffffff002f7882 */ /* 0x000fe20000000000 */
[----:B------:R-:W3:Y:S01]  /*5400*/  LDCU UR46, c[0x0][0x89c] ;  /* 0x00011380ff2e77ac */ /* 0x000ee20008000800 */
[----:B-1----:R-:W-:Y:S01]  /*5410*/  UIMAD.WIDE.U32 UR6, UR6, UR7, URZ ;  /* 0x00000007060672a5 */ /* 0x002fe2000f8e00ff */
[----:B------:R-:W1:Y:S03]  /*5420*/  LDCU.64 UR42, c[0x0][0x8a0] ;  /* 0x00011400ff2a77ac */ /* 0x000e660008000a00 */
[----:B----4-:R-:W-:-:S06]  /*5430*/  UIMAD.WIDE.U32 UR52, UR6, UR50, URZ ;  /* 0x00000032063472a5 */ /* 0x010fcc000f8e00ff */
[----:B------:R-:W4:Y:S01]  /*5440*/  @P0 S2R R0, SR_CTAID.Y ;  /* 0x0000000000000919 */ /* 0x000f220000002600 */
[----:B--2---:R-:W-:Y:S02]  /*5450*/  USHF.L.U32 UR47, UR47, UR4, URZ ;  /* 0x000000042f2f7299 */ /* 0x004fe400080006ff */
[----:B------:R-:W-:Y:S01]  /*5460*/  UIMAD UR50, UR7, UR50, URZ ;  /* 0x00000032073272a4 */ /* 0x000fe2000f8e02ff */
[----:B------:R-:W2:Y:S01]  /*5470*/  LDCU.64 UR40, c[0x0][0x870] ;  /* 0x00010e00ff2877ac */ /* 0x000ea20008000a00 */
[----:B------:R-:W1:Y:S01]  /*5480*/  LDCU.128 UR36, c[0x0][0x850] ;  /* 0x00010a00ff2477ac */ /* 0x000e620008000c00 */
[----:B---3--:R-:W-:Y:S02]  /*5490*/  UIADD3 UR49, UPT, UPT, UR49, -0x1, URZ ;  /* 0xffffffff31317890 */ /* 0x008fe4000fffe0ff */
[----:B------:R-:W-:Y:S02]  /*54a0*/  ULOP3.LUT UR47, URZ, UR47, URZ, 0x33, !UPT ;  /* 0x0000002fff2f7292 */ /* 0x000fe4000f8e33ff */
[----:B------:R-:W-:Y:S01]  /*54b0*/  UIADD3 UR50, UPT, UPT, UR53, UR50, URZ ;  /* 0x0000003235327290 */ /* 0x000fe2000fffe0ff */
[----:B-12-4-:R-:W-:-:S15]  /*54c0*/  @P0 R2UR UR48, R0 ;  /* 0x00000000003002ca */ /* 0x016fde00000e0000 */
.L_x_226:
[----:B------:R-:W-:Y:S05]  /*54d0*/  YIELD ;  /* 0x0000000000007946 */ /* 0x000fea0003800000 */
[----:B------:R-:W1:Y:S01]  /*54e0*/  LDCU.64 UR4, c[0x0][0x878] ;  /* 0x00010f00ff0477ac */ /* 0x000e620008000a00 */
[----:B------:R-:W-:Y:S01]  /*54f0*/  IADD3 R29, P0, PT, R29, UR52, RZ ;  /* 0x000000341d1d7c10 */ /* 0x000fe2000ff1e0ff */
[----:B------:R-:W-:Y:S01]  /*5500*/  BSSY B8, `(.L_x_203) ;  /* 0x000013b000087945 */ /* 0x000fe20003800000 */
[----:B------:R-:W-:Y:S01]  /*5510*/  PLOP3.LUT P2, PT, PT, PT, PT, 0x80, 0x8 ;  /* 0x000000000008781c */ /* 0x000fe20003f4f070 */
[----:B-----5:R-:W-:Y:S01]  /*5520*/  IMAD.MOV.U32 R19, RZ, RZ, RZ ;  /* 0x000000ffff137224 */ /* 0x020fe200078e00ff */
[----:B------:R-:W-:Y:S01]  /*5530*/  IADD3.X R28, PT, PT, R28, UR50, RZ, P0, !PT ;  /* 0x000000321c1c7c10 */ /* 0x000fe200087fe4ff */
[----:B------:R-:W-:Y:S01]  /*5540*/  IMAD.MOV.U32 R16, RZ, RZ, -0x1 ;  /* 0xffffffffff107424 */ /* 0x000fe200078e00ff */
[----:B------:R-:W-:Y:S01]  /*5550*/  ISETP.NE.AND P0, PT, R2, RZ, PT ;  /* 0x000000ff0200720c */ /* 0x000fe20003f05270 */
[----:B------:R-:W-:Y:S01]  /*5560*/  IMAD.MOV.U32 R17, RZ, RZ, -0x1 ;  /* 0xffffffffff117424 */ /* 0x000fe200078e00ff */
[----:B------:R-:W-:Y:S01]  /*5570*/  P2R R42, PR, RZ, 0x4 ;  /* 0x00000004ff2a7803 */ /* 0x000fe20000000000 */
[----:B------:R-:W-:Y:S01]  /*5580*/  IMAD.MOV.U32 R18, RZ, RZ, -0x1 ;  /* 0xffffffffff127424 */ /* 0x000fe200078e00ff */
[----:B-1----:R-:W-:-:S04]  /*5590*/  ISETP.GE.U32.AND P1, PT, R29, UR4, PT ;  /* 0x000000041d007c0c */ /* 0x002fc8000bf26070 */
[----:B------:R-:W-:-:S13]  /*55a0*/  ISETP.GE.U32.AND.EX P1, PT, R28, UR5, PT, P1 ;  /* 0x000000051c007c0c */ /* 0x000fda000bf26110 */
[----:B----4-:R-:W-:Y:S05]  /*55b0*/  @P1 BRA P0, `(.L_x_204) ;  /* 0x0000001000bc1947 */ /* 0x010fea0000000000 */
[----:B------:R-:W-:Y:S01]  /*55c0*/  IADD3 R0, P1, PT, R24, R38, RZ ;  /* 0x0000002618007210 */ /* 0x000fe20007f3e0ff */
[----:B------:R-:W-:Y:S03]  /*55d0*/  BSSY B7, `(.L_x_205) ;  /* 0x00000ec000077945 */ /* 0x000fe60003800000 */
[----:B------:R-:W-:Y:S01]  /*55e0*/  ISETP.GE.U32.AND P0, PT, R29, R0, PT ;  /* 0x000000001d00720c */ /* 0x000fe20003f06070 */
[----:B------:R-:W-:-:S05]  /*55f0*/  IMAD.X R0, R25, 0x1, R35, P1 ;  /* 0x0000000119007824 */ /* 0x000fca00008e0623 */
[----:B------:R-:W-:-:S13]  /*5600*/  ISETP.GE.U32.AND.EX P0, PT, R28, R0, PT, P0 ;  /* 0x000000001c00720c */ /* 0x000fda0003f06100 */
[----:B------:R-:W-:Y:S05]  /*5610*/  @!P0 BRA `(.L_x_206) ;  /* 0x0000000c009c8947 */ /* 0x000fea0003800000 */
[----:B------:R-:W1:Y:S01]  /*5620*/  LDC R17, c[0x0][0x89c] ;  /* 0x00022700ff117b82 */ /* 0x000e620000000800 */
[----:B------:R-:W-:Y:S02]  /*5630*/  MOV R44, R32 ;  /* 0x00000020002c7202 */ /* 0x000fe40000000f00 */
[----:B------:R-:W-:Y:S02]  /*5640*/  MOV R43, R33 ;  /* 0x00000021002b7202 */ /* 0x000fe40000000f00 */
[----:B------:R-:W-:-:S03]  /*5650*/  MOV R0, R34 ;  /* 0x0000002200007202 */ /* 0x000fc60000000f00 */
[----:B------:R-:W2:Y:S08]  /*5660*/  LDC R18, c[0x0][0x888] ;  /* 0x00022200ff127b82 */ /* 0x000eb00000000800 */
[----:B------:R-:W3:Y:S08]  /*5670*/  LDC.64 R46, c[0x0][0x8a0] ;  /* 0x00022800ff2e7b82 */ /* 0x000ef00000000a00 */
[----:B------:R-:W4:Y:S08]  /*5680*/  LDC.64 R22, c[0x0][0x860] ;  /* 0x00021800ff167b82 */ /* 0x000f300000000a00 */
[----:B------:R-:W1:Y:S08]  /*5690*/  LDC.64 R26, c[0x0][0x868] ;  /* 0x00021a00ff1a7b82 */ /* 0x000e700000000a00 */
[----:B------:R-:W1:Y:S02]  /*56a0*/  LDC.64 R24, c[0x0][0x848] ;  /* 0x00021200ff187b82 */ /* 0x000e640000000a00 */
.L_x_215:
[----:B------:R-:W-:Y:S01]  /*56b0*/  IMAD.IADD R39, R0, 0x1, R39 ;  /* 0x0000000100277824 */ /* 0x000fe200078e0227 */
[----:B------:R-:W-:Y:S04]  /*56c0*/  BSSY.RECONVERGENT B6, `(.L_x_207) ;  /* 0x000001b000067945 */ /* 0x000fe80003800200 */
[----:B------:R-:W-:-:S04]  /*56d0*/  IADD3 R0, PT, PT, R39, 0x20, RZ ;  /* 0x0000002027007810 */ /* 0x000fc80007ffe0ff */
[----:B------:R-:W-:-:S13]  /*56e0*/  ISETP.GE.AND P0, PT, R0, UR46, PT ;  /* 0x0000002e00007c0c */ /* 0x000fda000bf06270 */
[----:B--2---:R-:W-:Y:S05]  /*56f0*/  @P0 BRA `(.L_x_208) ;  /* 0x00000000005c0947 */ /* 0x004fea0003800000 */
        /* <DEDUP_REMOVED lines=19> */
.L_x_209:
[----:B------:R-:W2:Y:S01]  /*5830*/  LDCU UR4, c[0x0][0x890] ;  /* 0x00011200ff0477ac */ /* 0x000ea20008000800 */
[----:B---3--:R-:W-:-:S06]  /*5840*/  IMAD.WIDE R32, R39, 0x4, R46 ;  /* 0x0000000427207825 */ /* 0x008fcc00078e022e */
[----:B------:R2:W5:Y:S02]  /*5850*/  LDG.E R32, desc[UR44][R32.64+0x80] ;  /* 0x0000802c20207981 */ /* 0x000564000c1e1900 */
[----:B--2---:R-:W-:Y:S02]  /*5860*/  MOV R33, UR4 ;  /* 0x0000000400217c02 */ /* 0x004fe40008000f00 */
.L_x_208:
[----:B------:R-:W-:Y:S05]  /*5870*/  BSYNC.RECONVERGENT B6 ;  /* 0x0000000000067941 */ /* 0x000fea0003800200 */
.L_x_207:
[----:B-1----:R-:W-:Y:S01]  /*5880*/  ISETP.GE.AND P0, PT, R39, R17, PT ;  /* 0x000000112700720c */ /* 0x002fe20003f06270 */
[----:B------:R-:W-:Y:S01]  /*5890*/  BSSY.RECONVERGENT B0, `(.L_x_210) ;  /* 0x0000060000007945 */ /* 0x000fe20003800200 */
[C---:B------:R-:W-:Y:S01]  /*58a0*/  ISETP.GE.U32.AND P4, PT, R34.reuse, 0x10, PT ;  /* 0x000000102200780c */ /* 0x040fe20003f86070 */
[----:B------:R-:W-:Y:S01]  /*58b0*/  IMAD.MOV.U32 R6, RZ, RZ, 0x7fffffff ;  /* 0x7fffffffff067424 */ /* 0x000fe200078e00ff */
[----:B------:R-:W-:Y:S01]  /*58c0*/  ISETP.GE.U32.AND P3, PT, R34, 0x8, PT ;  /* 0x000000082200780c */ /* 0x000fe20003f66070 */
[----:B------:R-:W-:-:S08]  /*58d0*/  IMAD.MOV.U32 R7, RZ, RZ, 0x0 ;  /* 0x00000000ff077424 */ /* 0x000fd000078e00ff */
[----:B------:R-:W-:Y:S05]  /*58e0*/  @P0 BRA `(.L_x_211) ;  /* 0x0000000400680947 */ /* 0x000fea0003800000 */
[----:B------:R-:W-:Y:S01]  /*58f0*/  IABS R4, R31 ;  /* 0x0000001f00047213 */ /* 0x000fe20000000000 */
[----:B------:R-:W-:Y:S01]  /*5900*/  IMAD.MOV.U32 R36, RZ, RZ, RZ ;  /* 0x000000ffff247224 */ /* 0x000fe200078e00ff */
[----:B------:R-:W-:Y:S02]  /*5910*/  IABS R0, R30 ;  /* 0x0000001e00007213 */ /* 0x000fe40000000000 */
[----:B------:R-:W1:Y:S01]  /*5920*/  I2F.RP R3, R4 ;  /* 0x0000000400037306 */ /* 0x000e620000209400 */
[----:B------:R-:W-:Y:S02]  /*5930*/  SHF.R.S32.HI R7, RZ, 0x1f, R43 ;  /* 0x0000001fff077819 */ /* 0x000fe4000001142b */
[----:B------:R-:W-:Y:S02]  /*5940*/  IADD3 R5, P5, P2, R43, -0x1, R24 ;  /* 0xffffffff2b057810 */ /* 0x000fe40007abe018 */
[----:B------:R-:W-:Y:S02]  /*5950*/  SHF.R.S32.HI R10, RZ, 0x1f, R44 ;  /* 0x0000001fff0a7819 */ /* 0x000fe4000001142c */
[----:B----4-:R-:W-:Y:S01]  /*5960*/  IADD3 R11, P1, P0, R44, -0x1, R22 ;  /* 0xffffffff2c0b7810 */ /* 0x010fe2000783e016 */
[----:B------:R-:W4:Y:S01]  /*5970*/  I2F.RP R6, R0 ;  /* 0x0000000000067306 */ /* 0x000f220000209400 */
[----:B------:R-:W-:-:S02]  /*5980*/  IADD3.X R7, PT, PT, R7, -0x1, R25, P5, P2 ;  /* 0xffffffff07077810 */ /* 0x000fc40002fe4419 */
[----:B------:R-:W-:Y:S02]  /*5990*/  IADD3.X R10, PT, PT, R10, -0x1, R23, P1, P0 ;  /* 0xffffffff0a0a7810 */ /* 0x000fe40000fe0417 */
[----:B------:R-:W-:Y:S02]  /*59a0*/  IADD3 R9, P2, PT, R5, UR39, RZ ;  /* 0x0000002705097c10 */ /* 0x000fe4000ff5e0ff */
[----:B------:R-:W-:Y:S01]  /*59b0*/  IADD3 R13, P0, PT, R11, UR41, RZ ;  /* 0x000000290b0d7c10 */ /* 0x000fe2000ff1e0ff */
[----:B-1----:R-:W1:Y:S02]  /*59c0*/  MUFU.RCP R3, R3 ;  /* 0x0000000300037308 */ /* 0x002e640000001000 */
[----:B------:R-:W-:Y:S02]  /*59d0*/  IMAD.X R8, RZ, RZ, R7, P2 ;  /* 0x000000ffff087224 */ /* 0x000fe400010e0607 */
[----:B------:R-:W-:Y:S02]  /*59e0*/  IMAD.X R12, RZ, RZ, R10, P0 ;  /* 0x000000ffff0c7224 */ /* 0x000fe400000e060a */
[----:B------:R-:W-:-:S02]  /*59f0*/  IMAD.WIDE.U32 R14, R8, UR36, RZ ;  /* 0x00000024080e7c25 */ /* 0x000fc4000f8e00ff */
[----:B----4-:R-:W4:Y:S02]  /*5a00*/  MUFU.RCP R6, R6 ;  /* 0x0000000600067308 */ /* 0x010f240000001000 */
[----:B------:R-:W-:-:S04]  /*5a10*/  IMAD.WIDE.U32 R20, R12, R26, RZ ;  /* 0x0000001a0c147225 */ /* 0x000fc800078e00ff */
[----:B------:R-:W-:-:S04]  /*5a20*/  IMAD.WIDE.U32 R14, P1, R9, UR37, R14 ;  /* 0x00000025090e7c25 */ /* 0x000fc8000f82000e */
[----:B------:R-:W-:-:S04]  /*5a30*/  IMAD.WIDE.U32 R20, P0, R13, R27, R20 ;  /* 0x0000001b0d147225 */ /* 0x000fc80007800014 */
[----:B------:R-:W-:-:S04]  /*5a40*/  IMAD.WIDE.U32 R44, R9, UR36, RZ ;  /* 0x00000024092c7c25 */ /* 0x000fc8000f8e00ff */
[----:B------:R-:W-:-:S04]  /*5a50*/  IMAD.WIDE.U32 R50, R13, R26, RZ ;  /* 0x0000001a0d327225 */ /* 0x000fc800078e00ff */
[----:B-1----:R-:W-:Y:S02]  /*5a60*/  VIADD R3, R3, 0xffffffe ;  /* 0x0ffffffe03037836 */ /* 0x002fe40000000000 */
[----:B----4-:R-:W-:Y:S02]  /*5a70*/  VIADD R6, R6, 0xffffffe ;  /* 0x0ffffffe06067836 */ /* 0x010fe40000000000 */
[----:B------:R-:W-:Y:S01]  /*5a80*/  IMAD.X R53, RZ, RZ, RZ, P1 ;  /* 0x000000ffff357224 */ /* 0x000fe200008e06ff */
[----:B------:R-:W-:Y:S01]  /*5a90*/  IADD3 RZ, P1, PT, R51, R20, RZ ;  /* 0x0000001433ff7210 */ /* 0x000fe20007f3e0ff */
[----:B------:R-:W-:Y:S01]  /*5aa0*/  IMAD.X R49, RZ, RZ, RZ, P0 ;  /* 0x000000ffff317224 */ /* 0x000fe200000e06ff */
[----:B------:R-:W-:Y:S01]  /*5ab0*/  IADD3 RZ, P0, PT, R45, R14, RZ ;  /* 0x0000000e2dff7210 */ /* 0x000fe20007f1e0ff */
[----:B------:R-:W-:Y:S01]  /*5ac0*/  IMAD.MOV.U32 R52, RZ, RZ, R15 ;  /* 0x000000ffff347224 */ /* 0x000fe200078e000f */
[----:B------:R-:W1:Y:S01]  /*5ad0*/  F2I.FTZ.U32.TRUNC.NTZ R37, R3 ;  /* 0x0000000300257305 */ /* 0x000e62000021f000 */
[----:B------:R-:W-:-:S02]  /*5ae0*/  IMAD.MOV.U32 R48, RZ, RZ, R21 ;  /* 0x000000ffff307224 */ /* 0x000fc400078e0015 */
[----:B------:R-:W-:Y:S01]  /*5af0*/  IMAD.WIDE.U32.X R52, R8, UR37, R52, P0 ;  /* 0x0000002508347c25 */ /* 0x000fe200080e0434 */
[----:B------:R-:W-:-:S03]  /*5b00*/  ISETP.NE.U32.AND P0, PT, RZ, UR36, PT ;  /* 0x00000024ff007c0c */ /* 0x000fc6000bf05070 */
[----:B------:R-:W-:Y:S01]  /*5b10*/  IMAD.WIDE.U32.X R12, R12, R27, R48, P1 ;  /* 0x0000001b0c0c7225 */ /* 0x000fe200008e0430 */
[----:B------:R1:W4:Y:S01]  /*5b20*/  F2I.FTZ.U32.TRUNC.NTZ R9, R6 ;  /* 0x0000000600097305 */ /* 0x000322000021f000 */
[----:B------:R-:W-:Y:S02]  /*5b30*/  ISETP.NE.U32.AND P1, PT, R26, RZ, PT ;  /* 0x000000ff1a00720c */ /* 0x000fe40003f25070 */
[----:B------:R-:W-:Y:S01]  /*5b40*/  ISETP.NE.AND.EX P0, PT, RZ, UR37, PT, P0 ;  /* 0x00000025ff007c0c */ /* 0x000fe2000bf05300 */
[----:B------:R-:W-:Y:S01]  /*5b50*/  IMAD.MOV.U32 R8, RZ, RZ, RZ ;  /* 0x000000ffff087224 */ /* 0x000fe200078e00ff */
[----:B------:R-:W-:Y:S02]  /*5b60*/  ISETP.NE.AND.EX P1, PT, R27, RZ, PT, P1 ;  /* 0x000000ff1b00720c */ /* 0x000fe40003f25310 */
[----:B------:R-:W-:Y:S02]  /*5b70*/  SEL R5, R5, R52, !P0 ;  /* 0x0000003405057207 */ /* 0x000fe40004000000 */
[----:B------:R-:W-:-:S02]  /*5b80*/  SEL R7, R7, R53, !P0 ;  /* 0x0000003507077207 */ /* 0x000fc40004000000 */
[----:B------:R-:W-:Y:S02]  /*5b90*/  SEL R11, R11, R12, !P1 ;  /* 0x0000000c0b0b7207 */ /* 0x000fe40004800000 */
[----:B------:R-:W-:Y:S01]  /*5ba0*/  SEL R10, R10, R13, !P1 ;  /* 0x0000000d0a0a7207 */ /* 0x000fe20004800000 */
[----:B-1----:R-:W-:Y:S01]  /*5bb0*/  IMAD.MOV R6, RZ, RZ, -R37 ;  /* 0x000000ffff067224 */ /* 0x002fe200078e0a25 */
[----:B------:R-:W-:Y:S01]  /*5bc0*/  SHF.R.U64 R5, R5, UR38, R7 ;  /* 0x0000002605057c19 */ /* 0x000fe20008001207 */
[----:B----4-:R-:W-:Y:S01]  /*5bd0*/  IMAD.MOV R3, RZ, RZ, -R9 ;  /* 0x000000ffff037224 */ /* 0x010fe200078e0a09 */
[----:B------:R-:W-:Y:S01]  /*5be0*/  SHF.R.U64 R10, R11, UR40, R10 ;  /* 0x000000280b0a7c19 */ /* 0x000fe2000800120a */
[----:B------:R-:W-:Y:S01]  /*5bf0*/  IMAD R6, R6, R4, RZ ;  /* 0x0000000406067224 */ /* 0x000fe200078e02ff */
[----:B------:R-:W-:Y:S01]  /*5c00*/  IADD3 R11, PT, PT, R31, -0x1, R5 ;  /* 0xffffffff1f0b7810 */ /* 0x000fe20007ffe005 */
[----:B------:R-:W-:Y:S01]  /*5c10*/  IMAD R3, R3, R0, RZ ;  /* 0x0000000003037224 */ /* 0x000fe200078e02ff */
[----:B------:R-:W-:Y:S01]  /*5c20*/  IADD3 R10, PT, PT, R30, -0x1, R10 ;  /* 0xffffffff1e0a7810 */ /* 0x000fe20007ffe00a */
[----:B------:R-:W-:Y:S01]  /*5c30*/  IMAD.HI.U32 R6, R37, R6, R36 ;  /* 0x0000000625067227 */ /* 0x000fe200078e0024 */
[----:B------:R-:W-:-:S02]  /*5c40*/  IABS R7, R31 ;  /* 0x0000001f00077213 */ /* 0x000fc40000000000 */
[----:B------:R-:W-:Y:S01]  /*5c50*/  IABS R5, R10 ;  /* 0x0000000a00057213 */ /* 0x000fe20000000000 */
[----:B------:R-:W-:Y:S01]  /*5c60*/  IMAD.HI.U32 R9, R9, R3, R8 ;  /* 0x0000000309097227 */ /* 0x000fe200078e0008 */
[----:B------:R-:W-:Y:S02]  /*5c70*/  IABS R3, R30 ;  /* 0x0000001e00037213 */ /* 0x000fe40000000000 */
[----:B------:R-:W-:Y:S01]  /*5c80*/  IABS R8, R11 ;  /* 0x0000000b00087213 */ /* 0x000fe20000000000 */
[----:B------:R-:W-:Y:S01]  /*5c90*/  IMAD.MOV R7, RZ, RZ, -R7 ;  /* 0x000000ffff077224 */ /* 0x000fe200078e0a07 */
[----:B------:R-:W-:Y:S01]  /*5ca0*/  ISETP.GE.AND P5, PT, R11, RZ, PT ;  /* 0x000000ff0b00720c */ /* 0x000fe20003fa6270 */
[----:B------:R-:W-:Y:S01]  /*5cb0*/  IMAD.MOV R3, RZ, RZ, -R3 ;  /* 0x000000ffff037224 */ /* 0x000fe200078e0a03 */
[----:B------:R-:W-:Y:S01]  /*5cc0*/  ISETP.GE.AND P2, PT, R10, RZ, PT ;  /* 0x000000ff0a00720c */ /* 0x000fe20003f46270 */
[----:B------:R-:W-:-:S04]  /*5cd0*/  IMAD.HI.U32 R6, R6, R8, RZ ;  /* 0x0000000806067227 */ /* 0x000fc800078e00ff */
[----:B------:R-:W-:-:S04]  /*5ce0*/  IMAD.HI.U32 R9, R9, R5, RZ ;  /* 0x0000000509097227 */ /* 0x000fc800078e00ff */
[----:B------:R-:W-:Y:S02]  /*5cf0*/  IMAD R6, R6, R7, R8 ;  /* 0x0000000706067224 */ /* 0x000fe400078e0208 */
[----:B------:R-:W-:-:S03]  /*5d00*/  IMAD R3, R9, R3, R5 ;  /* 0x0000000309037224 */ /* 0x000fc600078e0205 */
[----:B------:R-:W-:Y:S02]  /*5d10*/  ISETP.GT.U32.AND P1, PT, R4, R6, PT ;  /* 0x000000060400720c */ /* 0x000fe40003f24070 */
[----:B------:R-:W-:-:S11]  /*5d20*/  ISETP.GT.U32.AND P0, PT, R0, R3, PT ;  /* 0x000000030000720c */ /* 0x000fd60003f04070 */
[----:B------:R-:W-:Y:S02]  /*5d30*/  @!P1 IMAD.IADD R6, R6, 0x1, -R4 ;  /* 0x0000000106069824 */ /* 0x000fe400078e0a04 */
[----:B------:R-:W-:-:S03]  /*5d40*/  @!P0 IMAD.IADD R3, R3, 0x1, -R0 ;  /* 0x0000000103038824 */ /* 0x000fc600078e0a00 */
[----:B------:R-:W-:Y:S02]  /*5d50*/  ISETP.GT.U32.AND P1, PT, R4, R6, PT ;  /* 0x000000060400720c */ /* 0x000fe40003f24070 */
[----:B------:R-:W-:-:S11]  /*5d60*/  ISETP.GT.U32.AND P0, PT, R0, R3, PT ;  /* 0x000000030000720c */ /* 0x000fd60003f04070 */
[----:B------:R-:W-:Y:S01]  /*5d70*/  @!P1 IMAD.IADD R6, R6, 0x1, -R4 ;  /* 0x0000000106069824 */ /* 0x000fe200078e0a04 */
[----:B------:R-:W-:Y:S01]  /*5d80*/  ISETP.NE.AND P1, PT, R31, RZ, PT ;  /* 0x000000ff1f00720c */ /* 0x000fe20003f25270 */
[----:B------:R-:W-:Y:S01]  /*5d90*/  @!P0 IMAD.IADD R3, R3, 0x1, -R0 ;  /* 0x0000000103038824 */ /* 0x000fe200078e0a00 */
[----:B------:R-:W-:Y:S01]  /*5da0*/  ISETP.NE.AND P0, PT, R30, RZ, PT ;  /* 0x000000ff1e00720c */ /* 0x000fe20003f05270 */
[----:B------:R-:W-:Y:S02]  /*5db0*/  @!P5 IMAD.MOV R6, RZ, RZ, -R6 ;  /* 0x000000ffff06d224 */ /* 0x000fe400078e0a06 */
[----:B------:R-:W-:-:S08]  /*5dc0*/  @!P2 IMAD.MOV R3, RZ, RZ, -R3 ;  /* 0x000000ffff03a224 */ /* 0x000fd000078e0a03 */
[----:B------:R-:W-:Y:S02]  /*5dd0*/  @!P1 LOP3.LUT R6, RZ, R31, RZ, 0x33, !PT ;  /* 0x0000001fff069212 */ /* 0x000fe400078e33ff */
[----:B------:R-:W-:Y:S02]  /*5de0*/  @!P0 LOP3.LUT R3, RZ, R30, RZ, 0x33, !PT ;  /* 0x0000001eff038212 */ /* 0x000fe400078e33ff */
[----:B--2---:R-:W-:Y:S01]  /*5df0*/  ISETP.NE.AND P0, PT, R18, 0x1, PT ;  /* 0x000000011200780c */ /* 0x004fe20003f05270 */
[----:B------:R-:W-:Y:S02]  /*5e00*/  IMAD.IADD R6, R11, 0x1, -R6 ;  /* 0x000000010b067824 */ /* 0x000fe400078e0a06 */
[----:B------:R-:W-:-:S05]  /*5e10*/  IMAD.IADD R3, R10, 0x1, -R3 ;  /* 0x000000010a037824 */ /* 0x000fca00078e0a03 */
[----:B------:R-:W-:Y:S01]  /*5e20*/  SEL R37, R3, R6, !P0 ;  /* 0x0000000603257207 */ /* 0x000fe20004000000 */
[----:B------:R-:W-:-:S03]  /*5e30*/  IMAD R6, R6, R3, RZ ;  /* 0x0000000306067224 */ /* 0x000fc600078e02ff */
[----:B------:R-:W-:Y:S02]  /*5e40*/  SHF.R.S32.HI R36, RZ, 0x1f, R37 ;  /* 0x0000001fff247819 */ /* 0x000fe40000011425 */
[----:B------:R-:W-:Y:S02]  /*5e50*/  SHF.R.S32.HI R7, RZ, 0x1f, R6 ;  /* 0x0000001fff077819 */ /* 0x000fe40000011406 */
[----:B------:R-:W-:-:S04]  /*5e60*/  LOP3.LUT R37, R37, R36, RZ, 0x3c, !PT ;  /* 0x0000002425257212 */ /* 0x000fc800078e3cff */
[----:B------:R-:W-:-:S04]  /*5e70*/  LOP3.LUT R36, R37, R36, RZ, 0x3c, !PT ;  /* 0x0000002425247212 */ /* 0x000fc800078e3cff */
[----:B------:R-:W-:Y:S02]  /*5e80*/  LOP3.LUT R37, R37, R36, RZ, 0x3c, !PT ;  /* 0x0000002425257212 */ /* 0x000fe400078e3cff */
.L_x_211:
[----:B------:R-:W-:Y:S05]  /*5e90*/  BSYNC.RECONVERGENT B0 ;  /* 0x0000000000007941 */ /* 0x000fea0003800200 */
.L_x_210:
        /* <DEDUP_REMOVED lines=40> */
.L_x_385:
[----:B------:R-:W-:-:S13]  /*6120*/  ISETP.NE.AND P0, PT, R14, RZ, PT ;  /* 0x000000ff0e00720c */ /* 0x000fda0003f05270 */
[----:B------:R-:W-:Y:S05]  /*6130*/  @P0 BRA `(.L_x_213) ;  /* 0x0000000000240947 */ /* 0x000fea0003800000 */
[----:B------:R-:W-:-:S03]  /*6140*/  UMOV UR4, 0xffffffff ;  /* 0xffffffff00047882 */ /* 0x000fc60000000000 */
[----:B------:R-:W-:Y:S05]  /*6150*/  BRA.DIV UR4, `(.L_x_214) ;  /* 0x0000005a04747947 */ /* 0x000fea000b800000 */
[----:B------:R1:W2:Y:S04]  /*6160*/  SHFL.IDX PT, R35, R13, 0x1f, 0x1f ;  /* 0x03e01f000d237f89 */ /* 0x0002a800000e0000 */
[----:B------:R-:W1:Y:S02]  /*6170*/  SHFL.IDX PT, R3, R3, 0x1f, 0x1f ;  /* 0x03e01f0003037f89 */ /* 0x000e6400000e0000 */
.L_x_389:
[----:B-1----:R-:W-:Y:S01]  /*6180*/  IMAD.MOV.U32 R38, RZ, RZ, R3 ;  /* 0x000000ffff267224 */ /* 0x002fe200078e0003 */
[----:B-----5:R-:W-:Y:S01]  /*6190*/  MOV R44, R32 ;  /* 0x00000020002c7202 */ /* 0x020fe20000000f00 */
[----:B------:R-:W-:Y:S01]  /*61a0*/  IMAD.MOV.U32 R0, RZ, RZ, 0x20 ;  /* 0x00000020ff007424 */ /* 0x000fe200078e00ff */
[----:B------:R-:W-:Y:S01]  /*61b0*/  MOV R43, R33 ;  /* 0x00000021002b7202 */ /* 0x000fe20000000f00 */
[----:B------:R-:W-:Y:S06]  /*61c0*/  BRA `(.L_x_215) ;  /* 0xfffffff400387947 */ /* 0x000fec000383ffff */
.L_x_213:
[----:B------:R-:W1:Y:S01]  /*61d0*/  BREV R12, R14 ;  /* 0x0000000e000c7301 */ /* 0x000e620000000000 */
[----:B------:R-:W-:Y:S01]  /*61e0*/  UMOV UR4, 0xffffffff ;  /* 0xffffffff00047882 */ /* 0x000fe20000000000 */
[----:B------:R-:W-:-:S04]  /*61f0*/  IADD3 R38, P1, P0, R38, R5, -R6 ;  /* 0x0000000526267210 */ /* 0x000fc8000783e806 */
[----:B------:R-:W-:Y:S02]  /*6200*/  IADD3.X R35, PT, PT, R35, R0, ~R7, P1, P0 ;  /* 0x0000000023237210 */ /* 0x000fe40000fe0c07 */
[----:B-1----:R-:W1:Y:S01]  /*6210*/  FLO.U32.SH R12, R12 ;  /* 0x0000000c000c7300 */ /* 0x002e6200000e0400 */
[----:B------:R-:W-:Y:S06]  /*6220*/  BRA.DIV UR4, `(.L_x_216) ;  /* 0x0000005a04887947 */ /* 0x000fec000b800000 */
[----:B-1----:R-:W1:Y:S04]  /*6230*/  SHFL.IDX PT, R0, R7, R12, 0x1f ;  /* 0x00001f0c07007589 */ /* 0x002e6800000e0000 */
[----:B------:R-:W2:Y:S04]  /*6240*/  SHFL.IDX PT, R6, R6, R12, 0x1f ;  /* 0x00001f0c06067589 */ /* 0x000ea800000e0000 */
[----:B------:R3:W3:Y:S04]  /*6250*/  SHFL.IDX PT, R35, R35, R12, 0x1f ;  /* 0x00001f0c23237589 */ /* 0x0006e800000e0000 */
[----:B------:R3:W3:Y:S04]  /*6260*/  SHFL.IDX PT, R38, R38, R12, 0x1f ;  /* 0x00001f0c26267589 */ /* 0x0006e800000e0000 */
[----:B------:R3:W3:Y:S04]  /*6270*/  SHFL.IDX PT, R39, R39, R12, 0x1f ;  /* 0x00001f0c27277589 */ /* 0x0006e800000e0000 */
[----:B------:R3:W3:Y:S04]  /*6280*/  SHFL.IDX PT, R37, R37, R12, 0x1f ;  /* 0x00001f0c25257589 */ /* 0x0006e800000e0000 */
[----:B------:R3:W3:Y:S01]  /*6290*/  SHFL.IDX PT, R36, R36, R12, 0x1f ;  /* 0x00001f0c24247589 */ /* 0x0006e200000e0000 */
[----:B-1----:R-:W-:-:S02]  /*62a0*/  MOV R7, R0 ;  /* 0x0000000000077202 */ /* 0x002fc40000000f00 */
[----:B--2---:R-:W-:Y:S02]  /*62b0*/  MOV R24, R6 ;  /* 0x0000000600187202 */ /* 0x004fe40000000f00 */
[----:B------:R-:W-:Y:S02]  /*62c0*/  MOV R25, R7 ;  /* 0x0000000700197202 */ /* 0x000fe40000000f00 */
.L_x_398:
[----:B---3--:R-:W-:-:S04]  /*62d0*/  IADD3 R18, PT, PT, R34, R39, RZ ;  /* 0x0000002722127210 */ /* 0x008fc80007ffe0ff */
        /* <DEDUP_REMOVED lines=22> */
.L_x_217:
[----:B------:R-:W1:Y:S02]  /*6440*/  LDC.64 R4, c[0x0][0x8a0] ;  /* 0x00022800ff047b82 */ /* 0x000e640000000a00 */
[----:B-1----:R-:W-:-:S05]  /*6450*/  IMAD.WIDE R4, R18, 0x4, R4 ;  /* 0x0000000412047825 */ /* 0x002fca00078e0204 */
[----:B-----5:R1:W5:Y:S01]  /*6460*/  LDG.E R32, desc[UR44][R4.64] ;  /* 0x0000002c04207981 */ /* 0x020362000c1e1900 */
[----:B------:R-:W2:Y:S02]  /*6470*/  LDCU UR4, c[0x0][0x890] ;  /* 0x00011200ff0477ac */ /* 0x000ea40008000800 */
[----:B--2---:R-:W-:Y:S02]  /*6480*/  MOV R33, UR4 ;  /* 0x0000000400217c02 */ /* 0x004fe40008000f00 */
.L_x_206:
[----:B------:R-:W-:Y:S05]  /*6490*/  BSYNC B7 ;  /* 0x0000000000077941 */ /* 0x000fea0003800000 */
.L_x_205:
        /* <DEDUP_REMOVED lines=43> */
.L_x_219:
[----:B------:R-:W-:Y:S02]  /*6750*/  MOV R4, 0x6770 ;  /* 0x0000677000047802 */ /* 0x000fe40000000f00 */
[----:B-----5:R-:W-:Y:S05]  /*6760*/  CALL.REL.NOINC `($__internal_3_$__cuda_sm20_div_u64) ;  /* 0x0000006400b47944 */ /* 0x020fea0003c00000 */
[----:B------:R-:W-:-:S05]  /*6770*/  IADD3 R3, PT, PT, -R0, RZ, RZ ;  /* 0x000000ff00037210 */ /* 0x000fca0007ffe1ff */
[----:B------:R-:W-:Y:S02]  /*6780*/  IMAD R6, R6, R3, R8 ;  /* 0x0000000306067224 */ /* 0x000fe400078e0208 */
.L_x_220:
[----:B------:R-:W-:Y:S05]  /*6790*/  BSYNC.RECONVERGENT B0 ;  /* 0x0000000000007941 */ /* 0x000fea0003800200 */
.L_x_218:
[----:B------:R-:W1:Y:S01]  /*67a0*/  LDCU UR5, c[0x0][0x884] ;  /* 0x00011080ff0577ac */ /* 0x000e620008000800 */
[----:B------:R-:W2:Y:S01]  /*67b0*/  LDC R3, c[0x0][0x838] ;  /* 0x00020e00ff037b82 */ /* 0x000ea20000000800 */
[----:B------:R-:W-:Y:S01]  /*67c0*/  LOP3.LUT R11, R11, UR47, RZ, 0xc0, !PT ;  /* 0x0000002f0b0b7c12 */ /* 0x000fe2000f8ec0ff */
[----:B------:R-:W-:Y:S01]  /*67d0*/  IMAD.MOV.U32 R19, RZ, RZ, 0x1 ;  /* 0x00000001ff137424 */ /* 0x000fe200078e00ff */
[----:B------:R-:W3:Y:S01]  /*67e0*/  LDCU UR4, c[0x0][0x828] ;  /* 0x00010500ff0477ac */ /* 0x000ee20008000800 */
[----:B------:R-:W-:Y:S01]  /*67f0*/  LOP3.LUT R10, R10, UR49, RZ, 0xc0, !PT ;  /* 0x000000310a0a7c12 */ /* 0x000fe2000f8ec0ff */
[----:B------:R-:W-:Y:S01]  /*6800*/  IMAD.MOV.U32 R18, RZ, RZ, R39 ;  /* 0x000000ffff127224 */ /* 0x000fe200078e0027 */
[----:B------:R-:W-:Y:S02]  /*6810*/  PLOP3.LUT P1, PT, PT, PT, PT, 0x8, 0x80 ;  /* 0x000000000080781c */ /* 0x000fe40003f2e170 */
[----:B------:R-:W4:Y:S02]  /*6820*/  LDC R4, c[0x0][0x888] ;  /* 0x00022200ff047b82 */ /* 0x000f240000000800 */
[----:B------:R-:W-:-:S02]  /*6830*/  P2R R42, PR, RZ, 0x2 ;  /* 0x00000002ff2a7803 */ /* 0x000fc40000000000 */
[----:B-1----:R-:W-:Y:S01]  /*6840*/  SHF.L.U32 R0, R0, UR5, RZ ;  /* 0x0000000500007c19 */ /* 0x002fe200080006ff */
[----:B---3--:R-:W-:-:S04]  /*6850*/  IMAD R6, R6, UR4, R10 ;  /* 0x0000000406067c24 */ /* 0x008fc8000f8e020a */
[----:B------:R-:W-:-:S04]  /*6860*/  IMAD.IADD R0, R11, 0x1, R0 ;  /* 0x000000010b007824 */ /* 0x000fc800078e0200 */
[----:B--2---:R-:W-:Y:S01]  /*6870*/  IMAD R0, R0, R3, UR48 ;  /* 0x0000003000007e24 */ /* 0x004fe2000f8e0203 */
[----:B----4-:R-:W-:-:S04]  /*6880*/  ISETP.NE.AND P0, PT, R4, 0x1, PT ;  /* 0x000000010400780c */ /* 0x010fc80003f05270 */
[----:B------:R-:W-:Y:S02]  /*6890*/  SEL R16, R0, R6, !P0 ;  /* 0x0000000600107207 */ /* 0x000fe40004000000 */
[----:B------:R-:W-:Y:S02]  /*68a0*/  SEL R17, R6, R0, !P0 ;  /* 0x0000000006117207 */ /* 0x000fe40004000000 */
.L_x_204:
[----:B------:R-:W-:Y:S05]  /*68b0*/  BSYNC B8 ;  /* 0x0000000000087941 */ /* 0x000fea0003800000 */
.L_x_203:
[----:B------:R-:W2:Y:S01]  /*68c0*/  S2R R0, SR_CgaCtaId ;  /* 0x0000000000007919 */ /* 0x000ea20000008800 */
[----:B------:R-:W-:Y:S01]  /*68d0*/  MOV R3, 0x400 ;  /* 0x0000040000037802 */ /* 0x000fe20000000f00 */
[----:B------:R-:W-:Y:S01]  /*68e0*/  BSSY B0, `(.L_x_221) ;  /* 0x0000006000007945 */ /* 0x000fe20003800000 */
[----:B-1----:R-:W-:Y:S02]  /*68f0*/  SHF.L.U32 R4, R41, 0x1f, RZ ;  /* 0x0000001f29047819 */ /* 0x002fe400000006ff */
[----:B--2---:R-:W-:-:S05]  /*6900*/  LEA R0, R0, R3, 0x18 ;  /* 0x0000000300007211 */ /* 0x004fca00078ec0ff */
[----:B------:R-:W-:-:S04]  /*6910*/  IMAD R3, R40, 0x8, R0 ;  /* 0x0000000828037824 */ /* 0x000fc800078e0200 */
[----:B------:R-:W1:Y:S02]  /*6920*/  SYNCS.PHASECHK.TRANS64.TRYWAIT P0, [R3+URZ+0x1b8], R4 ;  /* 0x0001b804030075a7 */ /* 0x000e6400080011ff */
[----:B-1----:R-:W-:Y:S05]  /*6930*/  @!P0 BRA `(.L_x_222) ;  /* 0x0000005400788947 */ /* 0x002fea0003800000 */
.L_x_399:
[----:B------:R-:W-:Y:S05]  /*6940*/  BSYNC B0 ;  /* 0x0000000000007941 */ /* 0x000fea0003800000 */
.L_x_221:
[----:B------:R-:W-:-:S03]  /*6950*/  UMOV UR4, 0xffffffff ;  /* 0xffffffff00047882 */ /* 0x000fc60000000000 */
[----:B------:R-:W-:Y:S05]  /*6960*/  BRA.DIV UR4, `(.L_x_223) ;  /* 0x0000005604807947 */ /* 0x000fea000b800000 */
[----:B------:R-:W-:-:S13]  /*6970*/  ELECT P6, URZ, PT ;  /* 0x0000000000ff782f */ /* 0x000fda00038c0000 */
.L_x_402:
[----:B------:R-:W-:Y:S04]  /*6980*/  BSSY.RECONVERGENT B0, `(.L_x_224) ;  /* 0x000000b000007945 */ /* 0x000fe80003800200 */
[----:B------:R-:W-:Y:S05]  /*6990*/  @!P6 BRA `(.L_x_225) ;  /* 0x000000000024e947 */ /* 0x000fea0003800000 */
[----:B-1----:R-:W-:-:S05]  /*69a0*/  LEA R4, R40, R0, 0x4 ;  /* 0x0000000028047211 */ /* 0x002fca00078e20ff */
[----:B------:R2:W-:Y:S01]  /*69b0*/  STS.128 [R4+0x200], R16 ;  /* 0x0002001004007388 */ /* 0x0005e20000000c00 */
[----:B------:R-:W-:Y:S01]  /*69c0*/  @!PT LDS RZ, [RZ] ;  /* 0x00000000fffff984 */ /* 0x000fe20000000800 */
[----:B------:R-:W-:Y:S01]  /*69d0*/  @!PT LDS RZ, [RZ] ;  /* 0x00000000fffff984 */ /* 0x000fe20000000800 */
[----:B------:R-:W-:Y:S01]  /*69e0*/  @!PT LDS RZ, [RZ] ;  /* 0x00000000fffff984 */ /* 0x000fe20000000800 */
[----:B------:R-:W-:Y:S01]  /*69f0*/  @!PT LDS RZ, [RZ] ;  /* 0x00000000fffff984 */ /* 0x000fe20000000800 */
[----:B------:R1:W-:Y:S06]  /*6a00*/  MEMBAR.ALL.CTA ;  /* 0x0000000000007992 */ /* 0x0003ec0000008000 */
[----:B-1----:R-:W1:Y:S02]  /*6a10*/  FENCE.VIEW.ASYNC.S ;  /* 0x00000000000073c6 */ /* 0x002e640000000000 */
[----:B-1----:R2:W-:Y:S02]  /*6a20*/  SYNCS.ARRIVE.TRANS64.A1T0 RZ, [R3+URZ+0x1a0], RZ ;  /* 0x0001a0ff03ff79a7 */ /* 0x0025e400081000ff */
.L_x_225:
[----:B------:R-:W-:Y:S05]  /*6a30*/  BSYNC.RECONVERGENT B0 ;  /* 0x0000000000007941 */ /* 0x000fea0003800200 */
.L_x_224:
[----:B------:R-:W-:Y:S01]  /*6a40*/  ISETP.NE.AND P1, PT, R42, RZ, PT ;  /* 0x000000ff2a00720c */ /* 0x000fe20003f25270 */
[----:B------:R-:W-:-:S05]  /*6a50*/  VIADD R40, R40, 0x1 ;  /* 0x0000000128287836 */ /* 0x000fca0000000000 */
[----:B------:R-:W-:-:S04]  /*6a60*/  ISETP.NE.AND P0, PT, R40, 0x3, PT ;  /* 0x000000032800780c */ /* 0x000fc80003f05270 */
[----:B-12---:R-:W-:Y:S02]  /*6a70*/  SEL R3, RZ, 0x1, P0 ;  /* 0x00000001ff037807 */ /* 0x006fe40000000000 */
[----:B------:R-:W-:Y:S02]  /*6a80*/  SEL R40, R40, RZ, P0 ;  /* 0x000000ff28287207 */ /* 0x000fe40000000000 */
[----:B------:R-:W-:Y:S01]  /*6a90*/  LOP3.LUT R41, R41, R3, RZ, 0x3c, !PT ;  /* 0x0000000329297212 */ /* 0x000fe200078e3cff */
[----:B------:R-:W-:Y:S06]  /*6aa0*/  @!P1 BRA `(.L_x_226) ;  /* 0xffffffe800889947 */ /* 0x000fec000383ffff */
[----:B------:R-:W-:Y:S05]  /*6ab0*/  BSYNC B9 ;  /* 0x0000000000097941 */ /* 0x000fea0003800000 */
.L_x_202:
[----:B------:R-:W-:Y:S01]  /*6ac0*/  VIADD R3, R0, 0x1b8 ;  /* 0x000001b800037836 */ /* 0x000fe20000000000 */
[----:B------:R-:W-:Y:S01]  /*6ad0*/  SHF.L.U32 R2, R41, 0x1f, RZ ;  /* 0x0000001f29027819 */ /* 0x000fe200000006ff */
[C---:B------:R-:W-:Y:S01]  /*6ae0*/  VIADD R4, R40.reuse, 0x1 ;  /* 0x0000000128047836 */ /* 0x040fe20000000000 */
[----:B------:R-:W-:Y:S01]  /*6af0*/  BSSY B0, `(.L_x_227) ;  /* 0x000000a000007945 */ /* 0x000fe20003800000 */
[----:B------:R-:W-:-:S03]  /*6b00*/  IMAD R0, R40, 0x8, R3 ;  /* 0x0000000828007824 */ /* 0x000fc600078e0203 */
[C---:B------:R-:W-:Y:S01]  /*6b10*/  ISETP.NE.AND P0, PT, R4.reuse, 0x3, PT ;  /* 0x000000030400780c */ /* 0x040fe20003f05270 */
[----:B------:R-:W1:Y:S03]  /*6b20*/  SYNCS.PHASECHK.TRANS64.TRYWAIT P1, [R0+URZ], R2 ;  /* 0x00000002000075a7 */ /* 0x000e6600080211ff */
[----:B------:R-:W-:Y:S02]  /*6b30*/  SEL R5, RZ, 0x1, P0 ;  /* 0x00000001ff057807 */ /* 0x000fe40000000000 */
[----:B------:R-:W-:Y:S02]  /*6b40*/  SEL R4, R4, RZ, P0 ;  /* 0x000000ff04047207 */ /* 0x000fe40000000000 */
[----:B------:R-:W-:-:S03]  /*6b50*/  LOP3.LUT R41, R41, R5, RZ, 0x3c, !PT ;  /* 0x0000000529297212 */ /* 0x000fc600078e3cff */
[----:B------:R-:W-:Y:S01]  /*6b60*/  IMAD R5, R4, 0x8, R3 ;  /* 0x0000000804057824 */ /* 0x000fe200078e0203 */
[----:B------:R-:W-:Y:S01]  /*6b70*/  SHF.L.U32 R6, R41, 0x1f, RZ ;  /* 0x0000001f29067819 */ /* 0x000fe200000006ff */
[----:B-1----:R-:W-:Y:S06]  /*6b80*/  @!P1 BRA `(.L_x_228) ;  /* 0x0000005400189947 */ /* 0x002fec0003800000 */
.L_x_403:
[----:B------:R-:W-:Y:S05]  /*6b90*/  BSYNC B0 ;  /* 0x0000000000007941 */ /* 0x000fea0003800000 */
.L_x_227:
        /* <DEDUP_REMOVED lines=8> */
.L_x_404:
[----:B------:R-:W-:Y:S05]  /*6c20*/  BSYNC B0 ;  /* 0x0000000000007941 */ /* 0x000fea0003800000 */
.L_x_229:
[----:B------:R-:W-:Y:S02]  /*6c30*/  LEA R2, R2, R3, 0x3 ;  /* 0x0000000302027211 */ /* 0x000fe400078e18ff */
[----:B------:R-:W-:-:S07]  /*6c40*/  SHF.L.U32 R0, R0, 0x1f, RZ ;  /* 0x0000001f00007819 */ /* 0x000fce00000006ff */
.L_x_231:
[----:B--2---:R2:W3:Y:S02]  /*6c50*/  SYNCS.PHASECHK.TRANS64.TRYWAIT P0, [R2+URZ], R0 ;  /* 0x00000000020075a7 */ /* 0x0044e400080011ff */
[----:B---3--:R-:W-:Y:S05]  /*6c60*/  @!P0 NANOSLEEP.SYNCS 0x989680 ;  /* 0x009896800000895d */ /* 0x008fea0003900000 */
[----:B------:R-:W3:Y:S02]  /*6c70*/  @!P0 SYNCS.PHASECHK.TRANS64 P0, [R2+URZ], R0 ;  /* 0x00000000020085a7 */ /* 0x000ee400080010ff */
[----:B---3--:R-:W-:Y:S05]  /*6c80*/  @P0 EXIT ;  /* 0x000000000000094d */ /* 0x008fea0003800000 */
[----:B------:R-:W-:Y:S05]  /*6c90*/  BRA `(.L_x_231) ;  /* 0xfffffffc00ec7947 */ /* 0x000fea000383ffff */
.L_x_201:
[----:B------:R-:W-:Y:S02]  /*6ca0*/  UISETP.NE.AND UP0, UPT, UR46, URZ, UPT ;  /* 0x000000ff2e00728c */ /* 0x000fe4000bf05270 */
[----:B------:R-:W-:-:S07]  /*6cb0*/  ULOP3.LUT UR47, UR47, 0xfffffffc, URZ, 0xc0, !UPT ;  /* 0xfffffffc2f2f7892 */ /* 0x000fce000f8ec0ff */
[----:B------:R-:W-:Y:S05]  /*6cc0*/  BRA.U UP0, `(.L_x_232) ;  /* 0x0000001500107547 */ /* 0x000fea000b800000 */
[----:B------:R-:W-:Y:S01]  /*6cd0*/  UMOV UR4, 0x40 ;  /* 0x0000004000047882 */ /* 0x000fe20000000000 */
[----:B------:R-:W-:Y:S01]  /*6ce0*/  NOP ;  /* 0x0000000000007918 */ /* 0x000fe20000000000 */
[----:B------:R-:W-:Y:S01]  /*6cf0*/  ULEA UR4, UR48, UR4, 0x18 ;  /* 0x0000000430047291 */ /* 0x000fe2000f8ec0ff */
[----:B------:R-:W-:Y:S02]  /*6d00*/  UMOV UR5, 0x400 ;  /* 0x0000040000057882 */ /* 0x000fe40000000000 */
[----:B------:R-:W-:-:S06]  /*6d10*/  ULEA UR48, UR48, UR5, 0x18 ;  /* 0x0000000530307291 */ /* 0x000fcc000f8ec0ff */
[----:B------:R-:W2:Y:S02]  /*6d20*/  LDS.U8 R0, [UR4+0x1c] ;  /* 0x00001c04ff007984 */ /* 0x000ea40008000000 */
[----:B--2---:R-:W-:-:S13]  /*6d30*/  ISETP.NE.AND P0, PT, R0, RZ, PT ;  /* 0x000000ff0000720c */ /* 0x004fda0003f05270 */
[----:B------:R-:W-:Y:S05]  /*6d40*/  @P0 BRA `(.L_x_233) ;  /* 0x0000000000580947 */ /* 0x000fea0003800000 */
[----:B------:R-:W-:-:S13]  /*6d50*/  ELECT P0, URZ, PT ;  /* 0x0000000000ff782f */ /* 0x000fda0003800000 */
[----:B------:R-:W-:Y:S05]  /*6d60*/  @!P0 BRA `(.L_x_234) ;  /* 0x0000000000608947 */ /* 0x000fea0003800000 */
[----:B------:R-:W-:Y:S01]  /*6d70*/  UMOV UR5, 0x10 ;  /* 0x0000001000057882 */ /* 0x000fe20000000000 */
[----:B------:R-:W-:Y:S01]  /*6d80*/  HFMA2 R0, -RZ, RZ, 0, 5.9604644775390625e-08 ;  /* 0x00000001ff007431 */ /* 0x000fe200000001ff */
[----:B------:R-:W-:-:S03]  /*6d90*/  MOV R2, 0xffff ;  /* 0x0000ffff00027802 */ /* 0x000fc60000000f00 */
[----:B------:R-:W-:Y:S04]  /*6da0*/  DEPBAR.LE SB2, 0x36 ;  /* 0x0000ad800000791a */ /* 0x000fe80000000000 */
[----:B------:R-:W2:Y:S02]  /*6db0*/  UTCATOMSWS.FIND_AND_SET.ALIGN UP0, UR5, UR5 ;  /* 0x00000005000575e3 */ /* 0x000ea40008000800 */
[----:B--2---:R-:W-:Y:S01]  /*6dc0*/  MOV R3, UR5 ;  /* 0x0000000500037c02 */ /* 0x004fe20008000f00 */
[----:B------:R-:W-:Y:S06]  /*6dd0*/  BRA.U UP0, `(.L_x_235) ;  /* 0x0000000100187547 */ /* 0x000fec000b800000 */
.L_x_236:
[----:B------:R-:W-:Y:S05]  /*6de0*/  NANOSLEEP 0x64 ;  /* 0x000000640000795d */ /* 0x000fea0003800000 */
[----:B------:R-:W-:-:S05]  /*6df0*/  UMOV UR5, 0x10 ;  /* 0x0000001000057882 */ /* 0x000fca0000000000 */
[----:B------:R-:W-:Y:S04]  /*6e00*/  DEPBAR.LE SB2, 0x36 ;  /* 0x0000ad800000791a */ /* 0x000fe80000000000 */
[----:B------:R-:W2:Y:S02]  /*6e10*/  UTCATOMSWS.FIND_AND_SET.ALIGN UP0, UR5, UR5 ;  /* 0x00000005000575e3 */ /* 0x000ea40008000800 */
[----:B--2---:R-:W-:Y:S01]  /*6e20*/  MOV R3, UR5 ;  /* 0x0000000500037c02 */ /* 0x004fe20008000f00 */
[----:B------:R-:W-:Y:S05]  /*6e30*/  BRA.U !UP0, `(.L_x_236) ;  /* 0xfffffffd08e87547 */ /* 0x000fea000b83ffff */
.L_x_235:
[-C--:B------:R-:W-:Y:S02]  /*6e40*/  SHF.L.U32 R2, R2, R3.reuse, RZ ;  /* 0x0000000302027219 */ /* 0x080fe400000006ff */
[----:B------:R-:W-:Y:S01]  /*6e50*/  SHF.L.U32 R0, R0, R3, RZ ;  /* 0x0000000300007219 */ /* 0x000fe200000006ff */
[----:B------:R-:W-:Y:S02]  /*6e60*/  IMAD.SHL.U32 R3, R3, 0x20, RZ ;  /* 0x0000002003037824 */ /* 0x000fe400078e00ff */
[----:B------:R2:W-:Y:S04]  /*6e70*/  ATOMS.OR RZ, [UR4+0x14], R2 ;  /* 0x00001402ffff798c */ /* 0x0005e8000b000004 */
[----:B------:R2:W-:Y:S04]  /*6e80*/  ATOMS.OR RZ, [UR4+0x18], R0 ;  /* 0x00001800ffff798c */ /* 0x0005e8000b000004 */
[----:B------:R2:W-:Y:S01]  /*6e90*/  STS [UR48+0x230], R3 ;  /* 0x00023003ff007988 */ /* 0x0005e20008000830 */
[----:B------:R-:W-:Y:S05]  /*6ea0*/  BRA `(.L_x_234) ;  /* 0x0000000000107947 */ /* 0x000fea0003800000 */
.L_x_233:
[----:B------:R-:W-:Y:S02]  /*6eb0*/  MOV R0, 0xffffffff ;  /* 0xffffffff00007802 */ /* 0x000fe40000000f00 */
[----:B------:R-:W-:-:S03]  /*6ec0*/  MOV R2, 0x6ef0 ;  /* 0x00006ef000027802 */ /* 0x000fc60000000f00 */
[----:B------:R2:W-:Y:S04]  /*6ed0*/  STS [UR48+0x230], R0 ;  /* 0x00023000ff007988 */ /* 0x0005e80008000830 */
[----:B-12--5:R-:W-:Y:S05]  /*6ee0*/  CALL.REL.NOINC `($__internal_1_$__cuda_sm10x_tcgen05_guardrail_trap_phase_invalid_during_alloc) ;  /* 0x0000005c00bc7944 */ /* 0x026fea0003c00000 */
.L_x_234:
[----:B------:R-:W-:Y:S05]  /*6ef0*/  WARPSYNC.ALL ;  /* 0x0000000000007948 */ /* 0x000fea0003800000 */
[----:B------:R-:W3:Y:S01]  /*6f00*/  S2R R16, SR_CgaCtaId ;  /* 0x0000000000107919 */ /* 0x000ee20000008800 */
[----:B--2---:R-:W-:Y:S01]  /*6f10*/  MOV R2, 0x400 ;  /* 0x0000040000027802 */ /* 0x004fe20000000f00 */
[----:B------:R-:W-:Y:S01]  /*6f20*/  NOP ;  /* 0x0000000000007918 */ /* 0x000fe20000000000 */
[----:B------:R-:W-:Y:S06]  /*6f30*/  BAR.ARV 0x6, 0xa0 ;  /* 0x0182800000007b1d */ /* 0x000fec0000002000 */
[----:B------:R-:W-:Y:S01]  /*6f40*/  BSSY B6, `(.L_x_237) ;  /* 0x00000d9000067945 */ /* 0x000fe20003800000 */
[----:B------:R-:W-:Y:S01]  /*6f50*/  IMAD.MOV.U32 R29, RZ, RZ, 0x1 ;  /* 0x00000001ff1d7424 */ /* 0x000fe200078e00ff */
[----:B------:R-:W-:Y:S01]  /*6f60*/  CS2R R26, SRZ ;  /* 0x00000000001a7805 */ /* 0x000fe2000001ff00 */
[----:B------:R-:W-:Y:S01]  /*6f70*/  IMAD.MOV.U32 R28, RZ, RZ, RZ ;  /* 0x000000ffff1c7224 */ /* 0x000fe200078e00ff */
[----:B------:R-:W-:-:S02]  /*6f80*/  CS2R R24, SRZ ;  /* 0x0000000000187805 */ /* 0x000fc4000001ff00 */
[----:B-----5:R-:W-:Y:S02]  /*6f90*/  CS2R R22, SRZ ;  /* 0x0000000000167805 */ /* 0x020fe4000001ff00 */
[----:B---3--:R-:W-:-:S05]  /*6fa0*/  LEA R2, R16, R2, 0x18 ;  /* 0x0000000210027211 */ /* 0x008fca00078ec0ff */
[----:B------:R2:W3:Y:S01]  /*6fb0*/  LDS R30, [R2+0x230] ;  /* 0x00023000021e7984 */ /* 0x0004e20000000800 */
[C---:B------:R-:W-:Y:S02]  /*6fc0*/  VIADD R17, R2.reuse, 0x400 ;  /* 0x0000040002117836 */ /* 0x040fe40000000000 */
[----:B------:R-:W-:-:S03]  /*6fd0*/  VIADD R19, R2, 0x30400 ;  /* 0x0003040002137836 */ /* 0x000fc60000000000 */
[----:B------:R-:W-:Y:S02]  /*6fe0*/  SHF.R.U32.HI R17, RZ, 0x4, R17 ;  /* 0x00000004ff117819 */ /* 0x000fe40000011611 */
[----:B------:R-:W-:Y:S02]  /*6ff0*/  SHF.R.U32.HI R19, RZ, 0x4, R19 ;  /* 0x00000004ff137819 */ /* 0x000fe40000011613 */
[----:B------:R-:W-:Y:S02]  /*7000*/  LOP3.LUT R17, R17, 0x3fff, RZ, 0xc0, !PT ;  /* 0x00003fff11117812 */ /* 0x000fe400078ec0ff */
[----:B------:R-:W-:Y:S02]  /*7010*/  LOP3.LUT R19, R19, 0x3fff, RZ, 0xc0, !PT ;  /* 0x00003fff13137812 */ /* 0x000fe400078ec0ff */
[----:B------:R-:W-:Y:S02]  /*7020*/  LOP3.LUT R17, R17, 0x10000, RZ, 0xfc, !PT ;  /* 0x0001000011117812 */ /* 0x000fe400078efcff */
[----:B------:R-:W-:-:S02]  /*7030*/  LOP3.LUT R19, R19, 0x10000, RZ, 0xfc, !PT ;  /* 0x0001000013137812 */ /* 0x000fc400078efcff */
.L_x_256:
        /* <DEDUP_REMOVED lines=21> */
.L_x_238:
[----:B------:R-:W4:Y:S01]  /*7190*/  LDCU UR4, c[0x0][0x394] ;  /* 0x00007280ff0477ac */ /* 0x000f220008000800 */
[----:B------:R-:W-:Y:S01]  /*71a0*/  ISETP.NE.AND P0, PT, R18, 0x1, PT ;  /* 0x000000011200780c */ /* 0x000fe20003f05270 */
[----:B------:R-:W-:Y:S01]  /*71b0*/  IMAD.MOV.U32 R0, RZ, RZ, RZ ;  /* 0x000000ffff007224 */ /* 0x000fe200078e00ff */
[----:B----4-:R-:W-:-:S13]  /*71c0*/  ISETP.GE.AND P1, PT, R46, UR4, PT ;  /* 0x000000042e007c0c */ /* 0x010fda000bf26270 */
[----:B-1----:R-:W1:Y:S02]  /*71d0*/  @!P1 LDC R4, c[0x0][0x390] ;  /* 0x0000e400ff049b82 */ /* 0x002e640000000800 */
[----:B-1----:R-:W-:-:S05]  /*71e0*/  @!P1 VIADD R4, R4, 0x7f ;  /* 0x0000007f04049836 */ /* 0x002fca0000000000 */
[----:B------:R-:W-:-:S04]  /*71f0*/  @!P1 SHF.R.S32.HI R3, RZ, 0x1f, R4 ;  /* 0x0000001fff039819 */ /* 0x000fc80000011404 */
[----:B------:R-:W-:-:S04]  /*7200*/  @!P1 LEA.HI R3, R3, R4, RZ, 0x7 ;  /* 0x0000000403039211 */ /* 0x000fc800078f38ff */
[----:B------:R-:W-:Y:S01]  /*7210*/  @!P1 SHF.R.S32.HI R0, RZ, 0x7, R3 ;  /* 0x00000007ff009819 */ /* 0x000fe20000011403 */
[----:B------:R-:W-:Y:S06]  /*7220*/  @P0 BRA `(.L_x_239) ;  /* 0x0000000000040947 */ /* 0x000fec0003800000 */
[----:B------:R-:W-:Y:S05]  /*7230*/  BPT.TRAP 0x1 ;  /* 0x000000040000795c */ /* 0x000fea0000300000 */
.L_x_239:
[C---:B------:R-:W-:Y:S01]  /*7240*/  IMAD R3, R27.reuse, 0x8, R2 ;  /* 0x000000081b037824 */ /* 0x040fe200078e0202 */
[----:B------:R-:W-:Y:S01]  /*7250*/  SHF.L.U32 R4, R26, 0x1f, RZ ;  /* 0x0000001f1a047819 */ /* 0x000fe200000006ff */
[----:B------:R-:W-:Y:S01]  /*7260*/  BSSY B0, `(.L_x_240) ;  /* 0x0000004000007945 */ /* 0x000fe20003800000 */
[----:B------:R-:W-:Y:S02]  /*7270*/  LEA R46, R27, R2, 0x4 ;  /* 0x000000021b2e7211 */ /* 0x000fe400078e20ff */
[----:B------:R-:W1:Y:S02]  /*7280*/  SYNCS.PHASECHK.TRANS64.TRYWAIT P1, [R3+URZ+0x1a0], R4 ;  /* 0x0001a004030075a7 */ /* 0x000e6400080211ff */
[----:B-1----:R-:W-:Y:S05]  /*7290*/  @!P1 BRA `(.L_x_241) ;  /* 0x0000004c007c9947 */ /* 0x002fea0003800000 */
.L_x_405:
[----:B------:R-:W-:Y:S05]  /*72a0*/  BSYNC B0 ;  /* 0x0000000000007941 */ /* 0x000fea0003800000 */
.L_x_240:
[----:B------:R-:W4:Y:S01]  /*72b0*/  LDS.64 R46, [R46+0x208] ;  /* 0x000208002e2e7984 */ /* 0x000f220000000a00 */
        /* <DEDUP_REMOVED lines=8> */
.L_x_242:
[----:B-1----:R-:W-:Y:S01]  /*7340*/  VIADD R3, R3, 0x1b8 ;  /* 0x000001b803037836 */ /* 0x002fe20000000000 */
[----:B------:R-:W-:Y:S01]  /*7350*/  UISETP.NE.AND UP0, UPT, UR47, 0x4, UPT ;  /* 0x000000042f00788c */ /* 0x000fe2000bf05270 */
[----:B------:R-:W-:Y:S01]  /*7360*/  IADD3 R27, PT, PT, R27, 0x1, RZ ;  /* 0x000000011b1b7810 */ /* 0x000fe20007ffe0ff */
[----:B---3--:R-:W-:Y:S02]  /*7370*/  IMAD R8, R28, 0x10, R30 ;  /* 0x000000101c087824 */ /* 0x008fe400078e021e */
[----:B------:R-:W-:-:S04]  /*7380*/  PRMT R3, R16, 0x654, R3 ;  /* 0x0000065410037816 */ /* 0x000fc80000000003 */
[----:B------:R1:W-:Y:S01]  /*7390*/  SYNCS.ARRIVE.TRANS64.RED.A1T0 RZ, [R3+URZ], RZ ;  /* 0x000000ff03ff79a7 */ /* 0x0003e200081004ff */
[----:B------:R-:W-:Y:S05]  /*73a0*/  BRA.U UP0, `(.L_x_243) ;  /* 0x0000000100047547 */ /* 0x000fea000b800000 */
[----:B------:R-:W-:Y:S05]  /*73b0*/  BPT.TRAP 0x1 ;  /* 0x000000040000795c */ /* 0x000fea0000300000 */
.L_x_243:
[----:B------:R-:W-:Y:S01]  /*73c0*/  IMAD R7, R28, 0x8, R2 ;  /* 0x000000081c077824 */ /* 0x000fe200078e0202 */
[----:B-1----:R-:W-:Y:S01]  /*73d0*/  SHF.L.U32 R3, R29, 0x1f, RZ ;  /* 0x0000001f1d037819 */ /* 0x002fe200000006ff */
[----:B------:R-:W-:Y:S01]  /*73e0*/  BSSY B0, `(.L_x_244) ;  /* 0x0000004000007945 */ /* 0x000fe20003800000 */
[----:B------:R-:W-:Y:S02]  /*73f0*/  ISETP.GE.AND P0, PT, R0, 0x1, PT ;  /* 0x000000010000780c */ /* 0x000fe40003f06270 */
[----:B------:R-:W1:Y:S02]  /*7400*/  SYNCS.PHASECHK.TRANS64.TRYWAIT P1, [R7+URZ+0x1e0], R3 ;  /* 0x0001e003070075a7 */ /* 0x000e6400080211ff */
[----:B-1----:R-:W-:Y:S09]  /*7410*/  @!P1 BRA `(.L_x_245) ;  /* 0x0000004c00309947 */ /* 0x002ff20003800000 */
.L_x_406:
[----:B------:R-:W-:Y:S05]  /*7420*/  BSYNC B0 ;  /* 0x0000000000007941 */ /* 0x000fea0003800000 */
.L_x_244:
[----:B------:R-:W-:Y:S04]  /*7430*/  BSSY B1, `(.L_x_246) ;  /* 0x0000072000017945 */ /* 0x000fe80003800000 */
[----:B------:R-:W-:Y:S05]  /*7440*/  @!P0 BRA `(.L_x_247) ;  /* 0x0000000400c08947 */ /* 0x000fea0003800000 */
[----:B------:R-:W-:Y:S02]  /*7450*/  PLOP3.LUT P0, PT, PT, PT, PT, 0x8, 0x80 ;  /* 0x000000000080781c */ /* 0x000fe40003f0e170 */
.L_x_253:
[----:B------:R-:W-:Y:S01]  /*7460*/  IMAD R6, R23, 0x8, R2 ;  /* 0x0000000817067824 */ /* 0x000fe200078e0202 */
[----:B---3--:R-:W-:Y:S07]  /*7470*/  SHF.L.U32 R4, R22, 0x1f, RZ ;  /* 0x0000001f16047819 */ /* 0x008fee00000006ff */
[----:B------:R-:W-:Y:S05]  /*7480*/  YIELD ;  /* 0x0000000000007946 */ /* 0x000fea0003800000 */
[----:B------:R-:W3:Y:S01]  /*7490*/  SYNCS.PHASECHK.TRANS64.TRYWAIT P1, [R6+URZ], R4 ;  /* 0x00000004060075a7 */ /* 0x000ee200080211ff */
[----:B-1----:R-:W-:Y:S01]  /*74a0*/  SHF.L.U32 R3, R24, 0x1f, RZ ;  /* 0x0000001f18037819 */ /* 0x002fe200000006ff */
[----:B------:R-:W-:Y:S01]  /*74b0*/  IMAD R5, R25, 0x8, R2 ;  /* 0x0000000819057824 */ /* 0x000fe200078e0202 */
[----:B------:R-:W-:Y:S04]  /*74c0*/  BSSY B0, `(.L_x_248) ;  /* 0x0000002000007945 */ /* 0x000fe80003800000 */
[----:B---3--:R-:W-:Y:S05]  /*74d0*/  @!P1 BRA `(.L_x_249) ;  /* 0x0000004c00149947 */ /* 0x008fea0003800000 */
.L_x_407:
[----:B------:R-:W-:Y:S05]  /*74e0*/  BSYNC B0 ;  /* 0x0000000000007941 */ /* 0x000fea0003800000 */
.L_x_248:
[----:B------:R-:W3:Y:S01]  /*74f0*/  SYNCS.PHASECHK.TRANS64.TRYWAIT P1, [R5+URZ+0xc0], R3 ;  /* 0x0000c003050075a7 */ /* 0x000ee200080211ff */
[----:B------:R-:W-:Y:S04]  /*7500*/  BSSY B0, `(.L_x_250) ;  /* 0x0000002000007945 */ /* 0x000fe80003800000 */
[----:B---3--:R-:W-:Y:S05]  /*7510*/  @!P1 BRA `(.L_x_251) ;  /* 0x0000004c00189947 */ /* 0x008fea0003800000 */
.L_x_408:
[----:B------:R-:W-:Y:S05]  /*7520*/  BSYNC B0 ;  /* 0x0000000000007941 */ /* 0x000fea0003800000 */
.L_x_250:
[----:B-1----:R-:W-:Y:S01]  /*7530*/  LEA R4, R23, R17, 0xa ;  /* 0x0000001117047211 */ /* 0x002fe200078e50ff */
[----:B------:R-:W-:Y:S01]  /*7540*/  UMOV UR4, 0xffffffff ;  /* 0xffffffff00047882 */ /* 0x000fe20000000000 */
[----:B---3--:R-:W-:Y:S02]  /*7550*/  LEA R3, R25, R19, 0x7 ;  /* 0x0000001319037211 */ /* 0x008fe400078e38ff */
[----:B------:R-:W-:Y:S05]  /*7560*/  BRA.DIV UR4, `(.L_x_252) ;  /* 0x0000004e04187947 */ /* 0x000fea000b800000 */
[----:B------:R-:W-:Y:S11]  /*7570*/  ELECT P1, URZ, PT ;  /* 0x0000000000ff782f */ /* 0x000ff60003820000 */
[----:B------:R-:W-:Y:S02]  /*7580*/  @!UPT UIADD3 URZ, UPT, UPT, URZ, URZ, URZ ;  /* 0x000000fffffff290 */ /* 0x000fe4000fffe0ff */
[----:B------:R-:W-:Y:S01]  /*7590*/  @P1 R2UR.BROADCAST UR5, R8 ;  /* 0x00000000080512ca */ /* 0x000fe200008e0000 */
[----:B------:R-:W-:Y:S01]  /*75a0*/  @P1 IMAD.MOV.U32 R12, RZ, RZ, R3 ;  /* 0x000000ffff0c1224 */ /* 0x000fe200078e0003 */
[----:B------:R-:W-:Y:S01]  /*75b0*/  @P1 VOTEU.ANY UP1, P0 ;  /* 0x0000000000ff1886 */ /* 0x000fe20000020100 */
[----:B------:R-:W-:Y:S01]  /*75c0*/  @P1 IMAD.MOV.U32 R13, RZ, RZ, 0x40004040 ;  /* 0x40004040ff0d1424 */ /* 0x000fe200078e00ff */
[----:B------:R-:W-:Y:S01]  /*75d0*/  VOTEU.ANY UP0, P1 ;  /* 0x0000000000ff7886 */ /* 0x000fe20000800100 */
[----:B------:R-:W-:Y:S01]  /*75e0*/  @P1 IMAD.MOV.U32 R10, RZ, RZ, R4 ;  /* 0x000000ffff0a1224 */ /* 0x000fe200078e0004 */
[----:B------:R-:W-:Y:S01]  /*75f0*/  @P1 R2UR.BROADCAST UR12, R12 ;  /* 0x000000000c0c12ca */ /* 0x000fe200008e0000 */
[----:B------:R-:W-:Y:S01]  /*7600*/  @P1 IMAD.MOV.U32 R11, RZ, RZ, 0x40004040 ;  /* 0x40004040ff0b1424 */ /* 0x000fe200078e00ff */
[----:B------:R-:W-:Y:S02]  /*7610*/  @P1 R2UR.BROADCAST UR13, R13 ;  /* 0x000000000d0d12ca */ /* 0x000fe400008e0000 */
[----:B------:R-:W-:Y:S02]  /*7620*/  ELECT P0, URZ, PT ;  /* 0x0000000000ff782f */ /* 0x000fe40003800000 */
[----:B------:R-:W-:Y:S01]  /*7630*/  @P1 R2UR.BROADCAST UR10, R10 ;  /* 0x000000000a0a12ca */ /* 0x000fe200008e0000 */
[----:B------:R-:W-:Y:S01]  /*7640*/  VOTEU.ANY UP2, P1 ;  /* 0x0000000000ff7886 */ /* 0x000fe20000840100 */
[----:B------:R-:W-:Y:S09]  /*7650*/  @P1 R2UR.BROADCAST UR11, R11 ;  /* 0x000000000b0b12ca */ /* 0x000ff200008e0000 */
[----:B------:R-:W-:Y:S01]  /*7660*/  @P0 R2UR.BROADCAST UR4, R8 ;  /* 0x00000000080402ca */ /* 0x000fe200008e0000 */
[----:B------:R-:W-:Y:S01]  /*7670*/  @UP2 UMOV UR14, 0x0 ;  /* 0x00000000000e2882 */ /* 0x000fe20000000000 */
[----:B------:R-:W-:Y:S01]  /*7680*/  @UP2 UMOV UR15, 0x8040010 ;  /* 0x08040010000f2882 */ /* 0x000fe20000000000 */
[----:B------:R-:W-:Y:S02]  /*7690*/  @P0 VIADD R9, R4, 0x2 ;  /* 0x0000000204090836 */ /* 0x000fe40000000000 */
[----:B------:R-:W-:Y:S01]  /*76a0*/  @P0 VIADD R10, R3, 0x2 ;  /* 0x00000002030a0836 */ /* 0x000fe20000000000 */
[----:B------:R1:W-:Y:S01]  /*76b0*/  @UP0 UTCQMMA gdesc[UR10], gdesc[UR12], tmem[UR5], tmem[UR14], idesc[UR15], UP1 ;  /* 0x00ff0e0c0a0005ea */ /* 0x0003e20008800305 */
[----:B------:R-:W-:Y:S01]  /*76c0*/  @P0 IMAD.MOV.U32 R11, RZ, RZ, 0x40004040 ;  /* 0x40004040ff0b0424 */ /* 0x000fe200078e00ff */
[----:B------:R-:W-:Y:S01]  /*76d0*/  VOTEU.ANY UP0, P0 ;  /* 0x0000000000ff7886 */ /* 0x000fe20000000100 */
[----:B------:R-:W-:Y:S01]  /*76e0*/  @P0 IMAD.MOV.U32 R12, RZ, RZ, R9 ;  /* 0x000000ffff0c0224 */ /* 0x000fe200078e0009 */
[----:B------:R-:W-:Y:S01]  /*76f0*/  @P0 R2UR.BROADCAST UR8, R10 ;  /* 0x000000000a0802ca */ /* 0x000fe200008e0000 */
[----:B------:R-:W-:Y:S01]  /*7700*/  @P0 IMAD.MOV.U32 R13, RZ, RZ, 0x40004040 ;  /* 0x40004040ff0d0424 */ /* 0x000fe200078e00ff */
[----:B------:R-:W-:Y:S01]  /*7710*/  @P0 R2UR.BROADCAST UR9, R11 ;  /* 0x000000000b0902ca */ /* 0x000fe200008e0000 */
[----:B------:R-:W-:Y:S01]  /*7720*/  VOTEU.ANY UP1, P0 ;  /* 0x0000000000ff7886 */ /* 0x000fe20000020100 */
[----:B------:R-:W-:Y:S02]  /*7730*/  @P0 R2UR.BROADCAST UR6, R12 ;  /* 0x000000000c0602ca */ /* 0x000fe400008e0000 */
[----:B------:R-:W-:Y:S02]  /*7740*/  @P0 R2UR.BROADCAST UR7, R13 ;  /* 0x000000000d0702ca */ /* 0x000fe400008e0000 */
[----:B------:R-:W-:Y:S11]  /*7750*/  ELECT P0, URZ, PT ;  /* 0x0000000000ff782f */ /* 0x000ff60003800000 */
[----:B------:R-:W-:Y:S02]  /*7760*/  @!UPT UIADD3 URZ, UPT, UPT, URZ, URZ, URZ ;  /* 0x000000fffffff290 */ /* 0x000fe4000fffe0ff */
[----:B------:R-:W-:Y:S01]  /*7770*/  @P0 VIADD R9, R4, 0x4 ;  /* 0x0000000404090836 */ /* 0x000fe20000000000 */
[----:B-1----:R-:W-:Y:S01]  /*7780*/  @P0 R2UR.BROADCAST UR5, R8 ;  /* 0x00000000080502ca */ /* 0x002fe200008e0000 */
[----:B------:R-:W-:Y:S01]  /*7790*/  @P0 VIADD R10, R3, 0x4 ;  /* 0x00000004030a0836 */ /* 0x000fe20000000000 */
[----:B------:R-:W-:Y:S01]  /*77a0*/  @UP1 UMOV UR14, 0x0 ;  /* 0x00000000000e1882 */ /* 0x000fe20000000000 */
[----:B------:R-:W-:Y:S01]  /*77b0*/  @UP1 UMOV UR15, 0x8040010 ;  /* 0x08040010000f1882 */ /* 0x000fe20000000000 */
[----:B------:R-:W-:Y:S01]  /*77c0*/  @P0 IMAD.MOV.U32 R11, RZ, RZ, 0x40004040 ;  /* 0x40004040ff0b0424 */ /* 0x000fe200078e00ff */
[----:B------:R1:W-:Y:S01]  /*77d0*/  @UP0 UTCQMMA gdesc[UR6], gdesc[UR8], tmem[UR4], tmem[UR14], idesc[UR15], UPT ;  /* 0x00ff0e08060005ea */ /* 0x0003e2000b800304 */
[----:B------:R-:W-:Y:S01]  /*77e0*/  @P0 R2UR.BROADCAST UR12, R10 ;  /* 0x000000000a0c02ca */ /* 0x000fe200008e0000 */
[----:B------:R-:W-:Y:S01]  /*77f0*/  @P0 IMAD.MOV.U32 R12, RZ, RZ, R9 ;  /* 0x000000ffff0c0224 */ /* 0x000fe200078e0009 */
[----:B------:R-:W-:Y:S01]  /*7800*/  VOTEU.ANY UP0, P0 ;  /* 0x0000000000ff7886 */ /* 0x000fe20000000100 */
[----:B------:R-:W-:Y:S01]  /*7810*/  @P0 R2UR.BROADCAST UR13, R11 ;  /* 0x000000000b0d02ca */ /* 0x000fe200008e0000 */
[----:B------:R-:W-:Y:S01]  /*7820*/  @P0 IMAD.MOV.U32 R13, RZ, RZ, 0x40004040 ;  /* 0x40004040ff0d0424 */ /* 0x000fe200078e00ff */
[----:B------:R-:W-:Y:S01]  /*7830*/  VOTEU.ANY UP1, P0 ;  /* 0x0000000000ff7886 */ /* 0x000fe20000020100 */
[----:B------:R-:W-:Y:S01]  /*7840*/  @P0 R2UR.BROADCAST UR10, R12 ;  /* 0x000000000c0a02ca */ /* 0x000fe200008e0000 */
[----:B------:R-:W-:Y:S02]  /*7850*/  VIADD R3, R3, 0x6 ;  /* 0x0000000603037836 */ /* 0x000fe40000000000 */
[----:B------:R-:W-:Y:S02]  /*7860*/  @P0 R2UR.BROADCAST UR11, R13 ;  /* 0x000000000d0b02ca */ /* 0x000fe400008e0000 */
[----:B------:R-:W-:Y:S01]  /*7870*/  ELECT P0, URZ, PT ;  /* 0x0000000000ff782f */ /* 0x000fe20003800000 */
[----:B------:R-:W-:Y:S11]  /*7880*/  VIADD R4, R4, 0x6 ;  /* 0x0000000604047836 */ /* 0x000ff60000000000 */
[----:B------:R-:W-:Y:S01]  /*7890*/  @!UPT UIADD3 URZ, UPT, UPT, URZ, URZ, URZ ;  /* 0x000000fffffff290 */ /* 0x000fe2000fffe0ff */
[----:B------:R-:W-:Y:S01]  /*78a0*/  @P0 IMAD.MOV.U32 R10, RZ, RZ, R3 ;  /* 0x000000ffff0a0224 */ /* 0x000fe200078e0003 */
[----:B-1----:R-:W-:Y:S01]  /*78b0*/  @P0 R2UR.BROADCAST UR4, R8 ;  /* 0x00000000080402ca */ /* 0x002fe200008e0000 */
[----:B------:R-:W-:Y:S01]  /*78c0*/  @UP1 UMOV UR14, 0x0 ;  /* 0x00000000000e1882 */ /* 0x000fe20000000000 */
[----:B------:R-:W-:Y:S01]  /*78d0*/  @UP1 UMOV UR15, 0x8040010 ;  /* 0x08040010000f1882 */ /* 0x000fe20000000000 */
[----:B------:R-:W-:Y:S01]  /*78e0*/  @P0 IMAD.MOV.U32 R11, RZ, RZ, 0x40004040 ;  /* 0x40004040ff0b0424 */ /* 0x000fe200078e00ff */
[----:B------:R-:W-:Y:S01]  /*78f0*/  @P0 R2UR.BROADCAST UR8, R10 ;  /* 0x000000000a0802ca */ /* 0x000fe200008e0000 */
[----:B------:R1:W-:Y:S01]  /*7900*/  @UP0 UTCQMMA gdesc[UR10], gdesc[UR12], tmem[UR5], tmem[UR14], idesc[UR15], UPT ;  /* 0x00ff0e0c0a0005ea */ /* 0x0003e2000b800305 */
[----:B------:R-:W-:Y:S01]  /*7910*/  @P0 IMAD.MOV.U32 R12, RZ, RZ, R4 ;  /* 0x000000ffff0c0224 */ /* 0x000fe200078e0004 */
[----:B------:R-:W-:Y:S01]  /*7920*/  VOTEU.ANY UP0, P0 ;  /* 0x0000000000ff7886 */ /* 0x000fe20000000100 */
        /* <DEDUP_REMOVED lines=8> */
[----:B-1----:R-:W-:Y:S01]  /*79b0*/  @UP1 UMOV UR10, 0x0 ;  /* 0x00000000000a1882 */ /* 0x002fe20000000000 */
[----:B------:R-:W-:Y:S03]  /*79c0*/  @UP1 UMOV UR11, 0x8040010 ;  /* 0x08040010000b1882 */ /* 0x000fe60000000000 */
[----:B------:R-:W-:Y:S01]  /*79d0*/  @P0 R2UR.BROADCAST UR5, R6 ;  /* 0x00000000060502ca */ /* 0x000fe200008e0000 */
[----:B------:R1:W-:Y:S01]  /*79e0*/  @UP0 UTCQMMA gdesc[UR6], gdesc[UR8], tmem[UR4], tmem[UR10], idesc[UR11], UPT ;  /* 0x00ff0a08060005ea */ /* 0x0003e2000b800304 */
[----:B------:R-:W-:Y:S01]  /*79f0*/  VOTEU.ANY UP0, P0 ;  /* 0x0000000000ff7886 */ /* 0x000fe20000000100 */
[----:B------:R-:W-:Y:S10]  /*7a00*/  ELECT P0, URZ, PT ;  /* 0x0000000000ff782f */ /* 0x000ff40003800000 */
[----:B------:R1:W-:Y:S01]  /*7a10*/  @UP0 UTCBAR [UR5], URZ ;  /* 0x000000ff050003e9 */ /* 0x0003e200080000ff */
[----:B------:R-:W-:Y:S02]  /*7a20*/  NOP ;  /* 0x0000000000007918 */ /* 0x000fe40000000000 */
.L_x_421:
[C---:B------:R-:W-:Y:S01]  /*7a30*/  ISETP.GT.U32.AND P1, PT, R0.reuse, 0x1, PT ;  /* 0x000000010000780c */ /* 0x040fe20003f24070 */
[----:B------:R-:W-:Y:S01]  /*7a40*/  @P0 VIADD R5, R5, 0x120 ;  /* 0x0000012005050836 */ /* 0x000fe20000000000 */
[----:B------:R-:W-:Y:S01]  /*7a50*/  VOTEU.ANY UP0, P0 ;  /* 0x0000000000ff7886 */ /* 0x000fe20000000100 */
[----:B------:R-:W-:Y:S02]  /*7a60*/  VIADD R23, R23, 0x1 ;  /* 0x0000000117177836 */ /* 0x000fe40000000000 */
[----:B------:R-:W-:Y:S01]  /*7a70*/  VIADD R25, R25, 0x1 ;  /* 0x0000000119197836 */ /* 0x000fe20000000000 */
[----:B-1----:R-:W-:Y:S01]  /*7a80*/  @P0 R2UR.BROADCAST UR4, R5 ;  /* 0x00000000050402ca */ /* 0x002fe200008e0000 */
[----:B------:R-:W-:Y:S01]  /*7a90*/  VIADD R0, R0, 0xffffffff ;  /* 0xffffffff00007836 */ /* 0x000fe20000000000 */
[----:B------:R-:W-:Y:S02]  /*7aa0*/  ISETP.NE.AND P3, PT, R23, 0xc, PT ;  /* 0x0000000c1700780c */ /* 0x000fe40003f65270 */
[----:B------:R-:W-:Y:S02]  /*7ab0*/  ISETP.NE.AND P2, PT, R25, 0xc, PT ;  /* 0x0000000c1900780c */ /* 0x000fe40003f45270 */
[----:B------:R-:W-:Y:S02]  /*7ac0*/  SEL R4, RZ, 0x1, P3 ;  /* 0x00000001ff047807 */ /* 0x000fe40001800000 */
[----:B------:R-:W-:Y:S02]  /*7ad0*/  SEL R3, RZ, 0x1, P2 ;  /* 0x00000001ff037807 */ /* 0x000fe40001000000 */
[----:B------:R-:W-:Y:S02]  /*7ae0*/  PLOP3.LUT P0, PT, PT, PT, PT, 0x80, 0x8 ;  /* 0x000000000008781c */ /* 0x000fe40003f0f070 */
[----:B------:R-:W-:Y:S01]  /*7af0*/  LOP3.LUT R22, R22, R4, RZ, 0x3c, !PT ;  /* 0x0000000416167212 */ /* 0x000fe200078e3cff */
[----:B------:R3:W-:Y:S01]  /*7b00*/  @UP0 UTCBAR [UR4], URZ ;  /* 0x000000ff040003e9 */ /* 0x0007e200080000ff */
[----:B------:R-:W-:Y:S02]  /*7b10*/  LOP3.LUT R24, R24, R3, RZ, 0x3c, !PT ;  /* 0x0000000318187212 */ /* 0x000fe400078e3cff */
[----:B------:R-:W-:Y:S02]  /*7b20*/  SEL R23, R23, RZ, P3 ;  /* 0x000000ff17177207 */ /* 0x000fe40001800000 */
[----:B------:R-:W-:Y:S01]  /*7b30*/  SEL R25, R25, RZ, P2 ;  /* 0x000000ff19197207 */ /* 0x000fe20001000000 */
[----:B------:R-:W-:Y:S06]  /*7b40*/  @P1 BRA `(.L_x_253) ;  /* 0xfffffff800441947 */ /* 0x000fec000383ffff */
.L_x_247:
[----:B---3--:R-:W-:Y:S05]  /*7b50*/  BSYNC B1 ;  /* 0x0000000000017941 */ /* 0x008fea0003800000 */
.L_x_246:
[----:B------:R-:W-:-:S04]  /*7b60*/  MOV R0, UR47 ;  /* 0x0000002f00007c02 */ /* 0x000fc80008000f00 */
[----:B------:R-:W-:-:S13]  /*7b70*/  ISETP.NE.AND P0, PT, R0, 0x4, PT ;  /* 0x000000040000780c */ /* 0x000fda0003f05270 */
[----:B------:R-:W-:Y:S05]  /*7b80*/  @P0 BRA `(.L_x_254) ;  /* 0x0000000000040947 */ /* 0x000fea0003800000 */
[----:B------:R-:W-:Y:S05]  /*7b90*/  BPT.TRAP 0x1 ;  /* 0x000000040000795c */ /* 0x000fea0000300000 */
.L_x_254:
[----:B------:R-:W-:-:S03]  /*7ba0*/  UMOV UR4, 0xffffffff ;  /* 0xffffffff00047882 */ /* 0x000fc60000000000 */
[----:B------:R-:W-:Y:S05]  /*7bb0*/  BRA.DIV UR4, `(.L_x_255) ;  /* 0x0000004e048c7947 */ /* 0x000fea000b800000 */
[----:B------:R-:W-:-:S13]  /*7bc0*/  ELECT P6, URZ, PT ;  /* 0x0000000000ff782f */ /* 0x000fda00038c0000 */
.L_x_424:
[----:B-1----:R-:W-:Y:S01]  /*7bd0*/  @P6 VIADD R7, R7, 0x1d0 ;  /* 0x000001d007076836 */ /* 0x002fe20000000000 */
[----:B------:R-:W-:Y:S01]  /*7be0*/  PLOP3.LUT P1, PT, P6, PT, PT, 0x80, 0x8 ;  /* 0x000000000008781c */ /* 0x000fe2000372f070 */
[----:B------:R-:W-:Y:S01]  /*7bf0*/  VIADD R28, R28, 0x1 ;  /* 0x000000011c1c7836 */ /* 0x000fe20000000000 */
[----:B------:R-:W-:Y:S01]  /*7c00*/  VOTEU.ANY UP0, P6 ;  /* 0x0000000000ff7886 */ /* 0x000fe20003000100 */
[----:B------:R-:W-:-:S10]  /*7c10*/  ISETP.NE.AND P3, PT, R27, 0x3, PT ;  /* 0x000000031b00780c */ /* 0x000fd40003f65270 */
[----:B------:R-:W-:Y:S02]  /*7c20*/  @P1 R2UR.BROADCAST UR4, R7 ;  /* 0x00000000070412ca */ /* 0x000fe400008e0000 */
[----:B----4-:R-:W-:Y:S02]  /*7c30*/  ISETP.NE.AND P1, PT, R47, RZ, PT ;  /* 0x000000ff2f00720c */ /* 0x010fe40003f25270 */
[----:B------:R-:W-:Y:S02]  /*7c40*/  ISETP.NE.AND P2, PT, R28, 0x2, PT ;  /* 0x000000021c00780c */ /* 0x000fe40003f45270 */
[----:B------:R-:W-:Y:S02]  /*7c50*/  SEL R0, RZ, 0x1, P3 ;  /* 0x00000001ff007807 */ /* 0x000fe40001800000 */
[----:B------:R-:W-:Y:S02]  /*7c60*/  SEL R3, RZ, 0x1, P2 ;  /* 0x00000001ff037807 */ /* 0x000fe40001000000 */
[----:B------:R-:W-:-:S02]  /*7c70*/  LOP3.LUT R26, R26, R0, RZ, 0x3c, !PT ;  /* 0x000000001a1a7212 */ /* 0x000fc400078e3cff */
[----:B------:R-:W-:Y:S01]  /*7c80*/  LOP3.LUT R29, R29, R3, RZ, 0x3c, !PT ;  /* 0x000000031d1d7212 */ /* 0x000fe200078e3cff */
[----:B------:R4:W-:Y:S01]  /*7c90*/  @UP0 UTCBAR [UR4], URZ ;  /* 0x000000ff040003e9 */ /* 0x0009e200080000ff */
[----:B------:R-:W-:Y:S02]  /*7ca0*/  SEL R27, R27, RZ, P3 ;  /* 0x000000ff1b1b7207 */ /* 0x000fe40001800000 */
[----:B------:R-:W-:Y:S01]  /*7cb0*/  SEL R28, R28, RZ, P2 ;  /* 0x000000ff1c1c7207 */ /* 0x000fe20001000000 */
[----:B------:R-:W-:Y:S06]  /*7cc0*/  @P1 BRA `(.L_x_256) ;  /* 0xfffffff000dc1947 */ /* 0x000fec000383ffff */
[----:B----4-:R-:W-:Y:S05]  /*7cd0*/  BSYNC B6 ;  /* 0x0000000000067941 */ /* 0x010fea0003800000 */
.L_x_237:
[----:B------:R-:W1:Y:S01]  /*7ce0*/  S2R R0, SR_CgaCtaId ;  /* 0x0000000000007919 */ /* 0x000e620000008800 */
[----:B------:R-:W-:Y:S01]  /*7cf0*/  UMOV UR4, 0xffffffff ;  /* 0xffffffff00047882 */ /* 0x000fe20000000000 */
[----:B------:R-:W-:-:S04]  /*7d00*/  MOV R3, 0x40 ;  /* 0x0000004000037802 */ /* 0x000fc80000000f00 */
[----:B-1----:R-:W-:Y:S01]  /*7d10*/  LEA R0, R0, R3, 0x18 ;  /* 0x0000000300007211 */ /* 0x002fe200078ec0ff */
[----:B------:R-:W-:Y:S05]  /*7d20*/  BRA.DIV UR4, `(.L_x_257) ;  /* 0x0000004e04507947 */ /* 0x000fea000b800000 */
[----:B------:R-:W-:-:S13]  /*7d30*/  ELECT P6, URZ, PT ;  /* 0x0000000000ff782f */ /* 0x000fda00038c0000 */
.L_x_427:
[----:B------:R-:W-:Y:S01]  /*7d40*/  HFMA2 R3, -RZ, RZ, 0, 5.9604644775390625e-08 ;  /* 0x00000001ff037431 */ /* 0x000fe200000001ff */
[----:B------:R-:W-:-:S05]  /*7d50*/  VOTEU.ANY UP0, P6 ;  /* 0x0000000000ff7886 */ /* 0x000fca0003000100 */
[----:B------:R-:W-:Y:S01]  /*7d60*/  @UP0 UVIRTCOUNT.DEALLOC.SMPOOL 0x80 ;  /* 0x000000800000084c */ /* 0x000fe20000000000 */
[----:B------:R1:W-:Y:S01]  /*7d70*/  @P6 STS.U8 [R0+0x1c], R3 ;  /* 0x00001c0300006388 */ /* 0x0003e20000000000 */
[----:B------:R-:W-:Y:S05]  /*7d80*/  @P0 BRA `(.L_x_258) ;  /* 0x0000000000040947 */ /* 0x000fea0003800000 */
[----:B------:R-:W-:Y:S05]  /*7d90*/  BPT.TRAP 0x1 ;  /* 0x000000040000795c */ /* 0x000fea0000300000 */
.L_x_258:
[----:B-1----:R-:W-:Y:S01]  /*7da0*/  LEA R3, R28, R2, 0x3 ;  /* 0x000000021c037211 */ /* 0x002fe200078e18ff */
[----:B------:R-:W-:Y:S01]  /*7db0*/  BSSY B0, `(.L_x_259) ;  /* 0x0000004000007945 */ /* 0x000fe20003800000 */
[----:B------:R-:W-:-:S04]  /*7dc0*/  SHF.L.U32 R4, R29, 0x1f, RZ ;  /* 0x0000001f1d047819 */ /* 0x000fc800000006ff */
[----:B------:R-:W1:Y:S02]  /*7dd0*/  SYNCS.PHASECHK.TRANS64.TRYWAIT P1, [R3+URZ+0x1e0], R4 ;  /* 0x0001e004030075a7 */ /* 0x000e6400080211ff */
[----:B-1----:R-:W-:Y:S05]  /*7de0*/  @!P1 BRA `(.L_x_260) ;  /* 0x0000004c00409947 */ /* 0x002fea0003800000 */
.L_x_428:
[----:B------:R-:W-:Y:S05]  /*7df0*/  BSYNC B0 ;  /* 0x0000000000007941 */ /* 0x000fea0003800000 */
.L_x_259:
[----:B------:R-:W-:Y:S01]  /*7e00*/  IADD3 R28, PT, PT, R28, 0x1, RZ ;  /* 0x000000011c1c7810 */ /* 0x000fe20007ffe0ff */
[----:B------:R-:W-:Y:S06]  /*7e10*/  @P0 BRA `(.L_x_261) ;  /* 0x0000000000040947 */ /* 0x000fec0003800000 */
[----:B------:R-:W-:Y:S05]  /*7e20*/  BPT.TRAP 0x1 ;  /* 0x000000040000795c */ /* 0x000fea0000300000 */
.L_x_261:
[----:B------:R-:W-:-:S04]  /*7e30*/  ISETP.NE.AND P0, PT, R28, 0x2, PT ;  /* 0x000000021c00780c */ /* 0x000fc80003f05270 */
[----:B-1----:R-:W-:Y:S02]  /*7e40*/  SEL R3, RZ, 0x1, P0 ;  /* 0x00000001ff037807 */ /* 0x002fe40000000000 */
[----:B------:R-:W-:Y:S02]  /*7e50*/  SEL R28, R28, RZ, P0 ;  /* 0x000000ff1c1c7207 */ /* 0x000fe40000000000 */
[----:B------:R-:W-:-:S03]  /*7e60*/  LOP3.LUT R3, R29, R3, RZ, 0x3c, !PT ;  /* 0x000000031d037212 */ /* 0x000fc600078e3cff */
[----:B------:R-:W-:Y:S01]  /*7e70*/  IMAD R28, R28, 0x8, R2 ;  /* 0x000000081c1c7824 */ /* 0x000fe200078e0202 */
[----:B------:R-:W-:-:S04]  /*7e80*/  SHF.L.U32 R3, R3, 0x1f, RZ ;  /* 0x0000001f03037819 */ /* 0x000fc800000006ff */
[----:B------:R-:W1:Y:S02]  /*7e90*/  SYNCS.PHASECHK.TRANS64.TRYWAIT P0, [R28+URZ+0x1e0], R3 ;  /* 0x0001e0031c0075a7 */ /* 0x000e6400080011ff */
[----:B-1----:R-:W-:Y:S05]  /*7ea0*/  @!P0 BRA `(.L_x_262) ;  /* 0x0000004c00248947 */ /* 0x002fea0003800000 */
.L_x_429:
[----:B------:R-:W-:Y:S05]  /*7eb0*/  WARPSYNC.ALL ;  /* 0x0000000000007948 */ /* 0x000fea0003800000 */
[----:B--2---:R-:W2:Y:S01]  /*7ec0*/  LDS R2, [R0+0x14] ;  /* 0x0000140000027984 */ /* 0x004ea20000000800 */
[----:B------:R-:W-:Y:S01]  /*7ed0*/  LOP3.LUT R30, R30, 0xffff, RZ, 0xc0, !PT ;  /* 0x0000ffff1e1e7812 */ /* 0x000fe200078ec0ff */
[----:B------:R-:W-:Y:S01]  /*7ee0*/  UMOV UR7, 0xffff ;  /* 0x0000ffff00077882 */ /* 0x000fe20000000000 */
[----:B------:R-:W-:Y:S02]  /*7ef0*/  UMOV UR4, 0x1 ;  /* 0x0000000100047882 */ /* 0x000fe40000000000 */
[----:B------:R-:W-:-:S13]  /*7f00*/  R2UR UR5, R30 ;  /* 0x000000001e0572ca */ /* 0x000fda00000e0000 */
[----:B------:R-:W-:-:S04]  /*7f10*/  USHF.R.U32.HI UR5, URZ, 0x5, UR5 ;  /* 0x00000005ff057899 */ /* 0x000fc80008011605 */
[----:B------:R-:W-:Y:S02]  /*7f20*/  USHF.L.U32 UR7, UR7, UR5, URZ ;  /* 0x0000000507077299 */ /* 0x000fe400080006ff */
[----:B------:R-:W-:-:S04]  /*7f30*/  USHF.L.U32 UR4, UR4, UR5, URZ ;  /* 0x0000000504047299 */ /* 0x000fc800080006ff */
[----:B--2---:R-:W-:-:S04]  /*7f40*/  LOP3.LUT R2, R2, UR7, RZ, 0xc0, !PT ;  /* 0x0000000702027c12 */ /* 0x004fc8000f8ec0ff */
[----:B------:R-:W-:-:S13]  /*7f50*/  ISETP.NE.AND P0, PT, R2, UR7, PT ;  /* 0x0000000702007c0c */ /* 0x000fda000bf05270 */
[----:B------:R-:W-:Y:S05]  /*7f60*/  @P0 BRA `(.L_x_263) ;  /* 0x0000000000580947 */ /* 0x000fea0003800000 */
[----:B------:R-:W2:Y:S02]  /*7f70*/  LDS R2, [R0+0x18] ;  /* 0x0000180000027984 */ /* 0x000ea40000000800 */
[----:B--2---:R-:W-:-:S04]  /*7f80*/  LOP3.LUT R2, R2, UR4, RZ, 0xc0, !PT ;  /* 0x0000000402027c12 */ /* 0x004fc8000f8ec0ff */
[----:B------:R-:W-:-:S13]  /*7f90*/  ISETP.NE.AND P0, PT, R2, UR4, PT ;  /* 0x0000000402007c0c */ /* 0x000fda000bf05270 */
[----:B------:R-:W-:Y:S05]  /*7fa0*/  @P0 BRA `(.L_x_264) ;  /* 0x00000000003c0947 */ /* 0x000fea0003800000 */
[----:B-1----:R-:W1:Y:S01]  /*7fb0*/  S2R R3, SR_LANEID ;  /* 0x0000000000037919 */ /* 0x002e620000000000 */
[----:B------:R-:W-:Y:S01]  /*7fc0*/  ULOP3.LUT UR7, URZ, UR7, URZ, 0x33, !UPT ;  /* 0x00000007ff077292 */ /* 0x000fe2000f8e33ff */
[----:B------:R-:W-:Y:S02]  /*7fd0*/  VOTEU.ANY UR6, UPT, PT ;  /* 0x0000000000067886 */ /* 0x000fe400038e0100 */
[----:B------:R-:W-:-:S03]  /*7fe0*/  UFLO.U32 UR6, UR6 ;  /* 0x00000006000672bd */ /* 0x000fc600080e0000 */
[----:B------:R-:W-:-:S04]  /*7ff0*/  IMAD.U32 R2, RZ, RZ, UR7 ;  /* 0x00000007ff027e24 */ /* 0x000fc8000f8e00ff */
[----:B------:R2:W3:Y:S02]  /*8000*/  REDUX UR5, R2 ;  /* 0x00000000020573c4 */ /* 0x0004e40000000000 */
[----:B------:R4:W-:Y:S01]  /*8010*/  UTCATOMSWS.AND URZ, UR7 ;  /* 0x0000000700ff79e3 */ /* 0x0009e20008000000 */
[----:B-1----:R-:W-:Y:S02]  /*8020*/  ISETP.EQ.U32.AND P0, PT, R3, UR6, PT ;  /* 0x0000000603007c0c */ /* 0x002fe4000bf02070 */
[----:B--2---:R-:W-:Y:S02]  /*8030*/  LOP3.LUT R2, RZ, UR4, RZ, 0x33, !PT ;  /* 0x00000004ff027c12 */ /* 0x004fe4000f8e33ff */
[----:B---3--:R-:W-:Y:S02]  /*8040*/  MOV R3, UR5 ;  /* 0x0000000500037c02 */ /* 0x008fe40008000f00 */
[----:B------:R-:W1:Y:S07]  /*8050*/  REDUX UR4, R2 ;  /* 0x00000000020473c4 */ /* 0x000e6e0000000000 */
[----:B------:R4:W-:Y:S01]  /*8060*/  @P0 ATOMS.AND RZ, [R0+0x14], R3 ;  /* 0x0000140300ff038c */ /* 0x0009e20002800000 */
[----:B-1----:R-:W-:-:S05]  /*8070*/  IMAD.U32 R2, RZ, RZ, UR4 ;  /* 0x00000004ff027e24 */ /* 0x002fca000f8e00ff */
[----:B------:R4:W-:Y:S01]  /*8080*/  @P0 ATOMS.AND RZ, [R0+0x18], R2 ;  /* 0x0000180200ff038c */ /* 0x0009e20002800000 */
[----:B------:R-:W-:Y:S05]  /*8090*/  BRA `(.L_x_265) ;  /* 0x0000000000147947 */ /* 0x000fea0003800000 */
.L_x_264:
[----:B------:R-:W-:Y:S02]  /*80a0*/  MOV R2, 0x80c0 ;  /* 0x000080c000027802 */ /* 0x000fe40000000f00 */
[----:B-1----:R-:W-:Y:S05]  /*80b0*/  CALL.REL.NOINC `($__internal_0_$__cuda_sm10x_tcgen05_guardrail_trap_col_being_dealloced_not_returned_by_alloc) ;  /* 0x0000004c003c7944 */ /* 0x002fea0003c00000 */
[----:B------:R-:W-:Y:S05]  /*80c0*/  BRA `(.L_x_265) ;  /* 0x0000000000087947 */ /* 0x000fea0003800000 */
.L_x_263:
[----:B------:R-:W-:Y:S02]  /*80d0*/  MOV R2, 0x80f0 ;  /* 0x000080f000027802 */ /* 0x000fe40000000f00 */
[----:B-1----:R-:W-:Y:S05]  /*80e0*/  CALL.REL.NOINC `($__internal_2_$__cuda_sm10x_tcgen05_guardrail_trap_unallocated_columns_being_dealloced) ;  /* 0x0000004c00487944 */ /* 0x002fea0003c00000 */
.L_x_265:
[----:B------:R-:W-:Y:S01]  /*80f0*/  NOP ;  /* 0x0000000000007918 */ /* 0x000fe20000000000 */
[----:B----4-:R-:W-:Y:S05]  /*8100*/  EXIT ;  /* 0x000000000000794d */ /* 0x010fea0003800000 */
.L_x_232:
[----:B------:R-:W-:-:S04]  /*8110*/  UISETP.NE.AND UP0, UPT, UR49, URZ, UPT ;  /* 0x000000ff3100728c */ /* 0x000fc8000bf05270 */
[----:B------:R-:W-:-:S09]  /*8120*/  UISETP.NE.OR UP0, UPT, UR46, 0x3, UP0 ;  /* 0x000000032e00788c */ /* 0x000fd20008705670 */
[----:B------:R-:W-:Y:S05]  /*8130*/  BRA.U UP0, `(.L_x_266) ;  /* 0x0000000900147547 */ /* 0x000fea000b800000 */
[----:B------:R-:W2:Y:S01]  /*8140*/  LDC.64 R8, c[0x0][0x588] ;  /* 0x00016200ff087b82 */ /* 0x000ea20000000a00 */
[----:B------:R-:W-:Y:S01]  /*8150*/  HFMA2 R3, -RZ, RZ, 0, 0 ;  /* 0x00000000ff037431 */ /* 0x000fe200000001ff */
[----:B------:R-:W3:Y:S01]  /*8160*/  LDCU.64 UR24, c[0x0][0x348] ;  /* 0x00006900ff1877ac */ /* 0x000ee20008000a00 */
[----:B------:R-:W4:Y:S01]  /*8170*/  LDCU.64 UR4, c[0x0][0x588] ;  /* 0x0000b100ff0477ac */ /* 0x000f220008000a00 */
[----:B------:R-:W1:Y:S01]  /*8180*/  LDCU.64 UR6, c[0x0][0x590] ;  /* 0x0000b200ff0677ac */ /* 0x000e620008000a00 */
[----:B------:R-:W-:Y:S01]  /*8190*/  UMOV UR20, 0x1 ;  /* 0x0000000100147882 */ /* 0x000fe20000000000 */
[----:B------:R-:W-:Y:S01]  /*81a0*/  UMOV UR16, URZ ;  /* 0x000000ff00107c82 */ /* 0x000fe20008000000 */
[----:B------:R-:W-:Y:S01]  /*81b0*/  UMOV UR19, URZ ;  /* 0x000000ff00137c82 */ /* 0x000fe20008000000 */
.L_x_279:
[----:B------:R-:W-:-:S09]  /*81c0*/  UISETP.NE.AND UP0, UPT, UR46, 0x1, UPT ;  /* 0x000000012e00788c */ /* 0x000fd2000bf05270 */
[----:B--2---:R-:W-:Y:S05]  /*81d0*/  BRA.U UP0, `(.L_x_267) ;  /* 0x0000000100047547 */ /* 0x004fea000b800000 */
[----:B-1-34-:R-:W-:Y:S05]  /*81e0*/  BPT.TRAP 0x1 ;  /* 0x000000040000795c */ /* 0x01afea0000300000 */
.L_x_267:
[----:B------:R-:W1:Y:S01]  /*81f0*/  S2UR UR14, SR_CgaCtaId ;  /* 0x00000000000e79c3 */ /* 0x000e620000008800 */
[----:B------:R-:W-:Y:S01]  /*8200*/  UMOV UR13, 0x400 ;  /* 0x00000400000d7882 */ /* 0x000fe20000000000 */
[----:B------:R-:W-:Y:S01]  /*8210*/  SHF.L.U32 R2, R3, 0x1f, RZ ;  /* 0x0000001f03027819 */ /* 0x000fe200000006ff */
[----:B-1----:R-:W-:-:S04]  /*8220*/  ULEA UR13, UR14, UR13, 0x18 ;  /* 0x0000000d0e0d7291 */ /* 0x002fc8000f8ec0ff */
[----:B------:R-:W-:-:S09]  /*8230*/  ULEA UR8, UR16, UR13, 0x3 ;  /* 0x0000000d10087291 */ /* 0x000fd2000f8e18ff */
[----:B------:R-:W1:Y:S02]  /*8240*/  SYNCS.PHASECHK.TRANS64.TRYWAIT P0, [UR8+0x1a0], R2 ;  /* 0x0001a002ff0075a7 */ /* 0x000e640008001108 */
[----:B-1----:R-:W-:Y:S05]  /*8250*/  @!P0 BRA `(.L_x_268) ;  /* 0x00000048004c8947 */ /* 0x002fea0003800000 */
.L_x_431:
[----:B------:R-:W-:-:S09]  /*8260*/  ULEA UR9, UR16, UR13, 0x4 ;  /* 0x0000000d10097291 */ /* 0x000fd2000f8e20ff */
[----:B------:R-:W1:Y:S01]  /*8270*/  LDS.128 R4, [UR9+0x200] ;  /* 0x00020009ff047984 */ /* 0x000e620008000c00 */
[----:B------:R-:W-:Y:S01]  /*8280*/  @!PT LDS RZ, [RZ] ;  /* 0x00000000fffff984 */ /* 0x000fe20000000800 */
[----:B------:R-:W-:Y:S01]  /*8290*/  @!PT LDS RZ, [RZ] ;  /* 0x00000000fffff984 */ /* 0x000fe20000000800 */
[----:B------:R-:W-:Y:S01]  /*82a0*/  @!PT LDS RZ, [RZ] ;  /* 0x00000000fffff984 */ /* 0x000fe20000000800 */
[----:B------:R-:W-:Y:S01]  /*82b0*/  @!PT LDS RZ, [RZ] ;  /* 0x00000000fffff984 */ /* 0x000fe20000000800 */
[----:B------:R2:W-:Y:S06]  /*82c0*/  MEMBAR.ALL.CTA ;  /* 0x0000000000007992 */ /* 0x0005ec0000008000 */
[----:B--2---:R-:W2:Y:S01]  /*82d0*/  FENCE.VIEW.ASYNC.S ;  /* 0x00000000000073c6 */ /* 0x004ea20000000000 */
[----:B------:R-:W-:Y:S05]  /*82e0*/  BRA.U UP0, `(.L_x_269) ;  /* 0x0000000100047547 */ /* 0x000fea000b800000 */
[----:B---34-:R-:W-:Y:S05]  /*82f0*/  BPT.TRAP 0x1 ;  /* 0x000000040000795c */ /* 0x018fea0000300000 */
.L_x_269:
[----:B------:R-:W-:Y:S02]  /*8300*/  UIADD3 UR8, UPT, UPT, UR8, 0x1b8, URZ ;  /* 0x000001b808087890 */ /* 0x000fe4000fffe0ff */
[----:B------:R-:W-:Y:S02]  /*8310*/  UISETP.NE.U32.AND UP0, UPT, UR6, URZ, UPT ;  /* 0x000000ff0600728c */ /* 0x000fe4000bf05070 */
[----:B------:R-:W-:Y:S02]  /*8320*/  UPRMT UR8, UR14, 0x654, UR8 ;  /* 0x000006540e087896 */ /* 0x000fe40008000008 */
[----:B------:R-:W-:Y:S02]  /*8330*/  UISETP.NE.AND.EX UP0, UPT, UR7, URZ, UPT, UP0 ;  /* 0x000000ff0700728c */ /* 0x000fe4000bf05300 */
[----:B------:R-:W-:-:S05]  /*8340*/  UIADD3 UR16, UPT, UPT, UR16, 0x1, URZ ;  /* 0x0000000110107890 */ /* 0x000fca000fffe0ff */
[----:B--2---:R-:W-:Y:S02]  /*8350*/  SYNCS.ARRIVE.TRANS64.RED.A1T0 RZ, [UR8], RZ ;  /* 0x000000ffffff79a7 */ /* 0x004fe40008100408 */
[----:B------:R-:W-:Y:S05]  /*8360*/  BRA.U !UP0, `(.L_x_270) ;  /* 0x00000001082c7547 */ /* 0x000fea000b800000 */
[----:B----4-:R-:W-:-:S04]  /*8370*/  UISETP.NE.U32.AND UP0, UPT, UR4, URZ, UPT ;  /* 0x000000ff0400728c */ /* 0x010fc8000bf05070 */
[----:B------:R-:W-:-:S09]  /*8380*/  UISETP.NE.AND.EX UP0, UPT, UR5, URZ, UPT, UP0 ;  /* 0x000000ff0500728c */ /* 0x000fd2000bf05300 */
[----:B------:R-:W-:Y:S05]  /*8390*/  BRA.U !UP0, `(.L_x_271) ;  /* 0x0000000108147547 */ /* 0x000fea000b800000 */
[----:B------:R-:W-:-:S04]  /*83a0*/  IMAD R0, R46, UR6, RZ ;  /* 0x000000062e007c24 */ /* 0x000fc8000f8e02ff */
[----:B-----5:R-:W-:-:S06]  /*83b0*/  IMAD.WIDE R22, R0, 0x4, R8 ;  /* 0x0000000400167825 */ /* 0x020fcc00078e0208 */
[----:B------:R2:W5:Y:S01]  /*83c0*/  LDG.E R22, desc[UR44][R22.64] ;  /* 0x0000002c16167981 */ /* 0x000562000c1e1900 */
[----:B------:R-:W-:Y:S01]  /*83d0*/  HFMA2 R48, -RZ, RZ, 0, 5.9604644775390625e-08 ;  /* 0x00000001ff307431 */ /* 0x000fe200000001ff */
[----:B------:R-:W-:Y:S05]  /*83e0*/  BRA `(.L_x_270) ;  /* 0x00000000000c7947 */ /* 0x000fea0003800000 */
.L_x_271:
[----:B------:R-:W2:Y:S01]  /*83f0*/  LDCU UR8, c[0x0][0x580] ;  /* 0x0000b000ff0877ac */ /* 0x000ea20008000800 */
[----:B------:R-:W-:Y:S01]  /*8400*/  HFMA2 R48, -RZ, RZ, 0, 5.9604644775390625e-08 ;  /* 0x00000001ff307431 */ /* 0x000fe200000001ff */
[----:B--2--5:R-:W-:-:S07]  /*8410*/  MOV R22, UR8 ;  /* 0x0000000800167c02 */ /* 0x024fce0008000f00 */
.L_x_270:
[----:B------:R-:W-:-:S04]  /*8420*/  ISETP.NE.U32.AND P0, PT, RZ, UR6, PT ;  /* 0x00000006ff007c0c */ /* 0x000fc8000bf05070 */
[----:B------:R-:W-:-:S13]  /*8430*/  ISETP.NE.AND.EX P0, PT, RZ, UR7, PT, P0 ;  /* 0x00000007ff007c0c */ /* 0x000fda000bf05300 */
[----:B-----5:R-:W-:Y:S01]  /*8440*/  @!P0 FSETP.EQ.AND P2, PT, R22, RZ, PT ;  /* 0x000000ff1600820b */ /* 0x020fe20003f42000 */
[----:B------:R-:W-:-:S12]  /*8450*/  @!P0 BRA `(.L_x_272) ;  /* 0x0000000000188947 */ /* 0x000fd80003800000 */
[----:B----4-:R-:W-:Y:S01]  /*8460*/  UISETP.NE.U32.AND UP0, UPT, UR4, URZ, UPT ;  /* 0x000000ff0400728c */ /* 0x010fe2000bf05070 */
[----:B------:R-:W-:-:S03]  /*8470*/  LOP3.LUT P0, RZ, R48, 0xff, RZ, 0xc0, !PT ;  /* 0x000000ff30ff7812 */ /* 0x000fc6000780c0ff */
[----:B------:R-:W-:-:S06]  /*8480*/  UISETP.NE.AND.EX UP0, UPT, UR5, URZ, UPT, UP0 ;  /* 0x000000ff0500728c */ /* 0x000fcc000bf05300 */
[----:B------:R-:W-:-:S04]  /*8490*/  PLOP3.LUT P2, PT, PT, PT, UP0, 0x80, 0x8 ;  /* 0x000000000008781c */ /* 0x000fc80003f4f008 */
[----:B------:R-:W-:Y:S02]  /*84a0*/  PLOP3.LUT P2, PT, P2, PT, PT, 0x8, 0x80 ;  /* 0x000000000080781c */ /* 0x000fe4000174e170 */
[----:B------:R-:W-:-:S13]  /*84b0*/  @P0 FSETP.EQ.AND P2, PT, R22, RZ, PT ;  /* 0x000000ff1600020b */ /* 0x000fda0003f42000 */
.L_x_272:
[----:B------:R-:W-:Y:S01]  /*84c0*/  UISETP.NE.AND UP0, UPT, UR47, 0x4, UPT ;  /* 0x000000042f00788c */ /* 0x000fe2000bf05270 */
[----:B------:R-:W-:-:S08]  /*84d0*/  ELECT P1, URZ, PT ;  /* 0x0000000000ff782f */ /* 0x000fd00003820000 */
[----:B------:R-:W-:Y:S05]  /*84e0*/  BRA.U UP0, `(.L_x_273) ;  /* 0x0000000100047547 */ /* 0x000fea000b800000 */
[----:B---34-:R-:W-:Y:S05]  /*84f0*/  BPT.TRAP 0x1 ;  /* 0x000000040000795c */ /* 0x018fea0000300000 */
.L_x_273:
[----:B------:R-:W-:Y:S01]  /*8500*/  ULEA UR15, UR19, UR13, 0x3 ;  /* 0x0000000d130f7291 */ /* 0x000fe2000f8e18ff */
[----:B------:R-:W-:Y:S01]  /*8510*/  IMAD.U32 R2, RZ, RZ, UR20 ;  /* 0x00000014ff027e24 */ /* 0x000fe2000f8e00ff */
[----:B------:R-:W-:-:S04]  /*8520*/  PLOP3.LUT P1, PT, P2, P1, PT, 0xf2, 0x2f ;  /* 0x00000000002f781c */ /* 0x000fc80001723e72 */
[----:B------:R-:W-:-:S04]  /*8530*/  SHF.L.U32 R2, R2, 0x1f, RZ ;  /* 0x0000001f02027819 */ /* 0x000fc800000006ff */
[----:B------:R-:W5:Y:S02]  /*8540*/  SYNCS.PHASECHK.TRANS64.TRYWAIT P0, [UR15+0x190], R2 ;  /* 0x00019002ff0075a7 */ /* 0x000f64000800110f */
[----:B-----5:R-:W-:Y:S05]  /*8550*/  @!P0 BRA `(.L_x_274) ;  /* 0x0000004400a48947 */ /* 0x020fea0003800000 */
.L_x_433:
[----:B------:R-:W-:Y:S04]  /*8560*/  BSSY.RECONVERGENT B0, `(.L_x_275) ;  /* 0x0000018000007945 */ /* 0x000fe80003800200 */
[----:B------:R-:W-:Y:S05]  /*8570*/  @P1 BRA `(.L_x_276) ;  /* 0x0000000000581947 */ /* 0x000fea0003800000 */
[----:B------:R-:W-:Y:S01]  /*8580*/  R2UR UR10, R44 ;  /* 0x000000002c0a72ca */ /* 0x000fe200000e0000 */
[----:B------:R-:W-:Y:S01]  /*8590*/  ULEA UR17, UR19, UR13, 0xc ;  /* 0x0000000d13117291 */ /* 0x000fe2000f8e60ff */
[----:B------:R-:W-:Y:S01]  /*85a0*/  R2UR UR11, R45 ;  /* 0x000000002d0b72ca */ /* 0x000fe200000e0000 */
[----:B---3--:R-:W-:Y:S01]  /*85b0*/  UIADD3 UR26, UP1, UPT, UR24, 0x280, URZ ;  /* 0x00000280181a7890 */ /* 0x008fe2000ff3e0ff */
[----:B------:R-:W-:Y:S01]  /*85c0*/  R2UR UR12, R46 ;  /* 0x000000002e0c72ca */ /* 0x000fe200000e0000 */
[----:B------:R-:W-:Y:S02]  /*85d0*/  UIADD3 UR9, UPT, UPT, UR15, 0x180, URZ ;  /* 0x000001800f097890 */ /* 0x000fe4000fffe0ff */
[----:B------:R-:W-:Y:S02]  /*85e0*/  UIADD3 UR8, UPT, UPT, UR17, 0x36400, URZ ;  /* 0x0003640011087890 */ /* 0x000fe4000fffe0ff */
[----:B------:R-:W-:Y:S02]  /*85f0*/  UIADD3.X UR27, UPT, UPT, URZ, UR25, URZ, UP1, !UPT ;  /* 0x00000019ff1b7290 */ /* 0x000fe40008ffe4ff */
[----:B------:R-:W-:-:S02]  /*8600*/  UIADD3 UR17, UPT, UPT, UR17, 0x36c00, URZ ;  /* 0x00036c0011117890 */ /* 0x000fc4000fffe0ff */
[----:B------:R-:W-:Y:S02]  /*8610*/  USHF.L.U32 UR10, UR10, 0x7, URZ ;  /* 0x000000070a0a7899 */ /* 0x000fe400080006ff */
[----:B------:R-:W-:Y:S02]  /*8620*/  USHF.L.U32 UR11, UR11, 0x4, URZ ;  /* 0x000000040b0b7899 */ /* 0x000fe400080006ff */
[----:B------:R-:W-:Y:S01]  /*8630*/  UIADD3 UR18, UPT, UPT, UR10, 0x40, URZ ;  /* 0x000000400a127890 */ /* 0x000fe2000fffe0ff */
[----:B------:R-:W-:Y:S01]  /*8640*/  UMOV UR22, 0x0 ;  /* 0x0000000000167882 */ /* 0x000fe20000000000 */
[----:B------:R-:W-:-:S05]  /*8650*/  UMOV UR23, 0x10000000 ;  /* 0x1000000000177882 */ /* 0x000fca0000000000 */
[----:B------:R3:W-:Y:S02]  /*8660*/  UTMALDG.3D [UR8], [UR26], desc[UR22] ;  /* 0x000016081a0075b4 */ /* 0x0007e40008011000 */
[----:B---3--:R-:W-:Y:S01]  /*8670*/  UMOV UR8, UR17 ;  /* 0x0000001100087c82 */ /* 0x008fe20008000000 */
[----:B------:R-:W-:Y:S02]  /*8680*/  UMOV UR10, UR18 ;  /* 0x00000012000a7c82 */ /* 0x000fe40008000000 */
[----:B------:R3:W-:Y:S02]  /*8690*/  UTMALDG.3D [UR8], [UR26], desc[UR22] ;  /* 0x000016081a0075b4 */ /* 0x0007e40008011000 */
[----:B---3--:R-:W-:Y:S05]  /*86a0*/  BRA.U UP0, `(.L_x_277) ;  /* 0x0000000100047547 */ /* 0x008fea000b800000 */
[----:B----4-:R-:W-:Y:S05]  /*86b0*/  BPT.TRAP 0x1 ;  /* 0x000000040000795c */ /* 0x010fea0000300000 */
.L_x_277:
[----:B------:R-:W-:-:S04]  /*86c0*/  HFMA2 R0, -RZ, RZ, 0, 0.00048828125 ;  /* 0x00001000ff007431 */ /* 0x000fc800000001ff */
[----:B------:R3:W-:Y:S03]  /*86d0*/  SYNCS.ARRIVE.TRANS64.RED.A0TR RZ, [UR15+0x180], R0 ;  /* 0x00018000ffff79a7 */ /* 0x0007e6000830040f */
.L_x_276:
[----:B---34-:R-:W-:Y:S05]  /*86e0*/  BSYNC.RECONVERGENT B0 ;  /* 0x0000000000007941 */ /* 0x018fea0003800200 */
.L_x_275:
[----:B------:R-:W-:Y:S05]  /*86f0*/  BRA.U UP0, `(.L_x_278) ;  /* 0x0000000100047547 */ /* 0x000fea000b800000 */
[----:B------:R-:W-:Y:S05]  /*8700*/  BPT.TRAP 0x1 ;  /* 0x000000040000795c */ /* 0x000fea0000300000 */
.L_x_278:
[----:B------:R-:W-:Y:S01]  /*8710*/  UIADD3 UR15, UPT, UPT, UR15, 0x180, URZ ;  /* 0x000001800f0f7890 */ /* 0x000fe2000fffe0ff */
[----:B-1----:R-:W-:Y:S01]  /*8720*/  ISETP.NE.AND P0, PT, R7, RZ, PT ;  /* 0x000000ff0700720c */ /* 0x002fe20003f05270 */
[----:B------:R-:W-:Y:S01]  /*8730*/  UIADD3 UR19, UPT, UPT, UR19, 0x1, URZ ;  /* 0x0000000113137890 */ /* 0x000fe2000fffe0ff */
[----:B------:R-:W-:Y:S01]  /*8740*/  IMAD.MOV.U32 R44, RZ, RZ, R4 ;  /* 0x000000ffff2c7224 */ /* 0x000fe200078e0004 */
[----:B------:R-:W-:Y:S01]  /*8750*/  UISETP.NE.AND UP2, UPT, UR16, 0x3, UPT ;  /* 0x000000031000788c */ /* 0x000fe2000bf45270 */
[----:B------:R-:W-:Y:S01]  /*8760*/  MOV R45, R5 ;  /* 0x00000005002d7202 */ /* 0x000fe20000000f00 */
[----:B------:R-:W-:Y:S01]  /*8770*/  UPRMT UR15, UR14, 0x654, UR15 ;  /* 0x000006540e0f7896 */ /* 0x000fe2000800000f */
[----:B------:R-:W-:Y:S01]  /*8780*/  IMAD.MOV.U32 R46, RZ, RZ, R6 ;  /* 0x000000ffff2e7224 */ /* 0x000fe200078e0006 */
[----:B------:R-:W-:Y:S02]  /*8790*/  UISETP.NE.AND UP1, UPT, UR19, 0x2, UPT ;  /* 0x000000021300788c */ /* 0x000fe4000bf25270 */
[----:B------:R-:W-:-:S02]  /*87a0*/  USEL UR8, URZ, 0x1, UP2 ;  /* 0x00000001ff087887 */ /* 0x000fc40009000000 */
[----:B------:R-:W-:Y:S02]  /*87b0*/  USEL UR9, URZ, 0x1, UP1 ;  /* 0x00000001ff097887 */ /* 0x000fe40008800000 */
[----:B------:R-:W-:Y:S01]  /*87c0*/  USEL UR16, UR16, URZ, UP2 ;  /* 0x000000ff10107287 */ /* 0x000fe20009000000 */
[----:B------:R-:W-:Y:S01]  /*87d0*/  SYNCS.ARRIVE.TRANS64.RED.A1T0 RZ, [UR15], RZ ;  /* 0x000000ffffff79a7 */ /* 0x000fe2000810040f */
[----:B------:R-:W-:Y:S01]  /*87e0*/  USEL UR19, UR19, URZ, UP1 ;  /* 0x000000ff13137287 */ /* 0x000fe20008800000 */
[----:B------:R-:W-:Y:S01]  /*87f0*/  LOP3.LUT R3, R3, UR8, RZ, 0x3c, !PT ;  /* 0x0000000803037c12 */ /* 0x000fe2000f8e3cff */
[----:B------:R-:W-:Y:S01]  /*8800*/  ULOP3.LUT UR20, UR20, UR9, URZ, 0x3c, !UPT ;  /* 0x0000000914147292 */ /* 0x000fe2000f8e3cff */
[----:B------:R-:W-:Y:S11]  /*8810*/  @P0 BRA `(.L_x_279) ;  /* 0xfffffff800680947 */ /* 0x000ff6000383ffff */
[----:B------:R-:W-:Y:S05]  /*8820*/  BRA.U UP0, `(.L_x_280) ;  /* 0x0000000100047547 */ /* 0x000fea000b800000 */
[----:B------:R-:W-:Y:S05]  /*8830*/  BPT.TRAP 0x1 ;  /* 0x000000040000795c */ /* 0x000fea0000300000 */
.L_x_280:
[----:B------:R-:W-:Y:S01]  /*8840*/  ULEA UR4, UR19, UR13, 0x3 ;  /* 0x0000000d13047291 */ /* 0x000fe2000f8e18ff */
[----:B------:R-:W-:Y:S01]  /*8850*/  MOV R2, UR20 ;  /* 0x0000001400027c02 */ /* 0x000fe20008000f00 */
[----:B------:R-:W-:-:S03]  /*8860*/  UIADD3 UR19, UPT, UPT, UR19, 0x1, URZ ;  /* 0x0000000113137890 */ /* 0x000fc6000fffe0ff */
[----:B------:R-:W-:-:S04]  /*8870*/  SHF.L.U32 R2, R2, 0x1f, RZ ;  /* 0x0000001f02027819 */ /* 0x000fc800000006ff */
[----:B------:R-:W1:Y:S02]  /*8880*/  SYNCS.PHASECHK.TRANS64.TRYWAIT P0, [UR4+0x190], R2 ;  /* 0x00019002ff0075a7 */ /* 0x000e640008001104 */
[----:B-1----:R-:W-:Y:S05]  /*8890*/  @!P0 BRA `(.L_x_281) ;  /* 0x0000004000ec8947 */ /* 0x002fea0003800000 */
.L_x_435:
[----:B------:R-:W-:Y:S05]  /*88a0*/  BRA.U UP0, `(.L_x_282) ;  /* 0x0000000100047547 */ /* 0x000fea000b800000 */
[----:B------:R-:W-:Y:S05]  /*88b0*/  BPT.TRAP 0x1 ;  /* 0x000000040000795c */ /* 0x000fea0000300000 */
.L_x_282:
[----:B------:R-:W-:-:S04]  /*88c0*/  UISETP.NE.AND UP0, UPT, UR19, 0x2, UPT ;  /* 0x000000021300788c */ /* 0x000fc8000bf05270 */
[----:B------:R-:W-:Y:S02]  /*88d0*/  USEL UR4, URZ, 0x1, UP0 ;  /* 0x00000001ff047887 */ /* 0x000fe40008000000 */
[----:B------:R-:W-:Y:S02]  /*88e0*/  USEL UR19, UR19, URZ, UP0 ;  /* 0x000000ff13137287 */ /* 0x000fe40008000000 */
[----:B------:R-:W-:Y:S02]  /*88f0*/  ULOP3.LUT UR4, UR20, UR4, URZ, 0x3c, !UPT ;  /* 0x0000000414047292 */ /* 0x000fe4000f8e3cff */
[----:B------:R-:W-:-:S04]  /*8900*/  ULEA UR19, UR19, UR13, 0x3 ;  /* 0x0000000d13137291 */ /* 0x000fc8000f8e18ff */
[----:B-1----:R-:W-:Y:S02]  /*8910*/  IMAD.U32 R2, RZ, RZ, UR4 ;  /* 0x00000004ff027e24 */ /* 0x002fe4000f8e00ff */
[----:B------:R-:W-:-:S03]  /*8920*/  MOV R0, UR19 ;  /* 0x0000001300007c02 */ /* 0x000fc60008000f00 */
[----:B------:R-:W-:-:S07]  /*8930*/  SHF.L.U32 R2, R2, 0x1f, RZ ;  /* 0x0000001f02027819 */ /* 0x000fce00000006ff */
.L_x_283:
[----:B-1----:R1:W3:Y:S02]  /*8940*/  SYNCS.PHASECHK.TRANS64.TRYWAIT P0, [R0+URZ+0x190], R2 ;  /* 0x00019002000075a7 */ /* 0x0022e400080011ff */
[----:B---3--:R-:W-:Y:S05]  /*8950*/  @!P0 NANOSLEEP.SYNCS 0x989680 ;  /* 0x009896800000895d */ /* 0x008fea0003900000 */
[----:B------:R-:W3:Y:S02]  /*8960*/  @!P0 SYNCS.PHASECHK.TRANS64 P0, [R0+URZ+0x190], R2 ;  /* 0x00019002000085a7 */ /* 0x000ee400080010ff */
[----:B---3--:R-:W-:Y:S05]  /*8970*/  @P0 EXIT ;  /* 0x000000000000094d */ /* 0x008fea0003800000 */
[----:B------:R-:W-:Y:S05]  /*8980*/  BRA `(.L_x_283) ;  /* 0xfffffffc00ec7947 */ /* 0x000fea000383ffff */
.L_x_266:
[----:B------:R-:W-:-:S06]  /*8990*/  UISETP.NE.AND UP0, UPT, UR47, 0x4, UPT ;  /* 0x000000042f00788c */ /* 0x000fcc000bf05270 */
[----:B------:R-:W-:-:S13]  /*89a0*/  PLOP3.LUT P0, PT, PT, PT, UP0, 0x80, 0x8 ;  /* 0x000000000008781c */ /* 0x000fda0003f0f008 */
[----:B------:R-:W-:Y:S05]  /*89b0*/  @P0 EXIT ;  /* 0x000000000000094d */ /* 0x000fea0003800000 */
[----:B------:R-:W-:Y:S01]  /*89c0*/  BAR.SYNC.DEFER_BLOCKING 0x6, 0xa0 ;  /* 0x0182800000007b1d */ /* 0x000fe20000010000 */
[C---:B------:R-:W-:Y:S01]  /*89d0*/  IMAD.SHL.U32 R3, R55.reuse, 0x40, RZ ;  /* 0x0000004037037824 */ /* 0x040fe200078e00ff */
[C---:B------:R-:W-:Y:S01]  /*89e0*/  LOP3.LUT P0, RZ, R55.reuse, 0x2, RZ, 0xc0, !PT ;  /* 0x0000000237ff7812 */ /* 0x040fe2000780c0ff */
[C---:B-1----:R-:W-:Y:S01]  /*89f0*/  IMAD.SHL.U32 R5, R55.reuse, 0x20, RZ ;  /* 0x0000002037057824 */ /* 0x042fe200078e00ff */
[----:B------:R-:W-:Y:S01]  /*8a00*/  CS2R R50, SRZ ;  /* 0x0000000000327805 */ /* 0x000fe2000001ff00 */
[----:B------:R-:W-:Y:S01]  /*8a10*/  IMAD.SHL.U32 R0, R55, 0x8, RZ ;  /* 0x0000000837007824 */ /* 0x000fe200078e00ff */
[----:B------:R-:W-:Y:S01]  /*8a20*/  UMOV UR47, 0x400 ;  /* 0x00000400002f7882 */ /* 0x000fe20000000000 */
[----:B------:R-:W-:Y:S01]  /*8a30*/  LOP3.LUT R3, R3, 0x1c0, RZ, 0xc0, !PT ;  /* 0x000001c003037812 */ /* 0x000fe200078ec0ff */
[----:B------:R-:W-:Y:S01]  /*8a40*/  ULEA UR47, UR48, UR47, 0x18 ;  /* 0x0000002f302f7291 */ /* 0x000fe2000f8ec0ff */
[----:B------:R-:W-:Y:S01]  /*8a50*/  IMAD.U32 R4, R55, 0x10000, RZ ;  /* 0x0001000037047824 */ /* 0x000fe200078e00ff */
[----:B------:R-:W-:Y:S01]  /*8a60*/  LOP3.LUT R5, R5, 0x200, RZ, 0xc0, !PT ;  /* 0x0000020005057812 */ /* 0x000fe200078ec0ff */
[----:B------:R-:W-:Y:S01]  /*8a70*/  IMAD.SHL.U32 R47, R55, 0x10, RZ ;  /* 0x00000010372f7824 */ /* 0x000fe200078e00ff */
[----:B------:R-:W-:Y:S01]  /*8a80*/  LOP3.LUT R3, R3, 0x28, R55, 0xf8, !PT ;  /* 0x0000002803037812 */ /* 0x000fe200078ef837 */
[----:B------:R-:W-:Y:S01]  /*8a90*/  IMAD.MOV.U32 R54, RZ, RZ, 0x10 ;  /* 0x00000010ff367424 */ /* 0x000fe200078e00ff */
[----:B------:R-:W-:Y:S01]  /*8aa0*/  LOP3.LUT R55, R55, 0x60, RZ, 0xc0, !PT ;  /* 0x0000006037377812 */ /* 0x000fe200078ec0ff */
[----:B------:R-:W-:Y:S01]  /*8ab0*/  IMAD.MOV.U32 R53, RZ, RZ, 0x1 ;  /* 0x00000001ff357424 */ /* 0x000fe200078e00ff */
[----:B------:R-:W-:Y:S01]  /*8ac0*/  LOP3.LUT R3, R3, 0x38, R0, 0x78, !PT ;  /* 0x0000003803037812 */ /* 0x000fe200078e7800 */
[----:B------:R-:W-:Y:S01]  /*8ad0*/  IMAD.MOV.U32 R17, RZ, RZ, RZ ;  /* 0x000000ffff117224 */ /* 0x000fe200078e00ff */
[----:B------:R-:W-:Y:S01]  /*8ae0*/  LOP3.LUT R0, R4, 0x600000, RZ, 0xc0, !PT ;  /* 0x0060000004007812 */ /* 0x000fe200078ec0ff */
[----:B------:R-:W-:Y:S01]  /*8af0*/  IMAD.MOV.U32 R52, RZ, RZ, RZ ;  /* 0x000000ffff347224 */ /* 0x000fe200078e00ff */
[----:B------:R-:W-:Y:S01]  /*8b00*/  LOP3.LUT R47, R5, 0x400, R47, 0xf8, !PT ;  /* 0x00000400052f7812 */ /* 0x000fe200078ef82f */
[----:B------:R-:W1:Y:S01]  /*8b10*/  LDCU.64 UR54, c[0x0][0x348] ;  /* 0x00006900ff3677ac */ /* 0x000e620008000a00 */
[----:B------:R-:W-:Y:S01]  /*8b20*/  SEL R54, R54, 0xfffffff0, !P0 ;  /* 0xfffffff036367807 */ /* 0x000fe20004000000 */
[----:B------:R-:W2:Y:S01]  /*8b30*/  LDS R2, [UR47+0x230] ;  /* 0x0002302fff027984 */ /* 0x000ea20008000800 */
[----:B------:R-:W-:Y:S01]  /*8b40*/  LOP3.LUT R47, R47, R3, RZ, 0xfc, !PT ;  /* 0x000000032f2f7212 */ /* 0x000fe200078efcff */
[----:B------:R-:W3:Y:S01]  /*8b50*/  LDCU.64 UR40, c[0x0][0x588] ;  /* 0x0000b100ff2877ac */ /* 0x000ee20008000a00 */
[----:B------:R-:W4:Y:S01]  /*8b60*/  LDCU.64 UR42, c[0x0][0x590] ;  /* 0x0000b200ff2a77ac */ /* 0x000f220008000a00 */
[----:B------:R-:W1:Y:S01]  /*8b70*/  LDCU.64 UR38, c[0x0][0x5b0] ;  /* 0x0000b600ff2677ac */ /* 0x000e620008000a00 */
[----:B------:R-:W1:Y:S01]  /*8b80*/  LDCU.64 UR36, c[0x0][0x5a8] ;  /* 0x0000b500ff2477ac */ /* 0x000e620008000a00 */
[----:B------:R-:W-:Y:S01]  /*8b90*/  UMOV UR49, URZ ;  /* 0x000000ff00317c82 */ /* 0x000fe20008000000 */
[----:B------:R-:W-:Y:S01]  /*8ba0*/  UIADD3 UR52, UPT, UPT, UR47, 0x36400, URZ ;  /* 0x000364002f347890 */ /* 0x000fe2000fffe0ff */
[----:B------:R-:W-:Y:S01]  /*8bb0*/  UMOV UR51, URZ ;  /* 0x000000ff00337c82 */ /* 0x000fe20008000000 */
[----:B------:R-:W-:Y:S01]  /*8bc0*/  UMOV UR50, URZ ;  /* 0x000000ff00327c82 */ /* 0x000fe20008000000 */
[----:B-1234-:R-:W-:-:S03]  /*8bd0*/  IMAD.IADD R18, R2, 0x1, R0 ;  /* 0x0000000102127824 */ /* 0x01efc600078e0200 */
.L_x_307:
[----:B------:R-:W-:Y:S09]  /*8be0*/  UISETP.NE.AND UP0, UPT, UR46, 0x1, UPT ;  /* 0x000000012e00788c */ /* 0x000ff2000bf05270 */
[----:B------:R-:W-:Y:S05]  /*8bf0*/  BRA.U UP0, `(.L_x_284) ;  /* 0x0000000100047547 */ /* 0x000fea000b800000 */
[----:B------:R-:W-:Y:S05]  /*8c00*/  BPT.TRAP 0x1 ;  /* 0x000000040000795c */ /* 0x000fea0000300000 */
.L_x_284:
[----:B------:R-:W-:Y:S01]  /*8c10*/  ULEA UR4, UR49, UR47, 0x3 ;  /* 0x0000002f31047291 */ /* 0x000fe2000f8e18ff */
[----:B------:R-:W-:Y:S08]  /*8c20*/  SHF.L.U32 R2, R51, 0x1f, RZ ;  /* 0x0000001f33027819 */ /* 0x000ff000000006ff */
[----:B------:R-:W1:Y:S02]  /*8c30*/  SYNCS.PHASECHK.TRANS64.TRYWAIT P0, [UR4+0x1a0], R2 ;  /* 0x0001a002ff0075a7 */ /* 0x000e640008001104 */
[----:B-1----:R-:W-:Y:S05]  /*8c40*/  @!P0 BRA `(.L_x_285) ;  /* 0x0000004000188947 */ /* 0x002fea0003800000 */
.L_x_437:
[----:B------:R-:W-:Y:S09]  /*8c50*/  ULEA UR5, UR49, UR47, 0x4 ;  /* 0x0000002f31057291 */ /* 0x000ff2000f8e20ff */
[----:B------:R-:W2:Y:S01]  /*8c60*/  LDS.128 R40, [UR5+0x200] ;  /* 0x00020005ff287984 */ /* 0x000ea20008000c00 */
[----:B------:R-:W-:Y:S01]  /*8c70*/  @!PT LDS RZ, [RZ] ;  /* 0x00000000fffff984 */ /* 0x000fe20000000800 */
[----:B------:R-:W-:Y:S01]  /*8c80*/  @!PT LDS RZ, [RZ] ;  /* 0x00000000fffff984 */ /* 0x000fe20000000800 */
[----:B------:R-:W-:Y:S01]  /*8c90*/  @!PT LDS RZ, [RZ] ;  /* 0x00000000fffff984 */ /* 0x000fe20000000800 */
[----:B------:R-:W-:Y:S01]  /*8ca0*/  @!PT LDS RZ, [RZ] ;  /* 0x00000000fffff984 */ /* 0x000fe20000000800 */
[----:B------:R3:W-:Y:S06]  /*8cb0*/  MEMBAR.ALL.CTA ;  /* 0x0000000000007992 */ /* 0x0007ec0000008000 */
[----:B---3--:R-:W3:Y:S01]  /*8cc0*/  FENCE.VIEW.ASYNC.S ;  /* 0x00000000000073c6 */ /* 0x008ee20000000000 */
[----:B------:R-:W-:Y:S05]  /*8cd0*/  BRA.U UP0, `(.L_x_286) ;  /* 0x0000000100047547 */ /* 0x000fea000b800000 */
[----:B------:R-:W-:Y:S05]  /*8ce0*/  BPT.TRAP 0x1 ;  /* 0x000000040000795c */ /* 0x000fea0000300000 */
.L_x_286:
[----:B------:R-:W-:Y:S02]  /*8cf0*/  UIADD3 UR4, UPT, UPT, UR4, 0x1b8, URZ ;  /* 0x000001b804047890 */ /* 0x000fe4000fffe0ff */
[----:B------:R-:W-:Y:S02]  /*8d00*/  ULOP3.LUT UP0, URZ, UR52, 0x3f0, URZ, 0xc0, !UPT ;  /* 0x000003f034ff7892 */ /* 0x000fe4000f80c0ff */
[----:B------:R-:W-:Y:S02]  /*8d10*/  UPRMT UR4, UR48, 0x654, UR4 ;  /* 0x0000065430047896 */ /* 0x000fe40008000004 */
[----:B------:R-:W-:Y:S07]  /*8d20*/  UIADD3 UR49, UPT, UPT, UR49, 0x1, URZ ;  /* 0x0000000131317890 */ /* 0x000fee000fffe0ff */
[----:B---3--:R-:W-:Y:S01]  /*8d30*/  SYNCS.ARRIVE.TRANS64.RED.A1T0 RZ, [UR4], RZ ;  /* 0x000000ffffff79a7 */ /* 0x008fe20008100404 */
[----:B------:R-:W-:Y:S05]  /*8d40*/  BRA.U !UP0, `(.L_x_287) ;  /* 0x00000001087c7547 */ /* 0x000fea000b800000 */
[----:B------:R-:W3:Y:S01]  /*8d50*/  LDCU.64 UR8, c[0x4][0xd0] ;  /* 0x01001a00ff0877ac */ /* 0x000ee20008000a00 */
[----:B-1----:R-:W-:Y:S01]  /*8d60*/  MOV R2, 0xe0 ;  /* 0x000000e000027802 */ /* 0x002fe20000000f00 */
[----:B------:R-:W-:Y:S02]  /*8d70*/  HFMA2 R12, -RZ, RZ, 0, 5.9604644775390625e-08 ;  /* 0x00000001ff0c7431 */ /* 0x000fe400000001ff */
[----:B------:R-:W-:Y:S01]  /*8d80*/  IMAD.MOV.U32 R8, RZ, RZ, 0x70 ;  /* 0x00000070ff087424 */ /* 0x000fe200078e00ff */
[----:B------:R1:W4:Y:S01]  /*8d90*/  LDC.64 R14, c[0x4][R2] ;  /* 0x01000000020e7b82 */ /* 0x0003220000000a00 */
[----:B------:R-:W2:Y:S01]  /*8da0*/  LDCU.64 UR6, c[0x4][0xd8] ;  /* 0x01001b00ff0677ac */ /* 0x000ea20008000a00 */
[----:B------:R-:W-:Y:S01]  /*8db0*/  IMAD.MOV.U32 R13, RZ, RZ, RZ ;  /* 0x000000ffff0d7224 */ /* 0x000fe200078e00ff */
[----:B------:R-:W1:Y:S01]  /*8dc0*/  LDCU.64 UR4, c[0x4][0x48] ;  /* 0x01000900ff0477ac */ /* 0x000e620008000a00 */
[----:B---3--:R-:W-:Y:S01]  /*8dd0*/  MOV R5, UR9 ;  /* 0x0000000900057c02 */ /* 0x008fe20008000f00 */
[----:B------:R-:W-:Y:S01]  /*8de0*/  IMAD.U32 R4, RZ, RZ, UR8 ;  /* 0x00000008ff047e24 */ /* 0x000fe2000f8e00ff */
[----:B--2---:R-:W-:Y:S01]  /*8df0*/  MOV R7, UR7 ;  /* 0x0000000700077c02 */ /* 0x004fe20008000f00 */
[----:B------:R-:W-:Y:S01]  /*8e00*/  IMAD.U32 R6, RZ, RZ, UR6 ;  /* 0x00000006ff067e24 */ /* 0x000fe2000f8e00ff */
[----:B-1----:R-:W-:Y:S01]  /*8e10*/  MOV R11, UR5 ;  /* 0x00000005000b7c02 */ /* 0x002fe20008000f00 */
[----:B------:R-:W-:Y:S02]  /*8e20*/  IMAD.U32 R10, RZ, RZ, UR4 ;  /* 0x00000004ff0a7e24 */ /* 0x000fe4000f8e00ff */
[----:B------:R-:W-:Y:S07]  /*8e30*/  LEPC R20, `(.L_x_288) ;  /* 0x000000001014794e */ /* 0x000fee0000000000 */
[----:B----45:R-:W-:Y:S05]  /*8e40*/  CALL.ABS.NOINC R14 ;  /* 0x000000000e007343 */ /* 0x030fea0003c00000 */
.L_x_288:
[----:B------:R-:W1:Y:S01]  /*8e50*/  LDCU.64 UR8, c[0x4][0xd0] ;  /* 0x01001a00ff0877ac */ /* 0x000e620008000a00 */
[----:B------:R-:W2:Y:S01]  /*8e60*/  LDC.64 R2, c[0x4][R2] ;  /* 0x0100000002027b82 */ /* 0x000ea20000000a00 */
[----:B------:R-:W-:Y:S02]  /*8e70*/  HFMA2 R12, -RZ, RZ, 0, 5.9604644775390625e-08 ;  /* 0x00000001ff0c7431 */ /* 0x000fe400000001ff */
[----:B------:R-:W-:Y:S02]  /*8e80*/  IMAD.MOV.U32 R8, RZ, RZ, 0x70 ;  /* 0x00000070ff087424 */ /* 0x000fe400078e00ff */
[----:B------:R-:W-:Y:S01]  /*8e90*/  IMAD.MOV.U32 R13, RZ, RZ, RZ ;  /* 0x000000ffff0d7224 */ /* 0x000fe200078e00ff */
[----:B------:R-:W3:Y:S01]  /*8ea0*/  LDCU.64 UR6, c[0x4][0xd8] ;  /* 0x01001b00ff0677ac */ /* 0x000ee20008000a00 */
[----:B------:R-:W4:Y:S01]  /*8eb0*/  LDCU.64 UR4, c[0x4][0x48] ;  /* 0x01000900ff0477ac */ /* 0x000f220008000a00 */
[----:B-1----:R-:W-:Y:S02]  /*8ec0*/  MOV R4, UR8 ;  /* 0x0000000800047c02 */ /* 0x002fe40008000f00 */
[----:B------:R-:W-:Y:S02]  /*8ed0*/  MOV R5, UR9 ;  /* 0x0000000900057c02 */ /* 0x000fe40008000f00 */
[----:B---3--:R-:W-:Y:S01]  /*8ee0*/  MOV R7, UR7 ;  /* 0x0000000700077c02 */ /* 0x008fe20008000f00 */
[----:B------:R-:W-:Y:S01]  /*8ef0*/  IMAD.U32 R6, RZ, RZ, UR6 ;  /* 0x00000006ff067e24 */ /* 0x000fe2000f8e00ff */
[----:B----4-:R-:W-:Y:S01]  /*8f00*/  MOV R11, UR5 ;  /* 0x00000005000b7c02 */ /* 0x010fe20008000f00 */
[----:B------:R-:W-:Y:S02]  /*8f10*/  IMAD.U32 R10, RZ, RZ, UR4 ;  /* 0x00000004ff0a7e24 */ /* 0x000fe4000f8e00ff */
[----:B------:R-:W-:Y:S07]  /*8f20*/  LEPC R20, `(.L_x_287) ;  /* 0x000000001014794e */ /* 0x000fee0000000000 */
[----:B--2---:R-:W-:Y:S05]  /*8f30*/  CALL.ABS.NOINC R2 ;  /* 0x0000000002007343 */ /* 0x004fea0003c00000 */
.L_x_287:
[----:B------:R-:W-:Y:S01]  /*8f40*/  ISETP.NE.U32.AND P0, PT, RZ, UR40, PT ;  /* 0x00000028ff007c0c */ /* 0x000fe2000bf05070 */
[----:B------:R-:W-:Y:S01]  /*8f50*/  UISETP.NE.U32.AND UP0, UPT, UR38, URZ, UPT ;  /* 0x000000ff2600728c */ /* 0x000fe2000bf05070 */
[----:B------:R-:W-:Y:S02]  /*8f60*/  ISETP.NE.U32.AND P2, PT, RZ, UR42, PT ;  /* 0x0000002aff007c0c */ /* 0x000fe4000bf45070 */
[----:B------:R-:W-:Y:S01]  /*8f70*/  ISETP.EQ.U32.AND P1, PT, RZ, UR42, PT ;  /* 0x0000002aff007c0c */ /* 0x000fe2000bf22070 */
[----:B------:R-:W-:Y:S01]  /*8f80*/  UISETP.NE.AND.EX UP0, UPT, UR39, URZ, UPT, UP0 ;  /* 0x000000ff2700728c */ /* 0x000fe2000bf05300 */
[----:B------:R-:W-:Y:S02]  /*8f90*/  ISETP.NE.AND.EX P0, PT, RZ, UR41, PT, P0 ;  /* 0x00000029ff007c0c */ /* 0x000fe4000bf05300 */
[----:B------:R-:W-:Y:S02]  /*8fa0*/  ISETP.NE.AND.EX P2, PT, RZ, UR43, PT, P2 ;  /* 0x0000002bff007c0c */ /* 0x000fe4000bf45320 */
[----:B------:R-:W-:Y:S02]  /*8fb0*/  ISETP.EQ.OR.EX P5, PT, RZ, UR43, !P0, P1 ;  /* 0x0000002bff007c0c */ /* 0x000fe4000c7a2710 */
[----:B------:R-:W-:Y:S02]  /*8fc0*/  PLOP3.LUT P1, PT, PT, PT, PT, 0x8, 0x80 ;  /* 0x000000000080781c */ /* 0x000fe40003f2e170 */
[----:B------:R-:W-:Y:S09]  /*8fd0*/  P2R R57, PR, RZ, 0x20 ;  /* 0x00000020ff397803 */ /* 0x000ff20000000000 */
[----:B------:R-:W-:Y:S01]  /*8fe0*/  @P5 PLOP3.LUT P1, PT, P2, PT, PT, 0x80, 0x8 ;  /* 0x000000000008581c */ /* 0x000fe2000172f070 */
[----:B------:R-:W-:Y:S01]  /*8ff0*/  @!UPT UIADD3 URZ, UPT, UPT, URZ, URZ, URZ ;  /* 0x000000fffffff290 */ /* 0x000fe2000fffe0ff */
[----:B------:R-:W-:Y:S11]  /*9000*/  @!P2 BRA `(.L_x_289) ;  /* 0x00000000002ca947 */ /* 0x000ff60003800000 */
[----:B------:R-:W-:Y:S01]  /*9010*/  ISETP.NE.U32.AND P3, PT, RZ, UR40, PT ;  /* 0x00000028ff007c0c */ /* 0x000fe2000bf65070 */
[----:B------:R-:W-:Y:S03]  /*9020*/  IMAD.MOV.U32 R48, RZ, RZ, 0x1 ;  /* 0x00000001ff307424 */ /* 0x000fe600078e00ff */
[----:B------:R-:W-:Y:S11]  /*9030*/  ISETP.NE.AND.EX P3, PT, RZ, UR41, PT, P3 ;  /* 0x00000029ff007c0c */ /* 0x000ff6000bf65330 */
[----:B------:R-:W-:Y:S02]  /*9040*/  @!UPT UIADD3 URZ, UPT, UPT, URZ, URZ, URZ ;  /* 0x000000fffffff290 */ /* 0x000fe4000fffe0ff */
[----:B-1----:R-:W1:Y:S01]  /*9050*/  @P3 LDC.64 R2, c[0x0][0x588] ;  /* 0x00016200ff023b82 */ /* 0x002e620000000a00 */
[----:B------:R-:W-:Y:S04]  /*9060*/  @P3 IMAD R0, R46, UR42, RZ ;  /* 0x0000002a2e003c24 */ /* 0x000fe8000f8e02ff */
[----:B-1----:R-:W-:Y:S04]  /*9070*/  @P3 IMAD.WIDE R2, R0, 0x4, R2 ;  /* 0x0000000400023825 */ /* 0x002fe800078e0202 */
[----:B------:R-:W-:Y:S01]  /*9080*/  HFMA2 R0, -RZ, RZ, 0, 5.9604644775390625e-08 ;  /* 0x00000001ff007431 */ /* 0x000fe200000001ff */
[----:B-----5:R3:W5:Y:S04]  /*9090*/  @P3 LDG.E R22, desc[UR44][R2.64] ;  /* 0x0000002c02163981 */ /* 0x020768000c1e1900 */
[----:B------:R-:W-:Y:S01]  /*90a0*/  @!P3 PRMT R48, R0, 0x7610, R48 ;  /* 0x000076100030b816 */ /* 0x000fe20000000030 */
[----:B---3--:R-:W4:Y:S06]  /*90b0*/  @!P3 LDC R22, c[0x0][0x580] ;  /* 0x00016000ff16bb82 */ /* 0x008f2c0000000800 */
.L_x_289:
[----:B------:R-:W-:Y:S05]  /*90c0*/  BRA.U !UP0, `(.L_x_290) ;  /* 0x0000000108207547 */ /* 0x000fea000b800000 */
[----:B------:R-:W-:Y:S04]  /*90d0*/  ISETP.NE.U32.AND P3, PT, RZ, UR36, PT ;  /* 0x00000024ff007c0c */ /* 0x000fe8000bf65070 */
[----:B------:R-:W-:Y:S11]  /*90e0*/  ISETP.NE.AND.EX P3, PT, RZ, UR37, PT, P3 ;  /* 0x00000025ff007c0c */ /* 0x000ff6000bf65330 */
[----:B------:R-:W-:Y:S02]  /*90f0*/  @!UPT UIADD3 URZ, UPT, UPT, URZ, URZ, URZ ;  /* 0x000000fffffff290 */ /* 0x000fe4000fffe0ff */
[----:B-1----:R-:W1:Y:S01]  /*9100*/  @P3 LDC.64 R2, c[0x0][0x5a8] ;  /* 0x00016a00ff023b82 */ /* 0x002e620000000a00 */
[----:B------:R-:W-:Y:S04]  /*9110*/  @P3 IMAD R0, R46, UR38, RZ ;  /* 0x000000262e003c24 */ /* 0x000fe8000f8e02ff */
[----:B-1----:R-:W-:Y:S05]  /*9120*/  @P3 IMAD.WIDE R2, R0, 0x4, R2 ;  /* 0x0000000400023825 */ /* 0x002fea00078e0202 */
[----:B-----5:R3:W5:Y:S02]  /*9130*/  @P3 LDG.E R19, desc[UR44][R2.64] ;  /* 0x0000002c02133981 */ /* 0x020764000c1e1900 */
[----:B---3--:R-:W1:Y:S02]  /*9140*/  @!P3 LDC R19, c[0x0][0x5a0] ;  /* 0x00016800ff13bb82 */ /* 0x008e640000000800 */
.L_x_290:
[----:B----45:R-:W-:Y:S01]  /*9150*/  @P5 FSETP.NEU.AND P4, PT, R22, RZ, PT ;  /* 0x000000ff1600520b */ /* 0x030fe20003f8d000 */
[----:B------:R-:W-:Y:S01]  /*9160*/  BSSY B1, `(.L_x_291) ;  /* 0x0000030000017945 */ /* 0x000fe20003800000 */
[----:B------:R-:W-:Y:S02]  /*9170*/  @P5 LOP3.LUT P3, RZ, R48, 0xff, RZ, 0xc0, !PT ;  /* 0x000000ff30ff5812 */ /* 0x000fe4000786c0ff */
[----:B------:R-:W-:Y:S02]  /*9180*/  CS2R R32, SRZ ;  /* 0x0000000000207805 */ /* 0x000fe4000001ff00 */
[----:B-1----:R-:W-:Y:S02]  /*9190*/  @P5 SEL R2, RZ, 0xffffffff, P0 ;  /* 0xffffffffff025807 */ /* 0x002fe40000000000 */
[----:B------:R-:W-:Y:S02]  /*91a0*/  CS2R R34, SRZ ;  /* 0x0000000000227805 */ /* 0x000fe4000001ff00 */
[----:B------:R-:W-:Y:S02]  /*91b0*/  @P5 SEL R0, RZ, 0xffffffff, P4 ;  /* 0xffffffffff005807 */ /* 0x000fe40002000000 */
[----:B------:R-:W-:Y:S02]  /*91c0*/  CS2R R36, SRZ ;  /* 0x0000000000247805 */ /* 0x000fe4000001ff00 */
[----:B------:R-:W-:Y:S02]  /*91d0*/  LOP3.LUT R3, R53, 0x1, RZ, 0x3c, !PT ;  /* 0x0000000135037812 */ /* 0x000fe400078e3cff */
[----:B------:R-:W-:Y:S02]  /*91e0*/  CS2R R38, SRZ ;  /* 0x0000000000267805 */ /* 0x000fe4000001ff00 */
[----:B------:R-:W-:Y:S01]  /*91f0*/  @P1 SEL R0, R2, R0, !P3 ;  /* 0x0000000002001207 */ /* 0x000fe20005800000 */
[----:B------:R-:W-:Y:S01]  /*9200*/  IMAD.U32 R2, RZ, RZ, UR51 ;  /* 0x00000033ff027e24 */ /* 0x000fe2000f8e00ff */
[----:B------:R-:W-:Y:S02]  /*9210*/  LEA R16, R17, UR47, 0x3 ;  /* 0x0000002f11107c11 */ /* 0x000fe4000f8e18ff */
[----:B------:R-:W-:Y:S02]  /*9220*/  @P5 LOP3.LUT R0, R0, 0x1, RZ, 0xc0, !PT ;  /* 0x0000000100005812 */ /* 0x000fe400078ec0ff */
[----:B------:R-:W-:Y:S02]  /*9230*/  LEA R2, R2, UR47, 0x3 ;  /* 0x0000002f02027c11 */ /* 0x000fe4000f8e18ff */
[----:B------:R-:W-:Y:S02]  /*9240*/  ISETP.NE.U32.OR P5, PT, R0, 0x1, !P5 ;  /* 0x000000010000780c */ /* 0x000fe40006fa5470 */
[----:B------:R-:W-:Y:S02]  /*9250*/  PLOP3.LUT P4, PT, PT, PT, PT, 0x8, 0x80 ;  /* 0x000000000080781c */ /* 0x000fe40003f8e170 */
[----:B------:R-:W-:Y:S09]  /*9260*/  P2R R56, PR, RZ, 0x20 ;  /* 0x00000020ff387803 */ /* 0x000ff20000000000 */
[----:B------:R-:W-:Y:S04]  /*9270*/  @P5 SHF.L.U32 R0, R3, 0x1f, RZ ;  /* 0x0000001f03005819 */ /* 0x000fe800000006ff */
[----:B------:R1:W3:Y:S02]  /*9280*/  @P5 SYNCS.PHASECHK.TRANS64.TRYWAIT P1, [R2+URZ+0x180], R0 ;  /* 0x00018000020055a7 */ /* 0x0002e400080211ff */
[----:B-1----:R-:W-:Y:S04]  /*9290*/  SHF.L.U32 R0, R52, 0x1f, RZ ;  /* 0x0000001f34007819 */ /* 0x002fe800000006ff */
[----:B------:R1:W4:Y:S01]  /*92a0*/  SYNCS.PHASECHK.TRANS64.TRYWAIT P3, [R16+URZ+0x1d0], R0 ;  /* 0x0001d000100075a7 */ /* 0x00032200080611ff */
[----:B---3--:R-:W-:Y:S01]  /*92b0*/  @P5 PLOP3.LUT P4, PT, P1, PT, PT, 0x8, 0x80 ;  /* 0x000000000080581c */ /* 0x008fe20000f8e170 */
[----:B------:R-:W-:Y:S01]  /*92c0*/  @!UPT UIADD3 URZ, UPT, UPT, URZ, URZ, URZ ;  /* 0x000000fffffff290 */ /* 0x000fe2000fffe0ff */
[----:B-1----:R-:W-:Y:S11]  /*92d0*/  @!P5 BRA `(.L_x_292) ;  /* 0x000000000060d947 */ /* 0x002ff60003800000 */
[----:B------:R-:W-:Y:S01]  /*92e0*/  FSETP.NEU.AND P1, PT, R22, RZ, PT ;  /* 0x000000ff1600720b */ /* 0x000fe20003f2d000 */
[----:B------:R-:W-:Y:S01]  /*92f0*/  BSSY B0, `(.L_x_293) ;  /* 0x000000c000007945 */ /* 0x000fe20003800000 */
[----:B------:R-:W-:Y:S02]  /*9300*/  SEL R5, RZ, 0xffffffff, P0 ;  /* 0xffffffffff057807 */ /* 0x000fe40000000000 */
[----:B------:R-:W-:Y:S02]  /*9310*/  LOP3.LUT P0, RZ, R48, 0xff, RZ, 0xc0, !PT ;  /* 0x000000ff30ff7812 */ /* 0x000fe4000780c0ff */
[----:B------:R-:W-:Y:S04]  /*9320*/  SEL R4, RZ, 0xffffffff, P1 ;  /* 0xffffffffff047807 */ /* 0x000fe80000800000 */
[----:B------:R-:W-:Y:S04]  /*9330*/  @P2 SEL R4, R5, R4, !P0 ;  /* 0x0000000405042207 */ /* 0x000fe80004000000 */
[----:B------:R-:W-:Y:S04]  /*9340*/  LOP3.LUT R4, R4, 0x1, RZ, 0xc0, !PT ;  /* 0x0000000104047812 */ /* 0x000fe800078ec0ff */
[----:B------:R-:W-:Y:S01]  /*9350*/  ISETP.NE.U32.AND P0, PT, R4, 0x1, PT ;  /* 0x000000010400780c */ /* 0x000fe20003f05070 */
[----:B------:R-:W-:Y:S01]  /*9360*/  IMAD.U32 R4, RZ, RZ, UR51 ;  /* 0x00000033ff047e24 */ /* 0x000fe2000f8e00ff */
[----:B------:R-:W-:Y:S11]  /*9370*/  @!P4 BRA `(.L_x_294) ;  /* 0x00000000000cc947 */ /* 0x000ff60003800000 */
[----:B------:R-:W-:Y:S04]  /*9380*/  SHF.L.U32 R3, R3, 0x1f, RZ ;  /* 0x0000001f03037819 */ /* 0x000fe800000006ff */
[----:B------:R-:W1:Y:S02]  /*9390*/  SYNCS.PHASECHK.TRANS64.TRYWAIT P1, [R2+URZ+0x180], R3 ;  /* 0x00018003020075a7 */ /* 0x000e6400080211ff */
[----:B-1----:R-:W-:Y:S05]  /*93a0*/  @!P1 BRA `(.L_x_295) ;  /* 0x0000003800589947 */ /* 0x002fea0003800000 */
.L_x_294:
[----:B------:R-:W-:Y:S05]  /*93b0*/  BSYNC B0 ;  /* 0x0000000000007941 */ /* 0x000fea0003800000 */
.L_x_293:
[----:B-1----:R-:W-:Y:S01]  /*93c0*/  @P0 IMAD R3, R4, 0x800, R47 ;  /* 0x0000080004030824 */ /* 0x002fe200078e022f */
[----:B------:R-:W-:Y:S01]  /*93d0*/  CS2R R34, SRZ ;  /* 0x0000000000227805 */ /* 0x000fe2000001ff00 */
[----:B------:R-:W-:Y:S01]  /*93e0*/  IMAD.MOV.U32 R33, RZ, RZ, RZ ;  /* 0x000000ffff217224 */ /* 0x000fe200078e00ff */
[----:B------:R-:W-:Y:S02]  /*93f0*/  CS2R R36, SRZ ;  /* 0x0000000000247805 */ /* 0x000fe4000001ff00 */
[----:B------:R-:W-:Y:S02]  /*9400*/  CS2R R38, SRZ ;  /* 0x0000000000267805 */ /* 0x000fe4000001ff00 */
[----:B------:R-:W-:Y:S01]  /*9410*/  @P0 LEA R3, R3, UR47, 0x1 ;  /* 0x0000002f03030c11 */ /* 0x000fe2000f8e08ff */
[----:B------:R-:W-:Y:S05]  /*9420*/  @P0 WARPSYNC.ALL ;  /* 0x0000000000000948 */ /* 0x000fea0003800000 */
[----:B------:R1:W3:Y:S01]  /*9430*/  @P0 LDSM.16.MT88.4 R32, [R3+0x36400] ;  /* 0x036400000320083b */ /* 0x0002e20000004200 */
[----:B------:R-:W-:Y:S05]  /*9440*/  @P0 IMAD R2, R54, 0x2, R3 ;  /* 0x0000000236020824 */ /* 0x000fea00078e0203 */
[----:B------:R1:W1:Y:S02]  /*9450*/  @P0 LDSM.16.MT88.4 R36, [R2+0x36400] ;  /* 0x036400000224083b */ /* 0x0002640000004200 */
.L_x_292:
[----:B------:R-:W-:Y:S05]  /*9460*/  BSYNC B1 ;  /* 0x0000000000017941 */ /* 0x000fea0003800000 */
.L_x_291:
[----:B-1----:R-:W-:Y:S05]  /*9470*/  IMAD R2, R17, 0x10, R18 ;  /* 0x0000001011027824 */ /* 0x002fea00078e0212 */
[----:B------:R-:W-:Y:S04]  /*9480*/  SHF.R.U32.HI R3, RZ, 0x15, R2 ;  /* 0x00000015ff037819 */ /* 0x000fe80000011602 */
[----:B------:R-:W-:Y:S01]  /*9490*/  LOP3.LUT P0, RZ, R3, 0x3, R49, 0x48, !PT ;  /* 0x0000000303ff7812 */ /* 0x000fe20007804831 */
[----:B------:R-:W-:Y:S01]  /*94a0*/  @!UPT UIADD3 URZ, UPT, UPT, URZ, URZ, URZ ;  /* 0x000000fffffff290 */ /* 0x000fe2000fffe0ff */
[----:B----4-:R-:W-:Y:S11]  /*94b0*/  @P3 BRA `(.L_x_296) ;  /* 0x0000000000083947 */ /* 0x010ff60003800000 */
[----:B------:R-:W1:Y:S02]  /*94c0*/  SYNCS.PHASECHK.TRANS64.TRYWAIT P1, [R16+URZ+0x1d0], R0 ;  /* 0x0001d000100075a7 */ /* 0x000e6400080211ff */
[----:B-1----:R-:W-:Y:S05]  /*94d0*/  @!P1 BRA `(.L_x_297) ;  /* 0x0000003800209947 */ /* 0x002fea0003800000 */
.L_x_296:
[----:B------:R-:W-:Y:S05]  /*94e0*/  @!P0 BRA `(.L_x_298) ;  /* 0x0000000000408947 */ /* 0x000fea0003800000 */
[----:B------:R-:W4:Y:S01]  /*94f0*/  LDCU.64 UR8, c[0x4][0xc0] ;  /* 0x01001800ff0877ac */ /* 0x000f220008000a00 */
[----:B------:R-:W-:Y:S01]  /*9500*/  MOV R15, 0xe0 ;  /* 0x000000e0000f7802 */ /* 0x000fe20000000f00 */
[----:B------:R-:W-:Y:S02]  /*9510*/  HFMA2 R12, -RZ, RZ, 0, 5.9604644775390625e-08 ;  /* 0x00000001ff0c7431 */ /* 0x000fe400000001ff */
[----:B------:R-:W-:Y:S02]  /*9520*/  IMAD.MOV.U32 R8, RZ, RZ, 0x192 ;  /* 0x00000192ff087424 */ /* 0x000fe400078e00ff */
[----:B------:R-:W-:Y:S01]  /*9530*/  IMAD.MOV.U32 R13, RZ, RZ, RZ ;  /* 0x000000ffff0d7224 */ /* 0x000fe200078e00ff */
[----:B------:R-:W5:Y:S01]  /*9540*/  LDCU.64 UR6, c[0x4][0xc8] ;  /* 0x01001900ff0677ac */ /* 0x000f620008000a00 */
[----:B------:R-:W1:Y:S01]  /*9550*/  LDC.64 R14, c[0x4][R15] ;  /* 0x010000000f0e7b82 */ /* 0x000e620000000a00 */
[----:B------:R-:W2:Y:S01]  /*9560*/  LDCU.64 UR4, c[0x4][0x50] ;  /* 0x01000a00ff0477ac */ /* 0x000ea20008000a00 */
[----:B----4-:R-:W-:Y:S01]  /*9570*/  MOV R5, UR9 ;  /* 0x0000000900057c02 */ /* 0x010fe20008000f00 */
[----:B------:R-:W-:Y:S01]  /*9580*/  IMAD.U32 R4, RZ, RZ, UR8 ;  /* 0x00000008ff047e24 */ /* 0x000fe2000f8e00ff */
[----:B-----5:R-:W-:Y:S01]  /*9590*/  MOV R7, UR7 ;  /* 0x0000000700077c02 */ /* 0x020fe20008000f00 */
[----:B------:R-:W-:Y:S01]  /*95a0*/  IMAD.U32 R6, RZ, RZ, UR6 ;  /* 0x00000006ff067e24 */ /* 0x000fe2000f8e00ff */
[----:B--2---:R-:W-:Y:S01]  /*95b0*/  MOV R11, UR5 ;  /* 0x00000005000b7c02 */ /* 0x004fe20008000f00 */
[----:B------:R-:W-:Y:S02]  /*95c0*/  IMAD.U32 R10, RZ, RZ, UR4 ;  /* 0x00000004ff0a7e24 */ /* 0x000fe4000f8e00ff */
[----:B------:R-:W-:Y:S07]  /*95d0*/  LEPC R20, `(.L_x_298) ;  /* 0x000000001014794e */ /* 0x000fee0000000000 */
[----:B-1-3--:R-:W-:Y:S05]  /*95e0*/  CALL.ABS.NOINC R14 ;  /* 0x000000000e007343 */ /* 0x00afea0003c00000 */
.L_x_298:
[----:B------:R-:W-:Y:S05]  /*95f0*/  WARPSYNC.ALL ;  /* 0x0000000000007948 */ /* 0x000fea0003800000 */
[C---:B------:R-:W-:Y:S01]  /*9600*/  R2UR UR4, R2.reuse ;  /* 0x00000000020472ca */ /* 0x040fe200000e0000 */
[----:B-1----:R-:W-:Y:S05]  /*9610*/  VIADD R0, R2, 0x100000 ;  /* 0x0010000002007836 */ /* 0x002fea0000000000 */
[----:B------:R-:W-:Y:S04]  /*9620*/  SHF.R.U32.HI R0, RZ, 0x15, R0 ;  /* 0x00000015ff007819 */ /* 0x000fe80000011600 */
[----:B------:R-:W-:Y:S03]  /*9630*/  LOP3.LUT P0, RZ, R0, 0x3, R49, 0x48, !PT ;  /* 0x0000000300ff7812 */ /* 0x000fe60007804831 */
[----:B------:R-:W1:Y:S10]  /*9640*/  LDTM.16dp256bit.x2 R24, tmem[UR4] ;  /* 0x00000004001879ee */ /* 0x000e7400080a0000 */
[----:B-1----:R-:W-:Y:S05]  /*9650*/  @!P0 BRA `(.L_x_299) ;  /* 0x0000000000408947 */ /* 0x002fea0003800000 */
[----:B------:R-:W1:Y:S01]  /*9660*/  LDCU.64 UR8, c[0x4][0xc0] ;  /* 0x01001800ff0877ac */ /* 0x000e620008000a00 */
[----:B------:R-:W-:Y:S01]  /*9670*/  MOV R15, 0xe0 ;  /* 0x000000e0000f7802 */ /* 0x000fe20000000f00 */
[----:B------:R-:W-:Y:S02]  /*9680*/  HFMA2 R12, -RZ, RZ, 0, 5.9604644775390625e-08 ;  /* 0x00000001ff0c7431 */ /* 0x000fe400000001ff */
[----:B------:R-:W-:Y:S02]  /*9690*/  IMAD.MOV.U32 R8, RZ, RZ, 0x192 ;  /* 0x00000192ff087424 */ /* 0x000fe400078e00ff */
[----:B------:R-:W-:Y:S01]  /*96a0*/  IMAD.MOV.U32 R13, RZ, RZ, RZ ;  /* 0x000000ffff0d7224 */ /* 0x000fe200078e00ff */
[----:B------:R-:W4:Y:S01]  /*96b0*/  LDCU.64 UR6, c[0x4][0xc8] ;  /* 0x01001900ff0677ac */ /* 0x000f220008000a00 */
[----:B------:R-:W2:Y:S01]  /*96c0*/  LDC.64 R14, c[0x4][R15] ;  /* 0x010000000f0e7b82 */ /* 0x000ea20000000a00 */
[----:B------:R-:W5:Y:S01]  /*96d0*/  LDCU.64 UR4, c[0x4][0x50] ;  /* 0x01000a00ff0477ac */ /* 0x000f620008000a00 */
[----:B-1----:R-:W-:Y:S01]  /*96e0*/  MOV R5, UR9 ;  /* 0x0000000900057c02 */ /* 0x002fe20008000f00 */
[----:B------:R-:W-:Y:S01]  /*96f0*/  IMAD.U32 R4, RZ, RZ, UR8 ;  /* 0x00000008ff047e24 */ /* 0x000fe2000f8e00ff */
[----:B----4-:R-:W-:Y:S01]  /*9700*/  MOV R7, UR7 ;  /* 0x0000000700077c02 */ /* 0x010fe20008000f00 */
[----:B------:R-:W-:Y:S01]  /*9710*/  IMAD.U32 R6, RZ, RZ, UR6 ;  /* 0x00000006ff067e24 */ /* 0x000fe2000f8e00ff */
[----:B-----5:R-:W-:Y:S01]  /*9720*/  MOV R11, UR5 ;  /* 0x00000005000b7c02 */ /* 0x020fe20008000f00 */
[----:B------:R-:W-:Y:S02]  /*9730*/  IMAD.U32 R10, RZ, RZ, UR4 ;  /* 0x00000004ff0a7e24 */ /* 0x000fe4000f8e00ff */
[----:B------:R-:W-:Y:S07]  /*9740*/  LEPC R20, `(.L_x_299) ;  /* 0x000000001014794e */ /* 0x000fee0000000000 */
[----:B--23--:R-:W-:Y:S05]  /*9750*/  CALL.ABS.NOINC R14 ;  /* 0x000000000e007343 */ /* 0x00cfea0003c00000 */
.L_x_299:
[----:B------:R-:W-:Y:S01]  /*9760*/  ISETP.NE.AND P2, PT, R55, RZ, PT ;  /* 0x000000ff3700720c */ /* 0x000fe20003f45270 */
[----:B------:R-:W-:Y:S05]  /*9770*/  WARPSYNC.ALL ;  /* 0x0000000000007948 */ /* 0x000fea0003800000 */
[--C-:B---3--:R-:W-:Y:S01]  /*9780*/  HADD2.F32 R20, -RZ, R32.reuse.H0_H0 ;  /* 0x20000020ff147230 */ /* 0x108fe20000004100 */
[----:B------:R-:W-:Y:S01]  /*9790*/  R2UR UR4, R2 ;  /* 0x00000000020472ca */ /* 0x000fe200000e0000 */
[C---:B------:R-:W-:Y:S01]  /*97a0*/  FMUL R0, R19.reuse, R24 ;  /* 0x0000001813007220 */ /* 0x040fe20000400000 */
[----:B------:R-:W-:Y:S01]  /*97b0*/  R2UR UR5, R16 ;  /* 0x00000000100572ca */ /* 0x000fe200000e0000 */
[----:B------:R-:W-:Y:S02]  /*97c0*/  HADD2.F32 R21, -RZ, R32.H1_H1 ;  /* 0x30000020ff157230 */ /* 0x000fe40000004100 */
[C---:B------:R-:W-:Y:S01]  /*97d0*/  FMUL R2, R19.reuse, R25 ;  /* 0x0000001913027220 */ /* 0x040fe20000400000 */
[--C-:B------:R-:W-:Y:S02]  /*97e0*/  HADD2.F32 R23, -RZ, R33.reuse.H0_H0 ;  /* 0x20000021ff177230 */ /* 0x100fe40000004100 */
[C---:B------:R-:W-:Y:S01]  /*97f0*/  FFMA R0, R22.reuse, R20, R0 ;  /* 0x0000001416007223 */ /* 0x040fe20000000000 */
[----:B------:R-:W-:Y:S02]  /*9800*/  HADD2.F32 R24, -RZ, R33.H1_H1 ;  /* 0x30000021ff187230 */ /* 0x000fe40000004100 */
[C---:B------:R-:W-:Y:S01]  /*9810*/  FFMA R2, R22.reuse, R21, R2 ;  /* 0x0000001516027223 */ /* 0x040fe20000000002 */
[--C-:B------:R-:W-:Y:S02]  /*9820*/  HADD2.F32 R25, -RZ, R34.reuse.H0_H0 ;  /* 0x20000022ff197230 */ /* 0x100fe40000004100 */
[C---:B------:R-:W-:Y:S01]  /*9830*/  FMUL R3, R19.reuse, R26 ;  /* 0x0000001a13037220 */ /* 0x040fe20000400000 */
[----:B------:R-:W-:Y:S02]  /*9840*/  HADD2.F32 R26, -RZ, R34.H1_H1 ;  /* 0x30000022ff1a7230 */ /* 0x000fe40000004100 */
[----:B------:R-:W-:Y:S01]  /*9850*/  FMUL R12, R19, R27 ;  /* 0x0000001b130c7220 */ /* 0x000fe20000400000 */
[----:B------:R-:W1:Y:S01]  /*9860*/  LDTM.16dp256bit.x2 R4, tmem[UR4+0x100000] ;  /* 0x10000004000479ee */ /* 0x000e6200080a0000 */
[----:B------:R-:W-:Y:S01]  /*9870*/  NOP ;  /* 0x0000000000007918 */ /* 0x000fe20000000000 */
[--C-:B------:R-:W-:Y:S02]  /*9880*/  HADD2.F32 R27, -RZ, R35.reuse.H0_H0 ;  /* 0x20000023ff1b7230 */ /* 0x100fe40000004100 */
[C---:B------:R-:W-:Y:S01]  /*9890*/  FFMA R3, R22.reuse, R23, R3 ;  /* 0x0000001716037223 */ /* 0x040fe20000000003 */
[----:B------:R-:W-:Y:S01]  /*98a0*/  IADD3 R17, PT, PT, R17, 0x1, RZ ;  /* 0x0000000111117810 */ /* 0x000fe20007ffe0ff */
[----:B------:R-:W-:Y:S01]  /*98b0*/  FFMA R12, R22, R24, R12 ;  /* 0x00000018160c7223 */ /* 0x000fe2000000000c */
[----:B------:R-:W-:Y:S01]  /*98c0*/  F2FP.F16.F32.PACK_AB R24, R2, R0 ;  /* 0x000000000218723e */ /* 0x000fe200000000ff */
[----:B------:R-:W-:Y:S01]  /*98d0*/  UIADD3 UR5, UPT, UPT, UR5, 0x1e0, URZ ;  /* 0x000001e005057890 */ /* 0x000fe2000fffe0ff */
[C---:B------:R-:W-:Y:S01]  /*98e0*/  FMUL R13, R19.reuse, R28 ;  /* 0x0000001c130d7220 */ /* 0x040fe20000400000 */
[C---:B------:R-:W-:Y:S01]  /*98f0*/  FMUL R14, R19.reuse, R29 ;  /* 0x0000001d130e7220 */ /* 0x040fe20000400000 */
[C---:B------:R-:W-:Y:S01]  /*9900*/  FMUL R15, R19.reuse, R30 ;  /* 0x0000001e130f7220 */ /* 0x040fe20000400000 */
[----:B------:R-:W-:Y:S01]  /*9910*/  MOV R0, UR51 ;  /* 0x0000003300007c02 */ /* 0x000fe20008000f00 */
[----:B------:R-:W-:Y:S01]  /*9920*/  HADD2.F32 R28, -RZ, R35.H1_H1 ;  /* 0x30000023ff1c7230 */ /* 0x000fe20000004100 */
[----:B------:R-:W-:Y:S01]  /*9930*/  UPRMT UR5, UR48, 0x654, UR5 ;  /* 0x0000065430057896 */ /* 0x000fe20008000005 */
[----:B------:R-:W-:Y:S01]  /*9940*/  FFMA R13, R22, R25, R13 ;  /* 0x00000019160d7223 */ /* 0x000fe2000000000d */
[----:B------:R-:W-:Y:S01]  /*9950*/  F2FP.F16.F32.PACK_AB R25, R12, R3 ;  /* 0x000000030c19723e */ /* 0x000fe200000000ff */
[C---:B------:R-:W-:Y:S01]  /*9960*/  FFMA R14, R22.reuse, R26, R14 ;  /* 0x0000001a160e7223 */ /* 0x040fe2000000000e */
[C---:B------:R-:W-:Y:S01]  /*9970*/  FMUL R16, R19.reuse, R31 ;  /* 0x0000001f13107220 */ /* 0x040fe20000400000 */
[--C-:B------:R-:W-:Y:S02]  /*9980*/  HADD2.F32 R29, -RZ, R36.reuse.H0_H0 ;  /* 0x20000024ff1d7230 */ /* 0x100fe40000004100 */
[C---:B------:R-:W-:Y:S01]  /*9990*/  FFMA R15, R22.reuse, R27, R15 ;  /* 0x0000001b160f7223 */ /* 0x040fe2000000000f */
[----:B------:R-:W-:Y:S02]  /*99a0*/  HADD2.F32 R30, -RZ, R36.H1_H1 ;  /* 0x30000024ff1e7230 */ /* 0x000fe40000004100 */
[----:B------:R-:W-:Y:S01]  /*99b0*/  FFMA R16, R22, R28, R16 ;  /* 0x0000001c16107223 */ /* 0x000fe20000000010 */
[--C-:B------:R-:W-:Y:S01]  /*99c0*/  HADD2.F32 R31, -RZ, R37.reuse.H0_H0 ;  /* 0x20000025ff1f7230 */ /* 0x100fe20000004100 */
[----:B------:R-:W-:Y:S01]  /*99d0*/  LEA R0, R0, R47, 0xb ;  /* 0x0000002f00007211 */ /* 0x000fe200078e58ff */
[C---:B-1----:R-:W-:Y:S01]  /*99e0*/  FMUL R4, R19.reuse, R4 ;  /* 0x0000000413047220 */ /* 0x042fe20000400000 */
[C---:B------:R-:W-:Y:S01]  /*99f0*/  FMUL R5, R19.reuse, R5 ;  /* 0x0000000513057220 */ /* 0x040fe20000400000 */
[----:B------:R-:W-:Y:S02]  /*9a00*/  HADD2.F32 R32, -RZ, R37.H1_H1 ;  /* 0x30000025ff207230 */ /* 0x000fe40000004100 */
[C---:B------:R-:W-:Y:S01]  /*9a10*/  FMUL R6, R19.reuse, R6 ;  /* 0x0000000613067220 */ /* 0x040fe20000400000 */
[--C-:B------:R-:W-:Y:S02]  /*9a20*/  HADD2.F32 R33, -RZ, R38.reuse.H0_H0 ;  /* 0x20000026ff217230 */ /* 0x100fe40000004100 */
[C---:B------:R-:W-:Y:S01]  /*9a30*/  FMUL R7, R19.reuse, R7 ;  /* 0x0000000713077220 */ /* 0x040fe20000400000 */
[C---:B------:R-:W-:Y:S01]  /*9a40*/  FFMA R4, R22.reuse, R29, R4 ;  /* 0x0000001d16047223 */ /* 0x040fe20000000004 */
[----:B------:R-:W-:Y:S02]  /*9a50*/  HADD2.F32 R34, -RZ, R38.H1_H1 ;  /* 0x30000026ff227230 */ /* 0x000fe40000004100 */
[C---:B------:R-:W-:Y:S01]  /*9a60*/  FMUL R8, R19.reuse, R8 ;  /* 0x0000000813087220 */ /* 0x040fe20000400000 */
[C---:B------:R-:W-:Y:S01]  /*9a70*/  FFMA R5, R22.reuse, R30, R5 ;  /* 0x0000001e16057223 */ /* 0x040fe20000000005 */
[--C-:B------:R-:W-:Y:S02]  /*9a80*/  HADD2.F32 R35, -RZ, R39.reuse.H0_H0 ;  /* 0x20000027ff237230 */ /* 0x100fe40000004100 */
[C---:B------:R-:W-:Y:S01]  /*9a90*/  FMUL R9, R19.reuse, R9 ;  /* 0x0000000913097220 */ /* 0x040fe20000400000 */
[C---:B------:R-:W-:Y:S01]  /*9aa0*/  FFMA R6, R22.reuse, R31, R6 ;  /* 0x0000001f16067223 */ /* 0x040fe20000000006 */
[----:B------:R-:W-:Y:S02]  /*9ab0*/  HADD2.F32 R36, -RZ, R39.H1_H1 ;  /* 0x30000027ff247230 */ /* 0x000fe40000004100 */
[C---:B------:R-:W-:Y:S01]  /*9ac0*/  FMUL R10, R19.reuse, R10 ;  /* 0x0000000a130a7220 */ /* 0x040fe20000400000 */
[C---:B------:R-:W-:Y:S01]  /*9ad0*/  FFMA R7, R22.reuse, R32, R7 ;  /* 0x0000002016077223 */ /* 0x040fe20000000007 */
[----:B------:R-:W-:Y:S01]  /*9ae0*/  FMUL R11, R19, R11 ;  /* 0x0000000b130b7220 */ /* 0x000fe20000400000 */
[C---:B------:R-:W-:Y:S01]  /*9af0*/  FFMA R8, R22.reuse, R33, R8 ;  /* 0x0000002116087223 */ /* 0x040fe20000000008 */
[C---:B------:R-:W-:Y:S01]  /*9b00*/  FFMA R9, R22.reuse, R34, R9 ;  /* 0x0000002216097223 */ /* 0x040fe20000000009 */
[C---:B------:R-:W-:Y:S01]  /*9b10*/  FFMA R10, R22.reuse, R35, R10 ;  /* 0x00000023160a7223 */ /* 0x040fe2000000000a */
[----:B------:R-:W-:Y:S01]  /*9b20*/  FFMA R11, R22, R36, R11 ;  /* 0x00000024160b7223 */ /* 0x000fe2000000000b */
[----:B------:R-:W-:Y:S01]  /*9b30*/  F2FP.F16.F32.PACK_AB R26, R14, R13 ;  /* 0x0000000d0e1a723e */ /* 0x000fe200000000ff */
[----:B------:R-:W-:Y:S01]  /*9b40*/  SYNCS.ARRIVE.TRANS64.RED.A1T0 RZ, [UR5], RZ ;  /* 0x000000ffffff79a7 */ /* 0x000fe20008100405 */
[----:B------:R-:W-:Y:S01]  /*9b50*/  F2FP.F16.F32.PACK_AB R27, R16, R15 ;  /* 0x0000000f101b723e */ /* 0x000fe200000000ff */
[----:B------:R-:W-:Y:S01]  /*9b60*/  BSSY.RECONVERGENT B0, `(.L_x_300) ;  /* 0x000002f000007945 */ /* 0x000fe20003800200 */
[----:B------:R-:W-:Y:S02]  /*9b70*/  LEA R0, R0, UR47, 0x1 ;  /* 0x0000002f00007c11 */ /* 0x000fe4000f8e08ff */
[----:B------:R-:W-:Y:S02]  /*9b80*/  F2FP.F16.F32.PACK_AB R4, R5, R4 ;  /* 0x000000040504723e */ /* 0x000fe400000000ff */
[----:B------:R-:W-:Y:S01]  /*9b90*/  F2FP.F16.F32.PACK_AB R5, R7, R6 ;  /* 0x000000060705723e */ /* 0x000fe200000000ff */
[----:B------:R1:W-:Y:S01]  /*9ba0*/  STSM.16.MT88.4 [R0+0x36400], R24 ;  /* 0x0364001800007844 */ /* 0x0003e20000004200 */
[----:B------:R-:W-:Y:S02]  /*9bb0*/  F2FP.F16.F32.PACK_AB R6, R9, R8 ;  /* 0x000000080906723e */ /* 0x000fe400000000ff */
[----:B------:R-:W-:Y:S02]  /*9bc0*/  F2FP.F16.F32.PACK_AB R7, R11, R10 ;  /* 0x0000000a0b07723e */ /* 0x000fe400000000ff */
[----:B------:R-:W-:Y:S05]  /*9bd0*/  LEA R2, R54, R0, 0x1 ;  /* 0x0000000036027211 */ /* 0x000fea00078e08ff */
[----:B------:R1:W-:Y:S01]  /*9be0*/  STSM.16.MT88.4 [R2+0x36400], R4 ;  /* 0x0364000402007844 */ /* 0x0003e20000004200 */
[----:B------:R-:W-:Y:S01]  /*9bf0*/  @!PT LDS RZ, [RZ] ;  /* 0x00000000fffff984 */ /* 0x000fe20000000800 */
[----:B------:R-:W-:Y:S01]  /*9c00*/  @!PT LDS RZ, [RZ] ;  /* 0x00000000fffff984 */ /* 0x000fe20000000800 */
[----:B------:R-:W-:Y:S01]  /*9c10*/  @!PT LDS RZ, [RZ] ;  /* 0x00000000fffff984 */ /* 0x000fe20000000800 */
[----:B------:R-:W-:Y:S01]  /*9c20*/  @!PT LDS RZ, [RZ] ;  /* 0x00000000fffff984 */ /* 0x000fe20000000800 */
[----:B------:R3:W-:Y:S07]  /*9c30*/  MEMBAR.ALL.CTA ;  /* 0x0000000000007992 */ /* 0x0007ee0000008000 */
[----:B---3--:R-:W3:Y:S02]  /*9c40*/  FENCE.VIEW.ASYNC.S ;  /* 0x00000000000073c6 */ /* 0x008ee40000000000 */
[----:B---3--:R-:W-:Y:S06]  /*9c50*/  BAR.SYNC.DEFER_BLOCKING 0x1, 0x80 ;  /* 0x0042000000007b1d */ /* 0x008fec0000010000 */
[----:B------:R-:W-:Y:S05]  /*9c60*/  @P2 BRA `(.L_x_301) ;  /* 0x0000000000782947 */ /* 0x000fea0003800000 */
[----:B------:R-:W-:Y:S01]  /*9c70*/  UIADD3 UR8, UP0, UPT, UR54, 0x380, URZ ;  /* 0x0000038036087890 */ /* 0x000fe2000ff1e0ff */
[----:B------:R-:W-:Y:S01]  /*9c80*/  PLOP3.LUT P0, PT, PT, PT, PT, 0x80, 0x8 ;  /* 0x000000000008781c */ /* 0x000fe20003f0f070 */
[----:B------:R-:W-:Y:S01]  /*9c90*/  ULEA UR10, UR51, UR47, 0xc ;  /* 0x0000002f330a7291 */ /* 0x000fe2000f8e60ff */
[----:B-1----:R-:W-:Y:S01]  /*9ca0*/  IMAD.SHL.U32 R0, R45, 0x10, RZ ;  /* 0x000000102d007824 */ /* 0x002fe200078e00ff */
[----:B------:R-:W-:Y:S01]  /*9cb0*/  UIADD3.X UR9, UPT, UPT, URZ, UR55, URZ, UP0, !UPT ;  /* 0x00000037ff097290 */ /* 0x000fe200087fe4ff */
[----:B------:R-:W-:Y:S01]  /*9cc0*/  SHF.L.U32 R2, R44, 0x7, RZ ;  /* 0x000000072c027819 */ /* 0x000fe200000006ff */
[----:B------:R-:W-:Y:S11]  /*9cd0*/  UIADD3 UR4, UPT, UPT, UR10, 0x36400, URZ ;  /* 0x000364000a047890 */ /* 0x000ff6000fffe0ff */
[----:B------:R-:W-:Y:S01]  /*9ce0*/  @!UPT UIADD3 URZ, UPT, UPT, URZ, URZ, URZ ;  /* 0x000000fffffff290 */ /* 0x000fe2000fffe0ff */
.L_x_302:
[----:B------:R-:W-:Y:S02]  /*9cf0*/  PLOP3.LUT P1, PT, P1, P0, PT, 0xf2, 0x2f ;  /* 0x00000000002f781c */ /* 0x000fe40000f21e72 */
[----:B------:R-:W-:Y:S08]  /*9d00*/  @P0 R2UR P1, UR7, R46 ;  /* 0x000000002e0702ca */ /* 0x000ff00000020000 */
[----:B------:R-:W-:Y:S02]  /*9d10*/  PLOP3.LUT P1, PT, P1, P0, PT, 0xf2, 0x2f ;  /* 0x00000000002f781c */ /* 0x000fe40000f21e72 */
[----:B------:R-:W-:Y:S08]  /*9d20*/  @P0 R2UR.OR P1, UR6, R0 ;  /* 0x00000000000602ca */ /* 0x000ff00000120000 */
[----:B------:R-:W-:Y:S02]  /*9d30*/  PLOP3.LUT P1, PT, P1, P0, PT, 0xf2, 0x2f ;  /* 0x00000000002f781c */ /* 0x000fe40000f21e72 */
[----:B------:R-:W-:Y:S08]  /*9d40*/  @P0 R2UR.OR P1, UR5, R2 ;  /* 0x00000000020502ca */ /* 0x000ff00000120000 */
[----:B------:R-:W-:Y:S05]  /*9d50*/  @P0 PLOP3.LUT P0, PT, P1, PT, PT, 0x80, 0x8 ;  /* 0x000000000008081c */ /* 0x000fea0000f0f070 */
[----:B------:R1:W-:Y:S08]  /*9d60*/  UTMASTG.3D [UR4], [UR8] ;  /* 0x00000004080073b5 */ /* 0x0003f00008010000 */
[----:B-1----:R-:W-:Y:S05]  /*9d70*/  @P0 BRA.U.ANY `(.L_x_302) ;  /* 0xfffffffd00dc0947 */ /* 0x002fea000393ffff */
[----:B------:R-:W-:Y:S01]  /*9d80*/  PLOP3.LUT P0, PT, PT, PT, PT, 0x80, 0x8 ;  /* 0x000000000008781c */ /* 0x000fe20003f0f070 */
[----:B------:R-:W-:Y:S01]  /*9d90*/  UIADD3 UR4, UPT, UPT, UR10, 0x36c00, URZ ;  /* 0x00036c000a047890 */ /* 0x000fe2000fffe0ff */
[----:B------:R-:W-:Y:S11]  /*9da0*/  IADD3 R2, PT, PT, R2, 0x40, RZ ;  /* 0x0000004002027810 */ /* 0x000ff60007ffe0ff */
.L_x_303:
        /* <DEDUP_REMOVED lines=9> */
[----:B------:R0:W-:Y:S02]  /*9e40*/  UTMACMDFLUSH ;  /* 0x00000000000079b7 */ /* 0x0001e40000000000 */
.L_x_301:
[----:B------:R-:W-:Y:S05]  /*9e50*/  BSYNC.RECONVERGENT B0 ;  /* 0x0000000000007941 */ /* 0x000fea0003800200 */
.L_x_300:
[----:B------:R-:W-:Y:S01]  /*9e60*/  UIADD3 UR51, UPT, UPT, UR51, 0x1, URZ ;  /* 0x0000000133337890 */ /* 0x000fe2000fffe0ff */
[----:B------:R-:W-:Y:S04]  /*9e70*/  BSSY.RECONVERGENT B0, `(.L_x_304) ;  /* 0x0000003000007945 */ /* 0x000fe80003800200 */
[----:B------:R-:W-:Y:S07]  /*9e80*/  @P2 BRA `(.L_x_305) ;  /* 0x0000000000042947 */ /* 0x000fee0003800000 */
[----:B------:R-:W-:Y:S04]  /*9e90*/  DEPBAR.LE SB0, 0x0 ;  /* 0x000080000000791a */ /* 0x000fe80000000000 */
.L_x_305:
[----:B------:R-:W-:Y:S05]  /*9ea0*/  BSYNC.RECONVERGENT B0 ;  /* 0x0000000000007941 */ /* 0x000fea0003800200 */
.L_x_304:
[----:B------:R-:W-:Y:S01]  /*9eb0*/  BAR.SYNC.DEFER_BLOCKING 0x1, 0x80 ;  /* 0x0042000000007b1d */ /* 0x000fe20000010000 */
[----:B------:R-:W-:Y:S04]  /*9ec0*/  UIADD3 UR50, UPT, UPT, UR50, 0x1, URZ ;  /* 0x0000000132327890 */ /* 0x000fe8000fffe0ff */
[----:B------:R-:W-:Y:S09]  /*9ed0*/  UISETP.NE.AND UP0, UPT, UR50, URZ, UPT ;  /* 0x000000ff3200728c */ /* 0x000ff2000bf05270 */
[----:B------:R-:W-:Y:S05]  /*9ee0*/  BRA.U !UP0, `(.L_x_306) ;  /* 0x0000000108287547 */ /* 0x000fea000b800000 */
[----:B------:R-:W-:Y:S01]  /*9ef0*/  ISETP.NE.AND P0, PT, R56, RZ, PT ;  /* 0x000000ff3800720c */ /* 0x000fe20003f05270 */
[----:B-1----:R-:W1:Y:S11]  /*9f00*/  S2R R0, SR_CgaCtaId ;  /* 0x0000000000007919 */ /* 0x002e760000008800 */
[----:B------:R-:W-:Y:S01]  /*9f10*/  @!UPT UIADD3 URZ, UPT, UPT, URZ, URZ, URZ ;  /* 0x000000fffffff290 */ /* 0x000fe2000fffe0ff */
[C---:B------:R-:W-:Y:S01]  /*9f20*/  @P0 LEA R2, R50.reuse, UR47, 0x3 ;  /* 0x0000002f32020c11 */ /* 0x040fe2000f8e18ff */
[----:B------:R-:W-:Y:S04]  /*9f30*/  VIADD R50, R50, 0x1 ;  /* 0x0000000132327836 */ /* 0x000fe80000000000 */
[----:B------:R-:W-:Y:S05]  /*9f40*/  @P0 VIADD R2, R2, 0x190 ;  /* 0x0000019002020836 */ /* 0x000fea0000000000 */
[----:B-1----:R-:W-:Y:S04]  /*9f50*/  @P0 PRMT R0, R0, 0x654, R2 ;  /* 0x0000065400000816 */ /* 0x002fe80000000002 */
[----:B------:R3:W-:Y:S01]  /*9f60*/  @P0 SYNCS.ARRIVE.TRANS64.RED.A1T0 RZ, [R0+URZ], RZ ;  /* 0x000000ff00ff09a7 */ /* 0x0007e200081004ff */
[C---:B------:R-:W-:Y:S04]  /*9f70*/  ISETP.NE.AND P0, PT, R50.reuse, 0x2, PT ;  /* 0x000000023200780c */ /* 0x040fe80003f05270 */
[----:B------:R-:W-:Y:S09]  /*9f80*/  SEL R50, R50, RZ, P0 ;  /* 0x000000ff32327207 */ /* 0x000ff20000000000 */
.L_x_306:
[----:B--2---:R-:W-:Y:S01]  /*9f90*/  ISETP.NE.AND P0, PT, R43, RZ, PT ;  /* 0x000000ff2b00720c */ /* 0x004fe20003f05270 */
[----:B------:R-:W-:Y:S01]  /*9fa0*/  UISETP.NE.AND UP0, UPT, UR49, 0x3, UPT ;  /* 0x000000033100788c */ /* 0x000fe2000bf05270 */
[C---:B------:R-:W-:Y:S01]  /*9fb0*/  ISETP.NE.AND P1, PT, R17.reuse, 0x2, PT ;  /* 0x000000021100780c */ /* 0x040fe20003f25270 */
[----:B------:R-:W-:Y:S01]  /*9fc0*/  UISETP.NE.AND UP1, UPT, UR51, 0x2, UPT ;  /* 0x000000023300788c */ /* 0x000fe2000bf25270 */
[----:B------:R-:W-:Y:S01]  /*9fd0*/  IMAD.MOV.U32 R44, RZ, RZ, R40 ;  /* 0x000000ffff2c7224 */ /* 0x000fe200078e0028 */
[----:B------:R-:W-:Y:S01]  /*9fe0*/  USEL UR5, URZ, 0x1, UP0 ;  /* 0x00000001ff057887 */ /* 0x000fe20008000000 */
[----:B-1-3--:R-:W-:Y:S01]  /*9ff0*/  SEL R0, RZ, 0x1, P1 ;  /* 0x00000001ff007807 */ /* 0x00afe20000800000 */
[----:B------:R-:W-:Y:S01]  /*a000*/  USEL UR4, URZ, 0x1, UP1 ;  /* 0x00000001ff047887 */ /* 0x000fe20008800000 */
[----:B------:R-:W-:Y:S01]  /*a010*/  SEL R17, R17, RZ, P1 ;  /* 0x000000ff11117207 */ /* 0x000fe20000800000 */
[----:B------:R-:W-:Y:S01]  /*a020*/  USEL UR49, UR49, URZ, UP0 ;  /* 0x000000ff31317287 */ /* 0x000fe20008000000 */
[----:B------:R-:W-:Y:S01]  /*a030*/  LOP3.LUT R52, R52, R0, RZ, 0x3c, !PT ;  /* 0x0000000034347212 */ /* 0x000fe200078e3cff */
[----:B------:R-:W-:Y:S01]  /*a040*/  USEL UR51, UR51, URZ, UP1 ;  /* 0x000000ff33337287 */ /* 0x000fe20008800000 */
[----:B------:R-:W-:Y:S01]  /*a050*/  LOP3.LUT R51, R51, UR5, RZ, 0x3c, !PT ;  /* 0x0000000533337c12 */ /* 0x000fe2000f8e3cff */
[----:B------:R-:W-:Y:S01]  /*a060*/  IMAD.MOV.U32 R45, RZ, RZ, R41 ;  /* 0x000000ffff2d7224 */ /* 0x000fe200078e0029 */
[----:B------:R-:W-:Y:S01]  /*a070*/  LOP3.LUT R53, R53, UR4, RZ, 0x3c, !PT ;  /* 0x0000000435357c12 */ /* 0x000fe2000f8e3cff */
[----:B------:R-:W-:Y:S01]  /*a080*/  IMAD.MOV.U32 R46, RZ, RZ, R42 ;  /* 0x000000ffff2e7224 */ /* 0x000fe200078e002a */
[----:B------:R-:W-:Y:S07]  /*a090*/  @P0 BRA `(.L_x_307) ;  /* 0xffffffe800d00947 */ /* 0x000fee000383ffff */
[----:B------:R-:W-:Y:S01]  /*a0a0*/  ISETP.NE.AND P2, PT, R57, RZ, PT ;  /* 0x000000ff3900720c */ /* 0x000fe20003f45270 */
[----:B------:R-:W-:-:S12]  /*a0b0*/  BSSY.RECONVERGENT B0, `(.L_x_308) ;  /* 0x0000012000007945 */ /* 0x000fd80003800200 */
[----:B------:R-:W-:Y:S05]  /*a0c0*/  @!P2 BRA `(.L_x_309) ;  /* 0x000000000040a947 */ /* 0x000fea0003800000 */
[----:B------:R-:W1:Y:S02]  /*a0d0*/  LDCU.64 UR4, c[0x0][0x590] ;  /* 0x0000b200ff0477ac */ /* 0x000e640008000a00 */
[----:B-1----:R-:W-:-:S04]  /*a0e0*/  UISETP.NE.U32.AND UP0, UPT, UR4, URZ, UPT ;  /* 0x000000ff0400728c */ /* 0x002fc8000bf05070 */
[----:B------:R-:W-:-:S09]  /*a0f0*/  UISETP.NE.AND.EX UP0, UPT, UR5, URZ, UPT, UP0 ;  /* 0x000000ff0500728c */ /* 0x000fd2000bf05300 */
[----:B------:R-:W-:Y:S05]  /*a100*/  BRA.U UP0, `(.L_x_310) ;  /* 0x00000001000c7547 */ /* 0x000fea000b800000 */
[----:B------:R-:W-:-:S13]  /*a110*/  FSETP.NEU.AND P0, PT, R22, RZ, PT ;  /* 0x000000ff1600720b */ /* 0x000fda0003f0d000 */
[----:B------:R-:W-:Y:S05]  /*a120*/  @!P0 EXIT ;  /* 0x000000000000894d */ /* 0x000fea0003800000 */
[----:B------:R-:W-:Y:S05]  /*a130*/  BRA `(.L_x_309) ;  /* 0x0000000000247947 */ /* 0x000fea0003800000 */
.L_x_310:
[----:B------:R-:W-:-:S13]  /*a140*/  LOP3.LUT P0, RZ, R48, 0xff, RZ, 0xc0, !PT ;  /* 0x000000ff30ff7812 */ /* 0x000fda000780c0ff */
[----:B------:R-:W-:Y:S05]  /*a150*/  @P0 BRA `(.L_x_311) ;  /* 0x0000000000140947 */ /* 0x000fea0003800000 */
[----:B------:R-:W1:Y:S02]  /*a160*/  LDCU.64 UR4, c[0x0][0x588] ;  /* 0x0000b100ff0477ac */ /* 0x000e640008000a00 */
[----:B-1----:R-:W-:-:S04]  /*a170*/  ISETP.NE.U32.AND P0, PT, RZ, UR4, PT ;  /* 0x00000004ff007c0c */ /* 0x002fc8000bf05070 */
[----:B------:R-:W-:-:S13]  /*a180*/  ISETP.NE.AND.EX P0, PT, RZ, UR5, PT, P0 ;  /* 0x00000005ff007c0c */ /* 0x000fda000bf05300 */
[----:B------:R-:W-:Y:S05]  /*a190*/  @!P0 EXIT ;  /* 0x000000000000894d */ /* 0x000fea0003800000 */
[----:B------:R-:W-:Y:S05]  /*a1a0*/  BRA `(.L_x_309) ;  /* 0x0000000000087947 */ /* 0x000fea0003800000 */
.L_x_311:
[----:B------:R-:W-:-:S13]  /*a1b0*/  FSETP.NEU.AND P0, PT, R22, RZ, PT ;  /* 0x000000ff1600720b */ /* 0x000fda0003f0d000 */
[----:B------:R-:W-:Y:S05]  /*a1c0*/  @!P0 EXIT ;  /* 0x000000000000894d */ /* 0x000fea0003800000 */
.L_x_309:
[----:B------:R-:W-:Y:S05]  /*a1d0*/  BSYNC.RECONVERGENT B0 ;  /* 0x0000000000007941 */ /* 0x000fea0003800200 */
.L_x_308:
[----:B------:R-:W-:-:S04]  /*a1e0*/  DEPBAR.LE SB0, 0x0 ;  /* 0x000080000000791a */ /* 0x000fc80000000000 */
[----:B------:R-:W-:Y:S05]  /*a1f0*/  EXIT ;  /* 0x000000000000794d */ /* 0x000fea0003800000 */
.L_x_106:
[----:B------:R-:W-:Y:S01]  /*a200*/  HFMA2 R11, -RZ, RZ, 0, 0 ;  /* 0x00000000ff0b7431 */ /* 0x000fe200000001ff */
[----:B------:R-:W-:Y:S01]  /*a210*/  BSSY B0, `(.L_x_312) ;  /* 0x0000007000007945 */ /* 0x000fe20003800000 */
[----:B------:R-:W-:Y:S01]  /*a220*/  IMAD.MOV.U32 R13, RZ, RZ, R7 ;  /* 0x000000ffff0d7224 */ /* 0x000fe200078e0007 */
[----:B------:R-:W-:Y:S01]  /*a230*/  MOV R15, 0xffffffff ;  /* 0xffffffff000f7802 */ /* 0x000fe20000000f00 */
[----:B------:R-:W-:-:S07]  /*a240*/  IMAD.MOV.U32 R12, RZ, RZ, 0x1 ;  /* 0x00000001ff0c7424 */ /* 0x000fce00078e00ff */
[----:B--2345:R-:W-:Y:S05]  /*a250*/  WARPSYNC.COLLECTIVE R15, `(.L_x_313) ;  /* 0x000000000f087348 */ /* 0x03cfea0003c00000 */
[----:B------:R1:W1:Y:S02]  /*a260*/  SHFL.UP P6, R14, R13, R12, R11 ;  /* 0x0400000c0d0e7389 */ /* 0x00026400000c000b */
[----:B-12345:R-:W-:Y:S05]  /*a270*/  ENDCOLLECTIVE ;  /* 0x000000000000791b */ /* 0x03efea0003800000 */
.L_x_313:
[----:B------:R-:W-:Y:S05]  /*a280*/  BSYNC B0 ;  /* 0x0000000000007941 */ /* 0x000fea0003800000 */
.L_x_312:
[----:B------:R-:W-:Y:S01]  /*a290*/  IMAD.MOV.U32 R13, RZ, RZ, R6 ;  /* 0x000000ffff0d7224 */ /* 0x000fe200078e0006 */
[----:B------:R-:W-:Y:S01]  /*a2a0*/  MOV R15, 0xffffffff ;  /* 0xffffffff000f7802 */ /* 0x000fe20000000f00 */
[----:B------:R-:W-:Y:S02]  /*a2b0*/  IMAD.MOV.U32 R12, RZ, RZ, 0x1 ;  /* 0x00000001ff0c7424 */ /* 0x000fe400078e00ff */
[----:B------:R-:W-:Y:S02]  /*a2c0*/  IMAD.MOV.U32 R11, RZ, RZ, RZ ;  /* 0x000000ffff0b7224 */ /* 0x000fe400078e00ff */
[----:B------:R-:W-:-:S07]  /*a2d0*/  IMAD.MOV.U32 R0, RZ, RZ, R14 ;  /* 0x000000ffff007224 */ /* 0x000fce00078e000e */
[----:B------:R-:W-:Y:S05]  /*a2e0*/  WARPSYNC.COLLECTIVE R15, `(.L_x_314) ;  /* 0x000000000f087348 */ /* 0x000fea0003c00000 */
[----:B------:R1:W2:Y:S02]  /*a2f0*/  SHFL.UP P6, R14, R13, R12, R11 ;  /* 0x0400000c0d0e7389 */ /* 0x0002a400000c000b */
[----:B-12---:R-:W-:Y:S05]  /*a300*/  ENDCOLLECTIVE ;  /* 0x000000000000791b */ /* 0x006fea0003800000 */
.L_x_314:
[----:B------:R-:W-:Y:S01]  /*a310*/  SEL R0, R0, RZ, P0 ;  /* 0x000000ff00007207 */ /* 0x000fe20000000000 */
[----:B------:R-:W-:Y:S02]  /*a320*/  IMAD.MOV.U32 R3, RZ, RZ, R14 ;  /* 0x000000ffff037224 */ /* 0x000fe400078e000e */
[----:B------:R-:W-:-:S03]  /*a330*/  IMAD.MOV.U32 R12, RZ, RZ, 0x2 ;  /* 0x00000002ff0c7424 */ /* 0x000fc600078e00ff */
[----:B------:R-:W-:-:S04]  /*a340*/  SEL R3, R3, RZ, P0 ;  /* 0x000000ff03037207 */ /* 0x000fc80000000000 */
[----:B------:R-:W-:-:S05]  /*a350*/  IADD3 R3, P0, PT, R6, R3, RZ ;  /* 0x0000000306037210 */ /* 0x000fca0007f1e0ff */
[----:B------:R-:W-:-:S04]  /*a360*/  IMAD.X R0, R7, 0x1, R0, P0 ;  /* 0x0000000107007824 */ /* 0x000fc800000e0600 */
[----:B------:R-:W-:-:S07]  /*a370*/  IMAD.MOV.U32 R13, RZ, RZ, R0 ;  /* 0x000000ffff0d7224 */ /* 0x000fce00078e0000 */
[----:B------:R-:W-:Y:S05]  /*a380*/  WARPSYNC.COLLECTIVE R15, `(.L_x_315) ;  /* 0x000000000f087348 */ /* 0x000fea0003c00000 */
[----:B------:R1:W2:Y:S02]  /*a390*/  SHFL.UP P6, R14, R13, R12, R11 ;  /* 0x0400000c0d0e7389 */ /* 0x0002a400000c000b */
[----:B-12---:R-:W-:Y:S05]  /*a3a0*/  ENDCOLLECTIVE ;  /* 0x000000000000791b */ /* 0x006fea0003800000 */
.L_x_315:
[----:B------:R-:W-:Y:S01]  /*a3b0*/  IMAD.MOV.U32 R13, RZ, RZ, R3 ;  /* 0x000000ffff0d7224 */ /* 0x000fe200078e0003 */
[----:B------:R-:W-:-:S07]  /*a3c0*/  MOV R4, R14 ;  /* 0x0000000e00047202 */ /* 0x000fce0000000f00 */
[----:B------:R-:W-:Y:S05]  /*a3d0*/  WARPSYNC.COLLECTIVE R15, `(.L_x_316) ;  /* 0x000000000f087348 */ /* 0x000fea0003c00000 */
[----:B------:R1:W2:Y:S02]  /*a3e0*/  SHFL.UP P6, R14, R13, R12, R11 ;  /* 0x0400000c0d0e7389 */ /* 0x0002a400000c000b */
[----:B-12---:R-:W-:Y:S05]  /*a3f0*/  ENDCOLLECTIVE ;  /* 0x000000000000791b */ /* 0x006fea0003800000 */
.L_x_316:
[----:B------:R-:W-:Y:S01]  /*a400*/  SEL R4, R4, RZ, P1 ;  /* 0x000000ff04047207 */ /* 0x000fe20000800000 */
[----:B------:R-:W-:Y:S02]  /*a410*/  IMAD.MOV.U32 R5, RZ, RZ, R14 ;  /* 0x000000ffff057224 */ /* 0x000fe400078e000e */
[----:B------:R-:W-:-:S03]  /*a420*/  IMAD.MOV.U32 R12, RZ, RZ, 0x4 ;  /* 0x00000004ff0c7424 */ /* 0x000fc600078e00ff */
[----:B------:R-:W-:-:S04]  /*a430*/  SEL R5, R5, RZ, P1 ;  /* 0x000000ff05057207 */ /* 0x000fc80000800000 */
[----:B------:R-:W-:-:S05]  /*a440*/  IADD3 R3, P0, PT, R5, R3, RZ ;  /* 0x0000000305037210 */ /* 0x000fca0007f1e0ff */
[----:B------:R-:W-:-:S05]  /*a450*/  IMAD.X R0, R4, 0x1, R0, P0 ;  /* 0x0000000104007824 */ /* 0x000fca00000e0600 */
[----:B------:R-:W-:-:S07]  /*a460*/  MOV R13, R0 ;  /* 0x00000000000d7202 */ /* 0x000fce0000000f00 */
[----:B------:R-:W-:Y:S05]  /*a470*/  WARPSYNC.COLLECTIVE R15, `(.L_x_317) ;  /* 0x000000000f087348 */ /* 0x000fea0003c00000 */
[----:B------:R1:W2:Y:S02]  /*a480*/  SHFL.UP P6, R14, R13, R12, R11 ;  /* 0x0400000c0d0e7389 */ /* 0x0002a400000c000b */
[----:B-12---:R-:W-:Y:S05]  /*a490*/  ENDCOLLECTIVE ;  /* 0x000000000000791b */ /* 0x006fea0003800000 */
.L_x_317:
[----:B------:R-:W-:Y:S02]  /*a4a0*/  IMAD.MOV.U32 R13, RZ, RZ, R3 ;  /* 0x000000ffff0d7224 */ /* 0x000fe400078e0003 */
[----:B------:R-:W-:-:S07]  /*a4b0*/  IMAD.MOV.U32 R4, RZ, RZ, R14 ;  /* 0x000000ffff047224 */ /* 0x000fce00078e000e */
[----:B------:R-:W-:Y:S05]  /*a4c0*/  WARPSYNC.COLLECTIVE R15, `(.L_x_318) ;  /* 0x000000000f087348 */ /* 0x000fea0003c00000 */
[----:B------:R1:W2:Y:S02]  /*a4d0*/  SHFL.UP P6, R14, R13, R12, R11 ;  /* 0x0400000c0d0e7389 */ /* 0x0002a400000c000b */
[----:B-12---:R-:W-:Y:S05]  /*a4e0*/  ENDCOLLECTIVE ;  /* 0x000000000000791b */ /* 0x006fea0003800000 */
.L_x_318:
[----:B------:R-:W-:Y:S02]  /*a4f0*/  SEL R4, R4, RZ, P2 ;  /* 0x000000ff04047207 */ /* 0x000fe40001000000 */
[----:B------:R-:W-:Y:S01]  /*a500*/  MOV R5, R14 ;  /* 0x0000000e00057202 */ /* 0x000fe20000000f00 */
        /* <DEDUP_REMOVED lines=8> */
.L_x_319:
[----:B------:R-:W-:Y:S01]  /*a590*/  IMAD.MOV.U32 R13, RZ, RZ, R3 ;  /* 0x000000ffff0d7224 */ /* 0x000fe200078e0003 */
[----:B------:R-:W-:-:S07]  /*a5a0*/  MOV R4, R14 ;  /* 0x0000000e00047202 */ /* 0x000fce0000000f00 */
[----:B------:R-:W-:Y:S05]  /*a5b0*/  WARPSYNC.COLLECTIVE R15, `(.L_x_320) ;  /* 0x000000000f087348 */ /* 0x000fea0003c00000 */
[----:B------:R1:W2:Y:S02]  /*a5c0*/  SHFL.UP P6, R14, R13, R12, R11 ;  /* 0x0400000c0d0e7389 */ /* 0x0002a400000c000b */
[----:B-12---:R-:W-:Y:S05]  /*a5d0*/  ENDCOLLECTIVE ;  /* 0x000000000000791b */ /* 0x006fea0003800000 */
.L_x_320:
        /* <DEDUP_REMOVED lines=10> */
.L_x_321:
[----:B------:R-:W-:Y:S02]  /*a680*/  IMAD.MOV.U32 R13, RZ, RZ, R3 ;  /* 0x000000ffff0d7224 */ /* 0x000fe400078e0003 */
[----:B------:R-:W-:-:S07]  /*a690*/  IMAD.MOV.U32 R4, RZ, RZ, R14 ;  /* 0x000000ffff047224 */ /* 0x000fce00078e000e */
[----:B------:R-:W-:Y:S05]  /*a6a0*/  WARPSYNC.COLLECTIVE R15, `(.L_x_322) ;  /* 0x000000000f087348 */ /* 0x000fea0003c00000 */
[----:B------:R1:W2:Y:S02]  /*a6b0*/  SHFL.UP P6, R14, R13, R12, R11 ;  /* 0x0400000c0d0e7389 */ /* 0x0002a400000c000b */
[----:B-12---:R-:W-:Y:S05]  /*a6c0*/  ENDCOLLECTIVE ;  /* 0x000000000000791b */ /* 0x006fea0003800000 */
.L_x_322:
[----:B------:R-:W-:Y:S02]  /*a6d0*/  SEL R4, R4, RZ, P4 ;  /* 0x000000ff04047207 */ /* 0x000fe40002000000 */
[----:B------:R-:W-:-:S04]  /*a6e0*/  MOV R5, R14 ;  /* 0x0000000e00057202 */ /* 0x000fc80000000f00 */
[----:B------:R-:W-:-:S04]  /*a6f0*/  SEL R5, R5, RZ, P4 ;  /* 0x000000ff05057207 */ /* 0x000fc80002000000 */
[----:B------:R-:W-:-:S04]  /*a700*/  IADD3 R5, P0, PT, R5, R3, RZ ;  /* 0x0000000305057210 */ /* 0x000fc80007f1e0ff */
[----:B------:R-:W-:Y:S01]  /*a710*/  IADD3 R3, P1, PT, R50, R5, RZ ;  /* 0x0000000532037210 */ /* 0x000fe20007f3e0ff */
[----:B------:R-:W-:-:S03]  /*a720*/  IMAD.X R0, R4, 0x1, R0, P0 ;  /* 0x0000000104007824 */ /* 0x000fc600000e0600 */
[----:B------:R-:W-:Y:S01]  /*a730*/  ISETP.GE.U32.AND P0, PT, R29, R3, PT ;  /* 0x000000031d00720c */ /* 0x000fe20003f06070 */
[----:B------:R-:W-:-:S05]  /*a740*/  IMAD.X R13, R51, 0x1, R0, P1 ;  /* 0x00000001330d7824 */ /* 0x000fca00008e0600 */
[----:B------:R-:W-:-:S04]  /*a750*/  ISETP.GE.U32.AND.EX P0, PT, R28, R13, PT, P0 ;  /* 0x0000000d1c00720c */ /* 0x000fc80003f06100 */
[----:B------:R-:W-:-:S13]  /*a760*/  PLOP3.LUT P6, PT, P0, PT, PT, 0x8, 0x80 ;  /* 0x000000000080781c */ /* 0x000fda00007ce170 */
[----:B------:R-:W-:Y:S05]  /*a770*/  WARPSYNC.COLLECTIVE R15, `(.L_x_323) ;  /* 0x000000000f087348 */ /* 0x000fea0003c00000 */
[----:B------:R-:W-:Y:S01]  /*a780*/  VOTE.ANY R14, PT, P6 ;  /* 0x00000000000e7806 */ /* 0x000fe200030e0100 */
[----:B------:R-:W-:Y:S06]  /*a790*/  ENDCOLLECTIVE ;  /* 0x000000000000791b */ /* 0x000fec0003800000 */
.L_x_323:
[----:B------:R-:W-:Y:S05]  /*a7a0*/  BRA `(.L_x_324) ;  /* 0xffffff7c005c7947 */ /* 0x000fea000383ffff */
.L_x_108:
[----:B------:R-:W-:Y:S01]  /*a7b0*/  HFMA2 R12, -RZ, RZ, 0, 1.847743988037109375e-06 ;  /* 0x0000001fff0c7431 */ /* 0x000fe200000001ff */
[----:B------:R-:W-:Y:S01]  /*a7c0*/  BSSY B0, `(.L_x_325) ;  /* 0x0000006000007945 */ /* 0x000fe20003800000 */
[----:B------:R-:W-:Y:S02]  /*a7d0*/  MOV R11, 0x1f ;  /* 0x0000001f000b7802 */ /* 0x000fe40000000f00 */
[----:B------:R-:W-:-:S07]  /*a7e0*/  MOV R15, 0xffffffff ;  /* 0xffffffff000f7802 */ /* 0x000fce0000000f00 */
[----:B---345:R-:W-:Y:S05]  /*a7f0*/  WARPSYNC.COLLECTIVE R15, `(.L_x_326) ;  /* 0x000000000f087348 */ /* 0x038fea0003c00000 */
[----:B------:R1:W2:Y:S02]  /*a800*/  SHFL.IDX P6, R14, R13, R12, R11 ;  /* 0x0000000c0d0e7389 */ /* 0x0002a400000c000b */
[----:B-12345:R-:W-:Y:S05]  /*a810*/  ENDCOLLECTIVE ;  /* 0x000000000000791b */ /* 0x03efea0003800000 */
.L_x_326:
[----:B------:R-:W-:Y:S05]  /*a820*/  BSYNC B0 ;  /* 0x0000000000007941 */ /* 0x000fea0003800000 */
.L_x_325:
[----:B------:R-:W-:Y:S02]  /*a830*/  HFMA2 R12, -RZ, RZ, 0, 1.847743988037109375e-06 ;  /* 0x0000001fff0c7431 */ /* 0x000fe400000001ff */
[----:B------:R-:W-:Y:S01]  /*a840*/  IMAD.MOV.U32 R13, RZ, RZ, R3 ;  /* 0x000000ffff0d7224 */ /* 0x000fe200078e0003 */
[----:B------:R-:W-:Y:S01]  /*a850*/  MOV R15, 0xffffffff ;  /* 0xffffffff000f7802 */ /* 0x000fe20000000f00 */
[----:B------:R-:W-:Y:S02]  /*a860*/  IMAD.MOV.U32 R11, RZ, RZ, 0x1f ;  /* 0x0000001fff0b7424 */ /* 0x000fe400078e00ff */
[----:B------:R-:W-:-:S07]  /*a870*/  IMAD.MOV.U32 R50, RZ, RZ, R14 ;  /* 0x000000ffff327224 */ /* 0x000fce00078e000e */
[----:B------:R-:W-:Y:S05]  /*a880*/  WARPSYNC.COLLECTIVE R15, `(.L_x_327) ;  /* 0x000000000f087348 */ /* 0x000fea0003c00000 */
[----:B------:R1:W2:Y:S02]  /*a890*/  SHFL.IDX P6, R14, R13, R12, R11 ;  /* 0x0000000c0d0e7389 */ /* 0x0002a400000c000b */
[----:B-12---:R-:W-:Y:S05]  /*a8a0*/  ENDCOLLECTIVE ;  /* 0x000000000000791b */ /* 0x006fea0003800000 */
.L_x_327:
[----:B------:R-:W-:Y:S01]  /*a8b0*/  MOV R3, R14 ;  /* 0x0000000e00037202 */ /* 0x000fe20000000f00 */
[----:B------:R-:W-:Y:S06]  /*a8c0*/  BRA `(.L_x_328) ;  /* 0xffffff7c002c7947 */ /* 0x000fec000383ffff */
.L_x_110:
[----:B------:R-:W-:Y:S01]  /*a8d0*/  HFMA2 R11, -RZ, RZ, 0, 1.847743988037109375e-06 ;  /* 0x0000001fff0b7431 */ /* 0x000fe200000001ff */
[----:B------:R-:W-:Y:S01]  /*a8e0*/  BSSY B0, `(.L_x_329) ;  /* 0x0000006000007945 */ /* 0x000fe20003800000 */
[----:B------:R-:W-:Y:S02]  /*a8f0*/  MOV R13, R42 ;  /* 0x0000002a000d7202 */ /* 0x000fe40000000f00 */
[----:B------:R-:W-:-:S07]  /*a900*/  MOV R15, 0xffffffff ;  /* 0xffffffff000f7802 */ /* 0x000fce0000000f00 */
[----:B-1-345:R-:W-:Y:S05]  /*a910*/  WARPSYNC.COLLECTIVE R15, `(.L_x_330) ;  /* 0x000000000f087348 */ /* 0x03afea0003c00000 */
[----:B-1----:R1:W2:Y:S02]  /*a920*/  SHFL.IDX P6, R14, R13, R12, R11 ;  /* 0x0000000c0d0e7389 */ /* 0x0022a400000c000b */
[----:B-12345:R-:W-:Y:S05]  /*a930*/  ENDCOLLECTIVE ;  /* 0x000000000000791b */ /* 0x03efea0003800000 */
.L_x_330:
[----:B------:R-:W-:Y:S05]  /*a940*/  BSYNC B0 ;  /* 0x0000000000007941 */ /* 0x000fea0003800000 */
.L_x_329:
[----:B------:R-:W-:Y:S01]  /*a950*/  MOV R13, R0 ;  /* 0x00000000000d7202 */ /* 0x000fe20000000f00 */
[----:B------:R-:W-:Y:S01]  /*a960*/  IMAD.MOV.U32 R11, RZ, RZ, 0x1f ;  /* 0x0000001fff0b7424 */ /* 0x000fe200078e00ff */
[----:B------:R-:W-:Y:S02]  /*a970*/  MOV R15, 0xffffffff ;  /* 0xffffffff000f7802 */ /* 0x000fe40000000f00 */
[----:B------:R-:W-:-:S07]  /*a980*/  MOV R42, R14 ;  /* 0x0000000e002a7202 */ /* 0x000fce0000000f00 */
[----:B------:R-:W-:Y:S05]  /*a990*/  WARPSYNC.COLLECTIVE R15, `(.L_x_331) ;  /* 0x000000000f087348 */ /* 0x000fea0003c00000 */
[----:B------:R1:W2:Y:S02]  /*a9a0*/  SHFL.IDX P6, R14, R13, R12, R11 ;  /* 0x0000000c0d0e7389 */ /* 0x0002a400000c000b */
[----:B-12---:R-:W-:Y:S05]  /*a9b0*/  ENDCOLLECTIVE ;  /* 0x000000000000791b */ /* 0x006fea0003800000 */
.L_x_331:
[----:B------:R-:W-:Y:S02]  /*a9c0*/  MOV R39, R42 ;  /* 0x0000002a00277202 */ /* 0x000fe40000000f00 */
[----:B------:R-:W-:Y:S01]  /*a9d0*/  MOV R13, R5 ;  /* 0x00000005000d7202 */ /* 0x000fe20000000f00 */
[----:B------:R-:W-:-:S07]  /*a9e0*/  IMAD.MOV.U32 R35, RZ, RZ, R14 ;  /* 0x000000ffff237224 */ /* 0x000fce00078e000e */
[----:B------:R-:W-:Y:S05]  /*a9f0*/  WARPSYNC.COLLECTIVE R15, `(.L_x_332) ;  /* 0x000000000f087348 */ /* 0x000fea0003c00000 */
[----:B------:R1:W2:Y:S02]  /*aa00*/  SHFL.IDX P6, R14, R13, R12, R11 ;  /* 0x0000000c0d0e7389 */ /* 0x0002a400000c000b */
[----:B-12---:R-:W-:Y:S05]  /*aa10*/  ENDCOLLECTIVE ;  /* 0x000000000000791b */ /* 0x006fea0003800000 */
.L_x_332:
[----:B------:R-:W-:Y:S01]  /*aa20*/  MOV R13, R7 ;  /* 0x00000007000d7202 */ /* 0x000fe20000000f00 */
[----:B------:R-:W-:-:S07]  /*aa30*/  IMAD.MOV.U32 R38, RZ, RZ, R14 ;  /* 0x000000ffff267224 */ /* 0x000fce00078e000e */
[----:B------:R-:W-:Y:S05]  /*aa40*/  WARPSYNC.COLLECTIVE R15, `(.L_x_333) ;  /* 0x000000000f087348 */ /* 0x000fea0003c00000 */
[----:B------:R1:W2:Y:S02]  /*aa50*/  SHFL.IDX P6, R14, R13, R12, R11 ;  /* 0x0000000c0d0e7389 */ /* 0x0002a400000c000b */
[----:B-12---:R-:W-:Y:S05]  /*aa60*/  ENDCOLLECTIVE ;  /* 0x000000000000791b */ /* 0x006fea0003800000 */
.L_x_333:
[----:B------:R-:W-:Y:S01]  /*aa70*/  MOV R13, R6 ;  /* 0x00000006000d7202 */ /* 0x000fe20000000f00 */
[----:B------:R-:W-:-:S07]  /*aa80*/  IMAD.MOV.U32 R0, RZ, RZ, R14 ;  /* 0x000000ffff007224 */ /* 0x000fce00078e000e */
[----:B------:R-:W-:Y:S05]  /*aa90*/  WARPSYNC.COLLECTIVE R15, `(.L_x_334) ;  /* 0x000000000f087348 */ /* 0x000fea0003c00000 */
[----:B------:R1:W2:Y:S02]  /*aaa0*/  SHFL.IDX P6, R14, R13, R12, R11 ;  /* 0x0000000c0d0e7389 */ /* 0x0002a400000c000b */
[----:B-12---:R-:W-:Y:S05]  /*aab0*/  ENDCOLLECTIVE ;  /* 0x000000000000791b */ /* 0x006fea0003800000 */
.L_x_334:
[----:B------:R-:W-:-:S04]  /*aac0*/  IMAD.MOV.U32 R7, RZ, RZ, R0 ;  /* 0x000000ffff077224 */ /* 0x000fc800078e0000 */
[----:B------:R-:W-:Y:S01]  /*aad0*/  IMAD.MOV.U32 R25, RZ, RZ, R7 ;  /* 0x000000ffff197224 */ /* 0x000fe200078e0007 */
[----:B------:R-:W-:Y:S01]  /*aae0*/  MOV R13, R37 ;  /* 0x00000025000d7202 */ /* 0x000fe20000000f00 */
[----:B------:R-:W-:-:S07]  /*aaf0*/  IMAD.MOV.U32 R6, RZ, RZ, R14 ;  /* 0x000000ffff067224 */ /* 0x000fce00078e000e */
[----:B------:R-:W-:Y:S05]  /*ab00*/  WARPSYNC.COLLECTIVE R15, `(.L_x_335) ;  /* 0x000000000f087348 */ /* 0x000fea0003c00000 */
[----:B------:R1:W2:Y:S02]  /*ab10*/  SHFL.IDX P6, R14, R13, R12, R11 ;  /* 0x0000000c0d0e7389 */ /* 0x0002a400000c000b */
[----:B-12---:R-:W-:Y:S05]  /*ab20*/  ENDCOLLECTIVE ;  /* 0x000000000000791b */ /* 0x006fea0003800000 */
.L_x_335:
[----:B------:R-:W-:Y:S02]  /*ab30*/  MOV R24, R6 ;  /* 0x0000000600187202 */ /* 0x000fe40000000f00 */
[----:B------:R-:W-:Y:S01]  /*ab40*/  MOV R13, R36 ;  /* 0x00000024000d7202 */ /* 0x000fe20000000f00 */
[----:B------:R-:W-:-:S07]  /*ab50*/  IMAD.MOV.U32 R37, RZ, RZ, R14 ;  /* 0x000000ffff257224 */ /* 0x000fce00078e000e */
[----:B------:R-:W-:Y:S05]  /*ab60*/  WARPSYNC.COLLECTIVE R15, `(.L_x_336) ;  /* 0x000000000f087348 */ /* 0x000fea0003c00000 */
[----:B------:R1:W2:Y:S02]  /*ab70*/  SHFL.IDX P6, R14, R13, R12, R11 ;  /* 0x0000000c0d0e7389 */ /* 0x0002a400000c000b */
[----:B-12---:R-:W-:Y:S05]  /*ab80*/  ENDCOLLECTIVE ;  /* 0x000000000000791b */ /* 0x006fea0003800000 */
.L_x_336:
[----:B------:R-:W-:Y:S01]  /*ab90*/  IMAD.MOV.U32 R36, RZ, RZ, R14 ;  /* 0x000000ffff247224 */ /* 0x000fe200078e000e */
[----:B------:R-:W-:Y:S06]  /*aba0*/  BRA `(.L_x_337) ;  /* 0xffffff7800d07947 */ /* 0x000fec000383ffff */
.L_x_123:
[----:B-1----:R1:W2:Y:S02]  /*abb0*/  SYNCS.PHASECHK.TRANS64.TRYWAIT P0, [R2+URZ+0x60], R8 ;  /* 0x00006008020075a7 */ /* 0x0022a400080011ff */
[----:B--2---:R-:W-:Y:S05]  /*abc0*/  @!P0 NANOSLEEP.SYNCS 0x989680 ;  /* 0x009896800000895d */ /* 0x004fea0003900000 */
[----:B------:R-:W2:Y:S02]  /*abd0*/  @!P0 SYNCS.PHASECHK.TRANS64 P0, [R2+URZ+0x60], R8 ;  /* 0x00006008020085a7 */ /* 0x000ea400080010ff */
[----:B--2---:R-:W-:Y:S05]  /*abe0*/  @!P0 BRA `(.L_x_123) ;  /* 0xfffffffc00f08947 */ /* 0x004fea000383ffff */
[----:B------:R-:W-:Y:S05]  /*abf0*/  BRA `(.L_x_122) ;  /* 0xffffff8400507947 */ /* 0x000fea000383ffff */
.L_x_126:
[----:B------:R-:W-:Y:S01]  /*ac00*/  BSSY B0, `(.L_x_338) ;  /* 0x0000006000007945 */ /* 0x000fe20003800000 */
[----:B------:R-:W-:-:S07]  /*ac10*/  MOV R15, 0xffffffff ;  /* 0xffffffff000f7802 */ /* 0x000fce0000000f00 */
[----:B-123--:R-:W-:Y:S05]  /*ac20*/  WARPSYNC.COLLECTIVE R15, `(.L_x_339) ;  /* 0x000000000f0c7348 */ /* 0x00efea0003c00000 */
[----:B------:R-:W-:Y:S02]  /*ac30*/  ELECT P6, UR79, PT ;  /* 0x00000000004f782f */ /* 0x000fe400038c0000 */
[----:B------:R-:W-:Y:S01]  /*ac40*/  MOV R14, UR79 ;  /* 0x0000004f000e7c02 */ /* 0x000fe20008000f00 */
[----:B-123--:R-:W-:Y:S10]  /*ac50*/  ENDCOLLECTIVE ;  /* 0x000000000000791b */ /* 0x00eff40003800000 */
.L_x_339:
[----:B------:R-:W-:Y:S05]  /*ac60*/  BSYNC B0 ;  /* 0x0000000000007941 */ /* 0x000fea0003800000 */
.L_x_338:
[----:B------:R-:W-:Y:S05]  /*ac70*/  BRA `(.L_x_340) ;  /* 0xffffff84007c7947 */ /* 0x000fea000383ffff */
.L_x_128:
[----:B------:R-:W-:Y:S01]  /*ac80*/  BSSY B0, `(.L_x_341) ;  /* 0x0000005000007945 */ /* 0x000fe20003800000 */
[----:B------:R-:W-:-:S07]  /*ac90*/  MOV R15, 0xffffffff ;  /* 0xffffffff000f7802 */ /* 0x000fce0000000f00 */
[----:B---3--:R-:W-:Y:S05]  /*aca0*/  WARPSYNC.COLLECTIVE R15, `(.L_x_342) ;  /* 0x000000000f087348 */ /* 0x008fea0003c00000 */
[----:B------:R-:W-:Y:S01]  /*acb0*/  NOP ;  /* 0x0000000000007918 */ /* 0x000fe20000000000 */
[----:B---3--:R-:W-:Y:S05]  /*acc0*/  ENDCOLLECTIVE ;  /* 0x000000000000791b */ /* 0x008fea0003800000 */
.L_x_342:
[----:B------:R-:W-:Y:S05]  /*acd0*/  BSYNC B0 ;  /* 0x0000000000007941 */ /* 0x000fea0003800000 */
.L_x_341:
[----:B------:R-:W-:Y:S05]  /*ace0*/  BRA `(.L_x_343) ;  /* 0xffffff8400dc7947 */ /* 0x000fea000383ffff */
.L_x_131:
[----:B-1----:R1:W2:Y:S02]  /*acf0*/  SYNCS.PHASECHK.TRANS64.TRYWAIT P1, [R4+URZ+0x1a0], R5 ;  /* 0x0001a005040075a7 */ /* 0x0022a400080211ff */
[----:B--2---:R-:W-:Y:S05]  /*ad00*/  @!P1 NANOSLEEP.SYNCS 0x989680 ;  /* 0x009896800000995d */ /* 0x004fea0003900000 */
[----:B------:R-:W2:Y:S02]  /*ad10*/  @!P1 SYNCS.PHASECHK.TRANS64 P1, [R4+URZ+0x1a0], R5 ;  /* 0x0001a005040095a7 */ /* 0x000ea400080210ff */
[----:B--2---:R-:W-:Y:S05]  /*ad20*/  @!P1 BRA `(.L_x_131) ;  /* 0xfffffffc00f09947 */ /* 0x004fea000383ffff */
[----:B------:R-:W-:Y:S05]  /*ad30*/  BRA `(.L_x_344) ;  /* 0xffffff8400e87947 */ /* 0x000fea000383ffff */
.L_x_135:
[----:B-1----:R1:W2:Y:S02]  /*ad40*/  SYNCS.PHASECHK.TRANS64.TRYWAIT P0, [R3+URZ], R0 ;  /* 0x00000000030075a7 */ /* 0x0022a400080011ff */
[----:B--2---:R-:W-:Y:S05]  /*ad50*/  @!P0 NANOSLEEP.SYNCS 0x989680 ;  /* 0x009896800000895d */ /* 0x004fea0003900000 */
[----:B------:R-:W2:Y:S02]  /*ad60*/  @!P0 SYNCS.PHASECHK.TRANS64 P0, [R3+URZ], R0 ;  /* 0x00000000030085a7 */ /* 0x000ea400080010ff */
[----:B--2---:R-:W-:Y:S05]  /*ad70*/  @!P0 BRA `(.L_x_135) ;  /* 0xfffffffc00f08947 */ /* 0x004fea000383ffff */
[----:B------:R-:W-:Y:S05]  /*ad80*/  BRA `(.L_x_345) ;  /* 0xffffff88005c7947 */ /* 0x000fea000383ffff */
.L_x_137:
[----:B-1----:R1:W2:Y:S02]  /*ad90*/  SYNCS.PHASECHK.TRANS64.TRYWAIT P0, [R5+URZ], R6 ;  /* 0x00000006050075a7 */ /* 0x0022a400080011ff */
[----:B--2---:R-:W-:Y:S05]  /*ada0*/  @!P0 NANOSLEEP.SYNCS 0x989680 ;  /* 0x009896800000895d */ /* 0x004fea0003900000 */
[----:B------:R-:W2:Y:S02]  /*adb0*/  @!P0 SYNCS.PHASECHK.TRANS64 P0, [R5+URZ], R6 ;  /* 0x00000006050085a7 */ /* 0x000ea400080010ff */
[----:B--2---:R-:W-:Y:S05]  /*adc0*/  @!P0 BRA `(.L_x_137) ;  /* 0xfffffffc00f08947 */ /* 0x004fea000383ffff */
[----:B------:R-:W-:Y:S05]  /*add0*/  BRA `(.L_x_346) ;  /* 0xffffff8800747947 */ /* 0x000fea000383ffff */
.L_x_139:
[----:B-1----:R1:W2:Y:S02]  /*ade0*/  SYNCS.PHASECHK.TRANS64.TRYWAIT P0, [R2+URZ], R3 ;  /* 0x00000003020075a7 */ /* 0x0022a400080011ff */
[----:B--2---:R-:W-:Y:S05]  /*adf0*/  @!P0 NANOSLEEP.SYNCS 0x989680 ;  /* 0x009896800000895d */ /* 0x004fea0003900000 */
[----:B------:R-:W2:Y:S02]  /*ae00*/  @!P0 SYNCS.PHASECHK.TRANS64 P0, [R2+URZ], R3 ;  /* 0x00000003020085a7 */ /* 0x000ea400080010ff */
[----:B--2---:R-:W-:Y:S05]  /*ae10*/  @!P0 BRA `(.L_x_139) ;  /* 0xfffffffc00f08947 */ /* 0x004fea000383ffff */
[----:B------:R-:W-:Y:S05]  /*ae20*/  BRA `(.L_x_347) ;  /* 0xffffff88008c7947 */ /* 0x000fea000383ffff */
.L_x_141:
[----:B-1----:R1:W2:Y:S02]  /*ae30*/  SYNCS.PHASECHK.TRANS64.TRYWAIT P0, [R5+URZ], R6 ;  /* 0x00000006050075a7 */ /* 0x0022a400080011ff */
[----:B--2---:R-:W-:Y:S05]  /*ae40*/  @!P0 NANOSLEEP.SYNCS 0x989680 ;  /* 0x009896800000895d */ /* 0x004fea0003900000 */
[----:B------:R-:W2:Y:S02]  /*ae50*/  @!P0 SYNCS.PHASECHK.TRANS64 P0, [R5+URZ], R6 ;  /* 0x00000006050085a7 */ /* 0x000ea400080010ff */
[----:B--2---:R-:W-:Y:S05]  /*ae60*/  @!P0 BRA `(.L_x_141) ;  /* 0xfffffffc00f08947 */ /* 0x004fea000383ffff */
[----:B------:R-:W-:Y:S05]  /*ae70*/  BRA `(.L_x_348) ;  /* 0xffffff8800a47947 */ /* 0x000fea000383ffff */
.L_x_143:
[----:B-1----:R1:W2:Y:S02]  /*ae80*/  SYNCS.PHASECHK.TRANS64.TRYWAIT P0, [R2+URZ], R3 ;  /* 0x00000003020075a7 */ /* 0x0022a400080011ff */
[----:B--2---:R-:W-:Y:S05]  /*ae90*/  @!P0 NANOSLEEP.SYNCS 0x989680 ;  /* 0x009896800000895d */ /* 0x004fea0003900000 */
[----:B------:R-:W2:Y:S02]  /*aea0*/  @!P0 SYNCS.PHASECHK.TRANS64 P0, [R2+URZ], R3 ;  /* 0x00000003020085a7 */ /* 0x000ea400080010ff */
[----:B--2---:R-:W-:Y:S05]  /*aeb0*/  @!P0 BRA `(.L_x_143) ;  /* 0xfffffffc00f08947 */ /* 0x004fea000383ffff */
[----:B------:R-:W-:Y:S05]  /*aec0*/  BRA `(.L_x_349) ;  /* 0xffffff8800bc7947 */ /* 0x000fea000383ffff */
.L_x_145:
[----:B-1----:R1:W2:Y:S02]  /*aed0*/  SYNCS.PHASECHK.TRANS64.TRYWAIT P0, [R5+URZ], R6 ;  /* 0x00000006050075a7 */ /* 0x0022a400080011ff */
[----:B--2---:R-:W-:Y:S05]  /*aee0*/  @!P0 NANOSLEEP.SYNCS 0x989680 ;  /* 0x009896800000895d */ /* 0x004fea0003900000 */
[----:B------:R-:W2:Y:S02]  /*aef0*/  @!P0 SYNCS.PHASECHK.TRANS64 P0, [R5+URZ], R6 ;  /* 0x00000006050085a7 */ /* 0x000ea400080010ff */
[----:B--2---:R-:W-:Y:S05]  /*af00*/  @!P0 BRA `(.L_x_145) ;  /* 0xfffffffc00f08947 */ /* 0x004fea000383ffff */
[----:B------:R-:W-:Y:S05]  /*af10*/  BRA `(.L_x_350) ;  /* 0xffffff8800d47947 */ /* 0x000fea000383ffff */
.L_x_147:
[----:B-1----:R1:W2:Y:S02]  /*af20*/  SYNCS.PHASECHK.TRANS64.TRYWAIT P0, [R2+URZ], R3 ;  /* 0x00000003020075a7 */ /* 0x0022a400080011ff */
[----:B--2---:R-:W-:Y:S05]  /*af30*/  @!P0 NANOSLEEP.SYNCS 0x989680 ;  /* 0x009896800000895d */ /* 0x004fea0003900000 */
[----:B------:R-:W2:Y:S02]  /*af40*/  @!P0 SYNCS.PHASECHK.TRANS64 P0, [R2+URZ], R3 ;  /* 0x00000003020085a7 */ /* 0x000ea400080010ff */
[----:B--2---:R-:W-:Y:S05]  /*af50*/  @!P0 BRA `(.L_x_147) ;  /* 0xfffffffc00f08947 */ /* 0x004fea000383ffff */
[----:B------:R-:W-:Y:S05]  /*af60*/  BRA `(.L_x_351) ;  /* 0xffffff8800ec7947 */ /* 0x000fea000383ffff */
.L_x_149:
[----:B-1----:R1:W2:Y:S02]  /*af70*/  SYNCS.PHASECHK.TRANS64.TRYWAIT P0, [R5+URZ], R6 ;  /* 0x00000006050075a7 */ /* 0x0022a400080011ff */
[----:B--2---:R-:W-:Y:S05]  /*af80*/  @!P0 NANOSLEEP.SYNCS 0x989680 ;  /* 0x009896800000895d */ /* 0x004fea0003900000 */
[----:B------:R-:W2:Y:S02]  /*af90*/  @!P0 SYNCS.PHASECHK.TRANS64 P0, [R5+URZ], R6 ;  /* 0x00000006050085a7 */ /* 0x000ea400080010ff */
[----:B--2---:R-:W-:Y:S05]  /*afa0*/  @!P0 BRA `(.L_x_149) ;  /* 0xfffffffc00f08947 */ /* 0x004fea000383ffff */
[----:B------:R-:W-:Y:S05]  /*afb0*/  BRA `(.L_x_352) ;  /* 0xffffff8c00047947 */ /* 0x000fea000383ffff */
.L_x_151:
[----:B-1----:R1:W2:Y:S02]  /*afc0*/  SYNCS.PHASECHK.TRANS64.TRYWAIT P0, [R2+URZ], R3 ;  /* 0x00000003020075a7 */ /* 0x0022a400080011ff */
[----:B--2---:R-:W-:Y:S05]  /*afd0*/  @!P0 NANOSLEEP.SYNCS 0x989680 ;  /* 0x009896800000895d */ /* 0x004fea0003900000 */
[----:B------:R-:W2:Y:S02]  /*afe0*/  @!P0 SYNCS.PHASECHK.TRANS64 P0, [R2+URZ], R3 ;  /* 0x00000003020085a7 */ /* 0x000ea400080010ff */
[----:B--2---:R-:W-:Y:S05]  /*aff0*/  @!P0 BRA `(.L_x_151) ;  /* 0xfffffffc00f08947 */ /* 0x004fea000383ffff */
[----:B------:R-:W-:Y:S05]  /*b000*/  BRA `(.L_x_353) ;  /* 0xffffff8c001c7947 */ /* 0x000fea000383ffff */
.L_x_153:
[----:B-1----:R1:W2:Y:S02]  /*b010*/  SYNCS.PHASECHK.TRANS64.TRYWAIT P0, [R5+URZ], R6 ;  /* 0x00000006050075a7 */ /* 0x0022a400080011ff */
[----:B--2---:R-:W-:Y:S05]  /*b020*/  @!P0 NANOSLEEP.SYNCS 0x989680 ;  /* 0x009896800000895d */ /* 0x004fea0003900000 */
[----:B------:R-:W2:Y:S02]  /*b030*/  @!P0 SYNCS.PHASECHK.TRANS64 P0, [R5+URZ], R6 ;  /* 0x00000006050085a7 */ /* 0x000ea400080010ff */
[----:B--2---:R-:W-:Y:S05]  /*b040*/  @!P0 BRA `(.L_x_153) ;  /* 0xfffffffc00f08947 */ /* 0x004fea000383ffff */
[----:B------:R-:W-:Y:S05]  /*b050*/  BRA `(.L_x_354) ;  /* 0xffffff8c00347947 */ /* 0x000fea000383ffff */
.L_x_155:
[----:B-1----:R1:W2:Y:S02]  /*b060*/  SYNCS.PHASECHK.TRANS64.TRYWAIT P0, [R2+URZ], R3 ;  /* 0x00000003020075a7 */ /* 0x0022a400080011ff */
[----:B--2---:R-:W-:Y:S05]  /*b070*/  @!P0 NANOSLEEP.SYNCS 0x989680 ;  /* 0x009896800000895d */ /* 0x004fea0003900000 */
[----:B------:R-:W2:Y:S02]  /*b080*/  @!P0 SYNCS.PHASECHK.TRANS64 P0, [R2+URZ], R3 ;  /* 0x00000003020085a7 */ /* 0x000ea400080010ff */
[----:B--2---:R-:W-:Y:S05]  /*b090*/  @!P0 BRA `(.L_x_155) ;  /* 0xfffffffc00f08947 */ /* 0x004fea000383ffff */
[----:B------:R-:W-:Y:S05]  /*b0a0*/  BRA `(.L_x_355) ;  /* 0xffffff8c00447947 */ /* 0x000fea000383ffff */
.L_x_164:
[----:B-1----:R1:W2:Y:S02]  /*b0b0*/  SYNCS.PHASECHK.TRANS64.TRYWAIT P0, [R6+URZ+0x120], R11 ;  /* 0x0001200b060075a7 */ /* 0x0022a400080011ff */
[----:B--2---:R-:W-:Y:S05]  /*b0c0*/  @!P0 NANOSLEEP.SYNCS 0x989680 ;  /* 0x009896800000895d */ /* 0x004fea0003900000 */
[----:B------:R-:W2:Y:S02]  /*b0d0*/  @!P0 SYNCS.PHASECHK.TRANS64 P0, [R6+URZ+0x120], R11 ;  /* 0x0001200b060085a7 */ /* 0x000ea400080010ff */
[----:B--2---:R-:W-:Y:S05]  /*b0e0*/  @!P0 BRA `(.L_x_164) ;  /* 0xfffffffc00f08947 */ /* 0x004fea000383ffff */
[----:B------:R-:W-:Y:S05]  /*b0f0*/  BRA `(.L_x_356) ;  /* 0xffffff9000e87947 */ /* 0x000fea000383ffff */
.L_x_170:
[----:B-1----:R1:W3:Y:S02]  /*b100*/  SYNCS.PHASECHK.TRANS64.TRYWAIT P1, [R0+URZ+0x120], R9 ;  /* 0x00012009000075a7 */ /* 0x0022e400080211ff */
[----:B---3--:R-:W-:Y:S05]  /*b110*/  @!P1 NANOSLEEP.SYNCS 0x989680 ;  /* 0x009896800000995d */ /* 0x008fea0003900000 */
[----:B------:R-:W3:Y:S02]  /*b120*/  @!P1 SYNCS.PHASECHK.TRANS64 P1, [R0+URZ+0x120], R9 ;  /* 0x00012009000095a7 */ /* 0x000ee400080210ff */
[----:B---3--:R-:W-:Y:S05]  /*b130*/  @!P1 BRA `(.L_x_170) ;  /* 0xfffffffc00f09947 */ /* 0x008fea000383ffff */
[----:B------:R-:W-:Y:S05]  /*b140*/  BRA `(.L_x_357) ;  /* 0xffffff9400887947 */ /* 0x000fea000383ffff */
.L_x_172:
[----:B------:R-:W-:Y:S01]  /*b150*/  BSSY B0, `(.L_x_358) ;  /* 0x0000005000007945 */ /* 0x000fe20003800000 */
[----:B--2---:R-:W-:-:S07]  /*b160*/  MOV R15, 0xffffffff ;  /* 0xffffffff000f7802 */ /* 0x004fce0000000f00 */
[----:B---3-5:R-:W-:Y:S05]  /*b170*/  WARPSYNC.COLLECTIVE R15, `(.L_x_359) ;  /* 0x000000000f087348 */ /* 0x028fea0003c00000 */
[----:B------:R-:W-:Y:S01]  /*b180*/  NOP ;  /* 0x0000000000007918 */ /* 0x000fe20000000000 */
[----:B---3-5:R-:W-:Y:S05]  /*b190*/  ENDCOLLECTIVE ;  /* 0x000000000000791b */ /* 0x028fea0003800000 */
.L_x_359:
[----:B------:R-:W-:Y:S05]  /*b1a0*/  BSYNC B0 ;  /* 0x0000000000007941 */ /* 0x000fea0003800000 */
.L_x_358:
[----:B------:R-:W-:Y:S05]  /*b1b0*/  BRA `(.L_x_360) ;  /* 0xffffff9400d07947 */ /* 0x000fea000383ffff */
.L_x_175:
[----:B-1----:R1:W4:Y:S02]  /*b1c0*/  SYNCS.PHASECHK.TRANS64.TRYWAIT P1, [R0+URZ+0x1a0], R3 ;  /* 0x0001a003000075a7 */ /* 0x00232400080211ff */
[----:B----4-:R-:W-:Y:S05]  /*b1d0*/  @!P1 NANOSLEEP.SYNCS 0x989680 ;  /* 0x009896800000995d */ /* 0x010fea0003900000 */
[----:B------:R-:W4:Y:S02]  /*b1e0*/  @!P1 SYNCS.PHASECHK.TRANS64 P1, [R0+URZ+0x1a0], R3 ;  /* 0x0001a003000095a7 */ /* 0x000f2400080210ff */
[----:B----4-:R-:W-:Y:S05]  /*b1f0*/  @!P1 BRA `(.L_x_175) ;  /* 0xfffffffc00f09947 */ /* 0x010fea000383ffff */
[----:B------:R-:W-:Y:S05]  /*b200*/  BRA `(.L_x_361) ;  /* 0xffffff9400dc7947 */ /* 0x000fea000383ffff */
.L_x_179:
[----:B-1----:R1:W3:Y:S02]  /*b210*/  SYNCS.PHASECHK.TRANS64.TRYWAIT P0, [R2+URZ], R0 ;  /* 0x00000000020075a7 */ /* 0x0022e400080011ff */
[----:B---3--:R-:W-:Y:S05]  /*b220*/  @!P0 NANOSLEEP.SYNCS 0x989680 ;  /* 0x009896800000895d */ /* 0x008fea0003900000 */
[----:B------:R-:W3:Y:S02]  /*b230*/  @!P0 SYNCS.PHASECHK.TRANS64 P0, [R2+URZ], R0 ;  /* 0x00000000020085a7 */ /* 0x000ee400080010ff */
[----:B---3--:R-:W-:Y:S05]  /*b240*/  @!P0 BRA `(.L_x_179) ;  /* 0xfffffffc00f08947 */ /* 0x008fea000383ffff */
[----:B------:R-:W-:Y:S05]  /*b250*/  BRA `(.L_x_362) ;  /* 0xffffff9800587947 */ /* 0x000fea000383ffff */
.L_x_181:
[----:B-1----:R1:W3:Y:S02]  /*b260*/  SYNCS.PHASECHK.TRANS64.TRYWAIT P0, [R5+URZ], R6 ;  /* 0x00000006050075a7 */ /* 0x0022e400080011ff */
[----:B---3--:R-:W-:Y:S05]  /*b270*/  @!P0 NANOSLEEP.SYNCS 0x989680 ;  /* 0x009896800000895d */ /* 0x008fea0003900000 */
[----:B------:R-:W3:Y:S02]  /*b280*/  @!P0 SYNCS.PHASECHK.TRANS64 P0, [R5+URZ], R6 ;  /* 0x00000006050085a7 */ /* 0x000ee400080010ff */
[----:B---3--:R-:W-:Y:S05]  /*b290*/  @!P0 BRA `(.L_x_181) ;  /* 0xfffffffc00f08947 */ /* 0x008fea000383ffff */
[----:B------:R-:W-:Y:S05]  /*b2a0*/  BRA `(.L_x_363) ;  /* 0xffffff9800707947 */ /* 0x000fea000383ffff */
.L_x_183:
[----:B-1----:R1:W3:Y:S02]  /*b2b0*/  SYNCS.PHASECHK.TRANS64.TRYWAIT P0, [R2+URZ], R4 ;  /* 0x00000004020075a7 */ /* 0x0022e400080011ff */
[----:B---3--:R-:W-:Y:S05]  /*b2c0*/  @!P0 NANOSLEEP.SYNCS 0x989680 ;  /* 0x009896800000895d */ /* 0x008fea0003900000 */
[----:B------:R-:W3:Y:S02]  /*b2d0*/  @!P0 SYNCS.PHASECHK.TRANS64 P0, [R2+URZ], R4 ;  /* 0x00000004020085a7 */ /* 0x000ee400080010ff */
[----:B---3--:R-:W-:Y:S05]  /*b2e0*/  @!P0 BRA `(.L_x_183) ;  /* 0xfffffffc00f08947 */ /* 0x008fea000383ffff */
[----:B------:R-:W-:Y:S05]  /*b2f0*/  BRA `(.L_x_364) ;  /* 0xffffff9800887947 */ /* 0x000fea000383ffff */
.L_x_185:
[----:B-1----:R1:W3:Y:S02]  /*b300*/  SYNCS.PHASECHK.TRANS64.TRYWAIT P0, [R5+URZ], R6 ;  /* 0x00000006050075a7 */ /* 0x0022e400080011ff */
[----:B---3--:R-:W-:Y:S05]  /*b310*/  @!P0 NANOSLEEP.SYNCS 0x989680 ;  /* 0x009896800000895d */ /* 0x008fea0003900000 */
[----:B------:R-:W3:Y:S02]  /*b320*/  @!P0 SYNCS.PHASECHK.TRANS64 P0, [R5+URZ], R6 ;  /* 0x00000006050085a7 */ /* 0x000ee400080010ff */
[----:B---3--:R-:W-:Y:S05]  /*b330*/  @!P0 BRA `(.L_x_185) ;  /* 0xfffffffc00f08947 */ /* 0x008fea000383ffff */
[----:B------:R-:W-:Y:S05]  /*b340*/  BRA `(.L_x_365) ;  /* 0xffffff9800a07947 */ /* 0x000fea000383ffff */
.L_x_187:
[----:B-1----:R1:W3:Y:S02]  /*b350*/  SYNCS.PHASECHK.TRANS64.TRYWAIT P0, [R2+URZ], R4 ;  /* 0x00000004020075a7 */ /* 0x0022e400080011ff */
[----:B---3--:R-:W-:Y:S05]  /*b360*/  @!P0 NANOSLEEP.SYNCS 0x989680 ;  /* 0x009896800000895d */ /* 0x008fea0003900000 */
[----:B------:R-:W3:Y:S02]  /*b370*/  @!P0 SYNCS.PHASECHK.TRANS64 P0, [R2+URZ], R4 ;  /* 0x00000004020085a7 */ /* 0x000ee400080010ff */
[----:B---3--:R-:W-:Y:S05]  /*b380*/  @!P0 BRA `(.L_x_187) ;  /* 0xfffffffc00f08947 */ /* 0x008fea000383ffff */
[----:B------:R-:W-:Y:S05]  /*b390*/  BRA `(.L_x_366) ;  /* 0xffffff9800b87947 */ /* 0x000fea000383ffff */
.L_x_189:
[----:B-1----:R1:W3:Y:S02]  /*b3a0*/  SYNCS.PHASECHK.TRANS64.TRYWAIT P0, [R5+URZ], R6 ;  /* 0x00000006050075a7 */ /* 0x0022e400080011ff */
[----:B---3--:R-:W-:Y:S05]  /*b3b0*/  @!P0 NANOSLEEP.SYNCS 0x989680 ;  /* 0x009896800000895d */ /* 0x008fea0003900000 */
[----:B------:R-:W3:Y:S02]  /*b3c0*/  @!P0 SYNCS.PHASECHK.TRANS64 P0, [R5+URZ], R6 ;  /* 0x00000006050085a7 */ /* 0x000ee400080010ff */
[----:B---3--:R-:W-:Y:S05]  /*b3d0*/  @!P0 BRA `(.L_x_189) ;  /* 0xfffffffc00f08947 */ /* 0x008fea000383ffff */
[----:B------:R-:W-:Y:S05]  /*b3e0*/  BRA `(.L_x_367) ;  /* 0xffffff9800d07947 */ /* 0x000fea000383ffff */
.L_x_191:
[----:B-1----:R1:W3:Y:S02]  /*b3f0*/  SYNCS.PHASECHK.TRANS64.TRYWAIT P0, [R2+URZ], R4 ;  /* 0x00000004020075a7 */ /* 0x0022e400080011ff */
[----:B---3--:R-:W-:Y:S05]  /*b400*/  @!P0 NANOSLEEP.SYNCS 0x989680 ;  /* 0x009896800000895d */ /* 0x008fea0003900000 */
[----:B------:R-:W3:Y:S02]  /*b410*/  @!P0 SYNCS.PHASECHK.TRANS64 P0, [R2+URZ], R4 ;  /* 0x00000004020085a7 */ /* 0x000ee400080010ff */
[----:B---3--:R-:W-:Y:S05]  /*b420*/  @!P0 BRA `(.L_x_191) ;  /* 0xfffffffc00f08947 */ /* 0x008fea000383ffff */
[----:B------:R-:W-:Y:S05]  /*b430*/  BRA `(.L_x_368) ;  /* 0xffffff9800e87947 */ /* 0x000fea000383ffff */
.L_x_193:
[----:B-1----:R1:W3:Y:S02]  /*b440*/  SYNCS.PHASECHK.TRANS64.TRYWAIT P0, [R5+URZ], R6 ;  /* 0x00000006050075a7 */ /* 0x0022e400080011ff */
[----:B---3--:R-:W-:Y:S05]  /*b450*/  @!P0 NANOSLEEP.SYNCS 0x989680 ;  /* 0x009896800000895d */ /* 0x008fea0003900000 */
[----:B------:R-:W3:Y:S02]  /*b460*/  @!P0 SYNCS.PHASECHK.TRANS64 P0, [R5+URZ], R6 ;  /* 0x00000006050085a7 */ /* 0x000ee400080010ff */
[----:B---3--:R-:W-:Y:S05]  /*b470*/  @!P0 BRA `(.L_x_193) ;  /* 0xfffffffc00f08947 */ /* 0x008fea000383ffff */
[----:B------:R-:W-:Y:S05]  /*b480*/  BRA `(.L_x_369) ;  /* 0xffffff9c00007947 */ /* 0x000fea000383ffff */
.L_x_195:
[----:B-1----:R1:W3:Y:S02]  /*b490*/  SYNCS.PHASECHK.TRANS64.TRYWAIT P0, [R2+URZ], R4 ;  /* 0x00000004020075a7 */ /* 0x0022e400080011ff */
[----:B---3--:R-:W-:Y:S05]  /*b4a0*/  @!P0 NANOSLEEP.SYNCS 0x989680 ;  /* 0x009896800000895d */ /* 0x008fea0003900000 */
[----:B------:R-:W3:Y:S02]  /*b4b0*/  @!P0 SYNCS.PHASECHK.TRANS64 P0, [R2+URZ], R4 ;  /* 0x00000004020085a7 */ /* 0x000ee400080010ff */
[----:B---3--:R-:W-:Y:S05]  /*b4c0*/  @!P0 BRA `(.L_x_195) ;  /* 0xfffffffc00f08947 */ /* 0x008fea000383ffff */
[----:B------:R-:W-:Y:S05]  /*b4d0*/  BRA `(.L_x_370) ;  /* 0xffffff9c00187947 */ /* 0x000fea000383ffff */
.L_x_197:
[----:B-1----:R1:W3:Y:S02]  /*b4e0*/  SYNCS.PHASECHK.TRANS64.TRYWAIT P0, [R5+URZ], R6 ;  /* 0x00000006050075a7 */ /* 0x0022e400080011ff */
[----:B---3--:R-:W-:Y:S05]  /*b4f0*/  @!P0 NANOSLEEP.SYNCS 0x989680 ;  /* 0x009896800000895d */ /* 0x008fea0003900000 */
[----:B------:R-:W3:Y:S02]  /*b500*/  @!P0 SYNCS.PHASECHK.TRANS64 P0, [R5+URZ], R6 ;  /* 0x00000006050085a7 */ /* 0x000ee400080010ff */
[----:B---3--:R-:W-:Y:S05]  /*b510*/  @!P0 BRA `(.L_x_197) ;  /* 0xfffffffc00f08947 */ /* 0x008fea000383ffff */
[----:B------:R-:W-:Y:S05]  /*b520*/  BRA `(.L_x_371) ;  /* 0xffffff9c00307947 */ /* 0x000fea000383ffff */
.L_x_199:
[----:B-1----:R1:W3:Y:S02]  /*b530*/  SYNCS.PHASECHK.TRANS64.TRYWAIT P0, [R2+URZ], R4 ;  /* 0x00000004020075a7 */ /* 0x0022e400080011ff */
[----:B---3--:R-:W-:Y:S05]  /*b540*/  @!P0 NANOSLEEP.SYNCS 0x989680 ;  /* 0x009896800000895d */ /* 0x008fea0003900000 */
[----:B------:R-:W3:Y:S02]  /*b550*/  @!P0 SYNCS.PHASECHK.TRANS64 P0, [R2+URZ], R4 ;  /* 0x00000004020085a7 */ /* 0x000ee400080010ff */
[----:B---3--:R-:W-:Y:S05]  /*b560*/  @!P0 BRA `(.L_x_199) ;  /* 0xfffffffc00f08947 */ /* 0x008fea000383ffff */
[----:B------:R-:W-:Y:S05]  /*b570*/  BRA `(.L_x_372) ;  /* 0xffffff9c00407947 */ /* 0x000fea000383ffff */
.L_x_212:
        /* <DEDUP_REMOVED lines=8> */
.L_x_374:
[----:B------:R-:W-:Y:S05]  /*b600*/  BSYNC B0 ;  /* 0x0000000000007941 */ /* 0x000fea0003800000 */
.L_x_373:
        /* <DEDUP_REMOVED lines=8> */
.L_x_375:
        /* <DEDUP_REMOVED lines=10> */
.L_x_376:
[----:B------:R-:W-:Y:S01]  /*b730*/  IMAD.MOV.U32 R13, RZ, RZ, R3 ;  /* 0x000000ffff0d7224 */ /* 0x000fe200078e0003 */
[----:B------:R-:W-:-:S07]  /*b740*/  MOV R4, R14 ;  /* 0x0000000e00047202 */ /* 0x000fce0000000f00 */
[----:B------:R-:W-:Y:S05]  /*b750*/  WARPSYNC.COLLECTIVE R15, `(.L_x_377) ;  /* 0x000000000f087348 */ /* 0x000fea0003c00000 */
[----:B------:R1:W2:Y:S02]  /*b760*/  SHFL.UP P6, R14, R13, R12, R11 ;  /* 0x0400000c0d0e7389 */ /* 0x0002a400000c000b */
[----:B-12---:R-:W-:Y:S05]  /*b770*/  ENDCOLLECTIVE ;  /* 0x000000000000791b */ /* 0x006fea0003800000 */
.L_x_377:
        /* <DEDUP_REMOVED lines=10> */
.L_x_378:
[----:B------:R-:W-:Y:S02]  /*b820*/  IMAD.MOV.U32 R13, RZ, RZ, R3 ;  /* 0x000000ffff0d7224 */ /* 0x000fe400078e0003 */
[----:B------:R-:W-:-:S07]  /*b830*/  IMAD.MOV.U32 R4, RZ, RZ, R14 ;  /* 0x000000ffff047224 */ /* 0x000fce00078e000e */
[----:B------:R-:W-:Y:S05]  /*b840*/  WARPSYNC.COLLECTIVE R15, `(.L_x_379) ;  /* 0x000000000f087348 */ /* 0x000fea0003c00000 */
[----:B------:R1:W2:Y:S02]  /*b850*/  SHFL.UP P6, R14, R13, R12, R11 ;  /* 0x0400000c0d0e7389 */ /* 0x0002a400000c000b */
[----:B-12---:R-:W-:Y:S05]  /*b860*/  ENDCOLLECTIVE ;  /* 0x000000000000791b */ /* 0x006fea0003800000 */
.L_x_379:
        /* <DEDUP_REMOVED lines=10> */
.L_x_380:
[----:B------:R-:W-:Y:S01]  /*b910*/  IMAD.MOV.U32 R13, RZ, RZ, R3 ;  /* 0x000000ffff0d7224 */ /* 0x000fe200078e0003 */
[----:B------:R-:W-:-:S07]  /*b920*/  MOV R4, R14 ;  /* 0x0000000e00047202 */ /* 0x000fce0000000f00 */
[----:B------:R-:W-:Y:S05]  /*b930*/  WARPSYNC.COLLECTIVE R15, `(.L_x_381) ;  /* 0x000000000f087348 */ /* 0x000fea0003c00000 */
[----:B------:R1:W2:Y:S02]  /*b940*/  SHFL.UP P6, R14, R13, R12, R11 ;  /* 0x0400000c0d0e7389 */ /* 0x0002a400000c000b */
[----:B-12---:R-:W-:Y:S05]  /*b950*/  ENDCOLLECTIVE ;  /* 0x000000000000791b */ /* 0x006fea0003800000 */
.L_x_381:
        /* <DEDUP_REMOVED lines=10> */
.L_x_382:
[----:B------:R-:W-:Y:S02]  /*ba00*/  IMAD.MOV.U32 R13, RZ, RZ, R3 ;  /* 0x000000ffff0d7224 */ /* 0x000fe400078e0003 */
[----:B------:R-:W-:-:S07]  /*ba10*/  IMAD.MOV.U32 R4, RZ, RZ, R14 ;  /* 0x000000ffff047224 */ /* 0x000fce00078e000e */
[----:B------:R-:W-:Y:S05]  /*ba20*/  WARPSYNC.COLLECTIVE R15, `(.L_x_383) ;  /* 0x000000000f087348 */ /* 0x000fea0003c00000 */
[----:B------:R1:W2:Y:S02]  /*ba30*/  SHFL.UP P6, R14, R13, R12, R11 ;  /* 0x0400000c0d0e7389 */ /* 0x0002a400000c000b */
[----:B-12---:R-:W-:Y:S05]  /*ba40*/  ENDCOLLECTIVE ;  /* 0x000000000000791b */ /* 0x006fea0003800000 */
.L_x_383:
        /* <DEDUP_REMOVED lines=13> */
.L_x_384:
[----:B------:R-:W-:Y:S05]  /*bb20*/  BRA `(.L_x_385) ;  /* 0xffffffa4007c7947 */ /* 0x000fea000383ffff */
.L_x_214:
[----:B------:R-:W-:Y:S01]  /*bb30*/  HFMA2 R12, -RZ, RZ, 0, 1.847743988037109375e-06 ;  /* 0x0000001fff0c7431 */ /* 0x000fe200000001ff */
[----:B------:R-:W-:Y:S01]  /*bb40*/  BSSY B0, `(.L_x_386) ;  /* 0x0000006000007945 */ /* 0x000fe20003800000 */
[----:B------:R-:W-:Y:S02]  /*bb50*/  MOV R11, 0x1f ;  /* 0x0000001f000b7802 */ /* 0x000fe40000000f00 */
[----:B------:R-:W-:-:S07]  /*bb60*/  MOV R15, 0xffffffff ;  /* 0xffffffff000f7802 */ /* 0x000fce0000000f00 */
[----:B---345:R-:W-:Y:S05]  /*bb70*/  WARPSYNC.COLLECTIVE R15, `(.L_x_387) ;  /* 0x000000000f087348 */ /* 0x038fea0003c00000 */
[----:B------:R1:W2:Y:S02]  /*bb80*/  SHFL.IDX P6, R14, R13, R12, R11 ;  /* 0x0000000c0d0e7389 */ /* 0x0002a400000c000b */
[----:B-12345:R-:W-:Y:S05]  /*bb90*/  ENDCOLLECTIVE ;  /* 0x000000000000791b */ /* 0x03efea0003800000 */
.L_x_387:
[----:B------:R-:W-:Y:S05]  /*bba0*/  BSYNC B0 ;  /* 0x0000000000007941 */ /* 0x000fea0003800000 */
.L_x_386:
        /* <DEDUP_REMOVED lines=8> */
.L_x_388:
[----:B------:R-:W-:Y:S01]  /*bc30*/  MOV R3, R14 ;  /* 0x0000000e00037202 */ /* 0x000fe20000000f00 */
[----:B------:R-:W-:Y:S06]  /*bc40*/  BRA `(.L_x_389) ;  /* 0xffffffa4004c7947 */ /* 0x000fec000383ffff */
.L_x_216:
[----:B------:R-:W-:Y:S01]  /*bc50*/  HFMA2 R11, -RZ, RZ, 0, 1.847743988037109375e-06 ;  /* 0x0000001fff0b7431 */ /* 0x000fe200000001ff */
[----:B------:R-:W-:Y:S01]  /*bc60*/  BSSY B0, `(.L_x_390) ;  /* 0x0000006000007945 */ /* 0x000fe20003800000 */
[----:B------:R-:W-:Y:S02]  /*bc70*/  MOV R13, R39 ;  /* 0x00000027000d7202 */ /* 0x000fe40000000f00 */
[----:B------:R-:W-:-:S07]  /*bc80*/  MOV R15, 0xffffffff ;  /* 0xffffffff000f7802 */ /* 0x000fce0000000f00 */
[----:B-1-345:R-:W-:Y:S05]  /*bc90*/  WARPSYNC.COLLECTIVE R15, `(.L_x_391) ;  /* 0x000000000f087348 */ /* 0x03afea0003c00000 */
[----:B-1----:R1:W2:Y:S02]  /*bca0*/  SHFL.IDX P6, R14, R13, R12, R11 ;  /* 0x0000000c0d0e7389 */ /* 0x0022a400000c000b */
[----:B-12345:R-:W-:Y:S05]  /*bcb0*/  ENDCOLLECTIVE ;  /* 0x000000000000791b */ /* 0x03efea0003800000 */
.L_x_391:
[----:B------:R-:W-:Y:S05]  /*bcc0*/  BSYNC B0 ;  /* 0x0000000000007941 */ /* 0x000fea0003800000 */
.L_x_390:
[----:B------:R-:W-:Y:S02]  /*bcd0*/  HFMA2 R11, -RZ, RZ, 0, 1.847743988037109375e-06 ;  /* 0x0000001fff0b7431 */ /* 0x000fe400000001ff */
[----:B------:R-:W-:Y:S02]  /*bce0*/  IMAD.MOV.U32 R13, RZ, RZ, R35 ;  /* 0x000000ffff0d7224 */ /* 0x000fe400078e0023 */
[----:B------:R-:W-:Y:S02]  /*bcf0*/  IMAD.MOV.U32 R15, RZ, RZ, -0x1 ;  /* 0xffffffffff0f7424 */ /* 0x000fe400078e00ff */
[----:B------:R-:W-:-:S07]  /*bd00*/  IMAD.MOV.U32 R39, RZ, RZ, R14 ;  /* 0x000000ffff277224 */ /* 0x000fce00078e000e */
[----:B------:R-:W-:Y:S05]  /*bd10*/  WARPSYNC.COLLECTIVE R15, `(.L_x_392) ;  /* 0x000000000f087348 */ /* 0x000fea0003c00000 */
[----:B------:R1:W2:Y:S02]  /*bd20*/  SHFL.IDX P6, R14, R13, R12, R11 ;  /* 0x0000000c0d0e7389 */ /* 0x0002a400000c000b */
[----:B-12---:R-:W-:Y:S05]  /*bd30*/  ENDCOLLECTIVE ;  /* 0x000000000000791b */ /* 0x006fea0003800000 */
.L_x_392:
[----:B------:R-:W-:Y:S01]  /*bd40*/  IMAD.MOV.U32 R13, RZ, RZ, R38 ;  /* 0x000000ffff0d7224 */ /* 0x000fe200078e0026 */
[----:B------:R-:W-:-:S07]  /*bd50*/  MOV R35, R14 ;  /* 0x0000000e00237202 */ /* 0x000fce0000000f00 */
[----:B------:R-:W-:Y:S05]  /*bd60*/  WARPSYNC.COLLECTIVE R15, `(.L_x_393) ;  /* 0x000000000f087348 */ /* 0x000fea0003c00000 */
[----:B------:R1:W2:Y:S02]  /*bd70*/  SHFL.IDX P6, R14, R13, R12, R11 ;  /* 0x0000000c0d0e7389 */ /* 0x0002a400000c000b */
[----:B-12---:R-:W-:Y:S05]  /*bd80*/  ENDCOLLECTIVE ;  /* 0x000000000000791b */ /* 0x006fea0003800000 */
.L_x_393:
[----:B------:R-:W-:Y:S01]  /*bd90*/  IMAD.MOV.U32 R13, RZ, RZ, R7 ;  /* 0x000000ffff0d7224 */ /* 0x000fe200078e0007 */
[----:B------:R-:W-:-:S07]  /*bda0*/  MOV R38, R14 ;  /* 0x0000000e00267202 */ /* 0x000fce0000000f00 */
[----:B------:R-:W-:Y:S05]  /*bdb0*/  WARPSYNC.COLLECTIVE R15, `(.L_x_394) ;  /* 0x000000000f087348 */ /* 0x000fea0003c00000 */
[----:B------:R1:W2:Y:S02]  /*bdc0*/  SHFL.IDX P6, R14, R13, R12, R11 ;  /* 0x0000000c0d0e7389 */ /* 0x0002a400000c000b */
[----:B-12---:R-:W-:Y:S05]  /*bdd0*/  ENDCOLLECTIVE ;  /* 0x000000000000791b */ /* 0x006fea0003800000 */
.L_x_394:
[----:B------:R-:W-:Y:S01]  /*bde0*/  IMAD.MOV.U32 R13, RZ, RZ, R6 ;  /* 0x000000ffff0d7224 */ /* 0x000fe200078e0006 */
[----:B------:R-:W-:-:S07]  /*bdf0*/  MOV R0, R14 ;  /* 0x0000000e00007202 */ /* 0x000fce0000000f00 */
[----:B------:R-:W-:Y:S05]  /*be00*/  WARPSYNC.COLLECTIVE R15, `(.L_x_395) ;  /* 0x000000000f087348 */ /* 0x000fea0003c00000 */
[----:B------:R1:W2:Y:S02]  /*be10*/  SHFL.IDX P6, R14, R13, R12, R11 ;  /* 0x0000000c0d0e7389 */ /* 0x0002a400000c000b */
[----:B-12---:R-:W-:Y:S05]  /*be20*/  ENDCOLLECTIVE ;  /* 0x000000000000791b */ /* 0x006fea0003800000 */
.L_x_395:
[----:B------:R-:W-:-:S05]  /*be30*/  IMAD.MOV.U32 R7, RZ, RZ, R0 ;  /* 0x000000ffff077224 */ /* 0x000fca00078e0000 */
[----:B------:R-:W-:Y:S01]  /*be40*/  MOV R25, R7 ;  /* 0x0000000700197202 */ /* 0x000fe20000000f00 */
[----:B------:R-:W-:Y:S01]  /*be50*/  IMAD.MOV.U32 R13, RZ, RZ, R37 ;  /* 0x000000ffff0d7224 */ /* 0x000fe200078e0025 */
[----:B------:R-:W-:-:S07]  /*be60*/  MOV R6, R14 ;  /* 0x0000000e00067202 */ /* 0x000fce0000000f00 */
[----:B------:R-:W-:Y:S05]  /*be70*/  WARPSYNC.COLLECTIVE R15, `(.L_x_396) ;  /* 0x000000000f087348 */ /* 0x000fea0003c00000 */
[----:B------:R1:W2:Y:S02]  /*be80*/  SHFL.IDX P6, R14, R13, R12, R11 ;  /* 0x0000000c0d0e7389 */ /* 0x0002a400000c000b */
[----:B-12---:R-:W-:Y:S05]  /*be90*/  ENDCOLLECTIVE ;  /* 0x000000000000791b */ /* 0x006fea0003800000 */
.L_x_396:
[----:B------:R-:W-:Y:S01]  /*bea0*/  MOV R24, R6 ;  /* 0x0000000600187202 */ /* 0x000fe20000000f00 */
[----:B------:R-:W-:Y:S01]  /*beb0*/  IMAD.MOV.U32 R13, RZ, RZ, R36 ;  /* 0x000000ffff0d7224 */ /* 0x000fe200078e0024 */
[----:B------:R-:W-:-:S07]  /*bec0*/  MOV R37, R14 ;  /* 0x0000000e00257202 */ /* 0x000fce0000000f00 */
[----:B------:R-:W-:Y:S05]  /*bed0*/  WARPSYNC.COLLECTIVE R15, `(.L_x_397) ;  /* 0x000000000f087348 */ /* 0x000fea0003c00000 */
[----:B------:R1:W2:Y:S02]  /*bee0*/  SHFL.IDX P6, R14, R13, R12, R11 ;  /* 0x0000000c0d0e7389 */ /* 0x0002a400000c000b */
[----:B-12---:R-:W-:Y:S05]  /*bef0*/  ENDCOLLECTIVE ;  /* 0x000000000000791b */ /* 0x006fea0003800000 */
.L_x_397:
[----:B------:R-:W-:Y:S01]  /*bf00*/  MOV R36, R14 ;  /* 0x0000000e00247202 */ /* 0x000fe20000000f00 */
[----:B------:R-:W-:Y:S06]  /*bf10*/  BRA `(.L_x_398) ;  /* 0xffffffa000ec7947 */ /* 0x000fec000383ffff */
.L_x_222:
[----:B-1----:R1:W2:Y:S02]  /*bf20*/  SYNCS.PHASECHK.TRANS64.TRYWAIT P0, [R3+URZ+0x1b8], R4 ;  /* 0x0001b804030075a7 */ /* 0x0022a400080011ff */
[----:B--2---:R-:W-:Y:S05]  /*bf30*/  @!P0 NANOSLEEP.SYNCS 0x989680 ;  /* 0x009896800000895d */ /* 0x004fea0003900000 */
[----:B------:R-:W2:Y:S02]  /*bf40*/  @!P0 SYNCS.PHASECHK.TRANS64 P0, [R3+URZ+0x1b8], R4 ;  /* 0x0001b804030085a7 */ /* 0x000ea400080010ff */
[----:B--2---:R-:W-:Y:S05]  /*bf50*/  @!P0 BRA `(.L_x_222) ;  /* 0xfffffffc00f08947 */ /* 0x004fea000383ffff */
[----:B------:R-:W-:Y:S05]  /*bf60*/  BRA `(.L_x_399) ;  /* 0xffffffa800747947 */ /* 0x000fea000383ffff */
.L_x_223:
[----:B------:R-:W-:Y:S01]  /*bf70*/  BSSY B0, `(.L_x_400) ;  /* 0x0000006000007945 */ /* 0x000fe20003800000 */
[----:B------:R-:W-:-:S07]  /*bf80*/  MOV R15, 0xffffffff ;  /* 0xffffffff000f7802 */ /* 0x000fce0000000f00 */
[----:B-1--45:R-:W-:Y:S05]  /*bf90*/  WARPSYNC.COLLECTIVE R15, `(.L_x_401) ;  /* 0x000000000f0c7348 */ /* 0x032fea0003c00000 */
[----:B------:R-:W-:Y:S02]  /*bfa0*/  ELECT P6, UR79, PT ;  /* 0x00000000004f782f */ /* 0x000fe400038c0000 */
[----:B------:R-:W-:Y:S01]  /*bfb0*/  MOV R14, UR79 ;  /* 0x0000004f000e7c02 */ /* 0x000fe20008000f00 */
[----:B-1--45:R-:W-:Y:S10]  /*bfc0*/  ENDCOLLECTIVE ;  /* 0x000000000000791b */ /* 0x032ff40003800000 */
.L_x_401:
[----:B------:R-:W-:Y:S05]  /*bfd0*/  BSYNC B0 ;  /* 0x0000000000007941 */ /* 0x000fea0003800000 */
.L_x_400:
[----:B------:R-:W-:Y:S05]  /*bfe0*/  BRA `(.L_x_402) ;  /* 0xffffffa800647947 */ /* 0x000fea000383ffff */
.L_x_228:
[----:B-1----:R1:W2:Y:S02]  /*bff0*/  SYNCS.PHASECHK.TRANS64.TRYWAIT P0, [R0+URZ], R2 ;  /* 0x00000002000075a7 */ /* 0x0022a400080011ff */
[----:B--2---:R-:W-:Y:S05]  /*c000*/  @!P0 NANOSLEEP.SYNCS 0x989680 ;  /* 0x009896800000895d */ /* 0x004fea0003900000 */
[----:B------:R-:W2:Y:S02]  /*c010*/  @!P0 SYNCS.PHASECHK.TRANS64 P0, [R0+URZ], R2 ;  /* 0x00000002000085a7 */ /* 0x000ea400080010ff */
[----:B--2---:R-:W-:Y:S05]  /*c020*/  @!P0 BRA `(.L_x_228) ;  /* 0xfffffffc00f08947 */ /* 0x004fea000383ffff */
[----:B------:R-:W-:Y:S05]  /*c030*/  BRA `(.L_x_403) ;  /* 0xffffffa800d47947 */ /* 0x000fea000383ffff */
.L_x_230:
[----:B-1----:R1:W2:Y:S02]  /*c040*/  SYNCS.PHASECHK.TRANS64.TRYWAIT P0, [R5+URZ], R6 ;  /* 0x00000006050075a7 */ /* 0x0022a400080011ff */
[----:B--2---:R-:W-:Y:S05]  /*c050*/  @!P0 NANOSLEEP.SYNCS 0x989680 ;  /* 0x009896800000895d */ /* 0x004fea0003900000 */
[----:B------:R-:W2:Y:S02]  /*c060*/  @!P0 SYNCS.PHASECHK.TRANS64 P0, [R5+URZ], R6 ;  /* 0x00000006050085a7 */ /* 0x000ea400080010ff */
[----:B--2---:R-:W-:Y:S05]  /*c070*/  @!P0 BRA `(.L_x_230) ;  /* 0xfffffffc00f08947 */ /* 0x004fea000383ffff */
[----:B------:R-:W-:Y:S05]  /*c080*/  BRA `(.L_x_404) ;  /* 0xffffffa800e47947 */ /* 0x000fea000383ffff */
.L_x_241:
[----:B-1----:R1:W4:Y:S02]  /*c090*/  SYNCS.PHASECHK.TRANS64.TRYWAIT P1, [R3+URZ+0x1a0], R4 ;  /* 0x0001a004030075a7 */ /* 0x00232400080211ff */
[----:B----4-:R-:W-:Y:S05]  /*c0a0*/  @!P1 NANOSLEEP.SYNCS 0x989680 ;  /* 0x009896800000995d */ /* 0x010fea0003900000 */
[----:B------:R-:W4:Y:S02]  /*c0b0*/  @!P1 SYNCS.PHASECHK.TRANS64 P1, [R3+URZ+0x1a0], R4 ;  /* 0x0001a004030095a7 */ /* 0x000f2400080210ff */
[----:B----4-:R-:W-:Y:S05]  /*c0c0*/  @!P1 BRA `(.L_x_241) ;  /* 0xfffffffc00f09947 */ /* 0x010fea000383ffff */
[----:B------:R-:W-:Y:S05]  /*c0d0*/  BRA `(.L_x_405) ;  /* 0xffffffb000707947 */ /* 0x000fea000383ffff */
.L_x_245:
[----:B-1----:R1:W3:Y:S02]  /*c0e0*/  SYNCS.PHASECHK.TRANS64.TRYWAIT P1, [R7+URZ+0x1e0], R3 ;  /* 0x0001e003070075a7 */ /* 0x0022e400080211ff */
[----:B---3--:R-:W-:Y:S05]  /*c0f0*/  @!P1 NANOSLEEP.SYNCS 0x989680 ;  /* 0x009896800000995d */ /* 0x008fea0003900000 */
[----:B------:R-:W3:Y:S02]  /*c100*/  @!P1 SYNCS.PHASECHK.TRANS64 P1, [R7+URZ+0x1e0], R3 ;  /* 0x0001e003070095a7 */ /* 0x000ee400080210ff */
[----:B---3--:R-:W-:Y:S05]  /*c110*/  @!P1 BRA `(.L_x_245) ;  /* 0xfffffffc00f09947 */ /* 0x008fea000383ffff */
[----:B------:R-:W-:Y:S05]  /*c120*/  BRA `(.L_x_406) ;  /* 0xffffffb000bc7947 */ /* 0x000fea000383ffff */
.L_x_249:
[----:B-1----:R1:W3:Y:S02]  /*c130*/  SYNCS.PHASECHK.TRANS64.TRYWAIT P1, [R6+URZ], R4 ;  /* 0x00000004060075a7 */ /* 0x0022e400080211ff */
[----:B---3--:R-:W-:Y:S05]  /*c140*/  @!P1 NANOSLEEP.SYNCS 0x989680 ;  /* 0x009896800000995d */ /* 0x008fea0003900000 */
[----:B------:R-:W3:Y:S02]  /*c150*/  @!P1 SYNCS.PHASECHK.TRANS64 P1, [R6+URZ], R4 ;  /* 0x00000004060095a7 */ /* 0x000ee400080210ff */
[----:B---3--:R-:W-:Y:S05]  /*c160*/  @!P1 BRA `(.L_x_249) ;  /* 0xfffffffc00f09947 */ /* 0x008fea000383ffff */
[----:B------:R-:W-:Y:S05]  /*c170*/  BRA `(.L_x_407) ;  /* 0xffffffb000d87947 */ /* 0x000fea000383ffff */
.L_x_251:
[----:B---3--:R3:W1:Y:S02]  /*c180*/  SYNCS.PHASECHK.TRANS64.TRYWAIT P1, [R5+URZ+0xc0], R3 ;  /* 0x0000c003050075a7 */ /* 0x00866400080211ff */
[----:B-1----:R-:W-:Y:S05]  /*c190*/  @!P1 NANOSLEEP.SYNCS 0x989680 ;  /* 0x009896800000995d */ /* 0x002fea0003900000 */
[----:B------:R-:W1:Y:S02]  /*c1a0*/  @!P1 SYNCS.PHASECHK.TRANS64 P1, [R5+URZ+0xc0], R3 ;  /* 0x0000c003050095a7 */ /* 0x000e6400080210ff */
[----:B-1----:R-:W-:Y:S05]  /*c1b0*/  @!P1 BRA `(.L_x_251) ;  /* 0xfffffffc00f09947 */ /* 0x002fea000383ffff */
[----:B------:R-:W-:Y:S05]  /*c1c0*/  BRA `(.L_x_408) ;  /* 0xffffffb000d47947 */ /* 0x000fea000383ffff */
.L_x_252:
[----:B------:R-:W-:Y:S01]  /*c1d0*/  MOV R15, 0xffffffff ;  /* 0xffffffff000f7802 */ /* 0x000fe20000000f00 */
[----:B------:R-:W-:Y:S06]  /*c1e0*/  BSSY B0, `(.L_x_409) ;  /* 0x0000005000007945 */ /* 0x000fec0003800000 */
[----:B--2-4-:R-:W-:Y:S05]  /*c1f0*/  WARPSYNC.COLLECTIVE R15, `(.L_x_410) ;  /* 0x000000000f0c7348 */ /* 0x014fea0003c00000 */
[----:B------:R-:W-:Y:S02]  /*c200*/  ELECT P6, UR79, PT ;  /* 0x00000000004f782f */ /* 0x000fe400038c0000 */
[----:B------:R-:W-:Y:S01]  /*c210*/  MOV R14, UR79 ;  /* 0x0000004f000e7c02 */ /* 0x000fe20008000f00 */
[----:B--2-4-:R-:W-:Y:S10]  /*c220*/  ENDCOLLECTIVE ;  /* 0x000000000000791b */ /* 0x014ff40003800000 */
.L_x_410:
[----:B------:R-:W-:Y:S05]  /*c230*/  BSYNC B0 ;  /* 0x0000000000007941 */ /* 0x000fea0003800000 */
.L_x_409:
[----:B------:R-:W-:Y:S01]  /*c240*/  PLOP3.LUT P1, PT, P6, PT, PT, 0x80, 0x8 ;  /* 0x000000000008781c */ /* 0x000fe2000372f070 */
[----:B------:R-:W-:Y:S11]  /*c250*/  BSSY B0, `(.L_x_411) ;  /* 0x0000018000007945 */ /* 0x000ff60003800000 */
[----:B------:R-:W-:Y:S01]  /*c260*/  @!UPT UIADD3 URZ, UPT, UPT, URZ, URZ, URZ ;  /* 0x000000fffffff290 */ /* 0x000fe2000fffe0ff */
[----:B------:R-:W-:Y:S01]  /*c270*/  @P1 R2UR.BROADCAST UR4, R8 ;  /* 0x00000000080412ca */ /* 0x000fe200008e0000 */
[----:B------:R-:W-:Y:S02]  /*c280*/  IMAD.MOV.U32 R15, RZ, RZ, -0x1 ;  /* 0xffffffffff0f7424 */ /* 0x000fe400078e00ff */
[----:B------:R-:W-:Y:S01]  /*c290*/  @P1 IMAD.MOV.U32 R12, RZ, RZ, R3 ;  /* 0x000000ffff0c1224 */ /* 0x000fe200078e0003 */
[----:B------:R-:W-:Y:S01]  /*c2a0*/  @P1 VOTEU.ANY UP1, P0 ;  /* 0x0000000000ff1886 */ /* 0x000fe20000020100 */
[----:B------:R-:W-:Y:S01]  /*c2b0*/  @P1 IMAD.MOV.U32 R13, RZ, RZ, 0x40004040 ;  /* 0x40004040ff0d1424 */ /* 0x000fe200078e00ff */
[----:B------:R-:W-:Y:S01]  /*c2c0*/  VOTEU.ANY UP0, P1 ;  /* 0x0000000000ff7886 */ /* 0x000fe20000800100 */
[----:B------:R-:W-:Y:S01]  /*c2d0*/  @P1 IMAD.MOV.U32 R10, RZ, RZ, R4 ;  /* 0x000000ffff0a1224 */ /* 0x000fe200078e0004 */
[----:B------:R-:W-:Y:S01]  /*c2e0*/  @P1 R2UR.BROADCAST UR8, R12 ;  /* 0x000000000c0812ca */ /* 0x000fe200008e0000 */
[----:B------:R-:W-:Y:S01]  /*c2f0*/  @P1 IMAD.MOV.U32 R11, RZ, RZ, 0x40004040 ;  /* 0x40004040ff0b1424 */ /* 0x000fe200078e00ff */
[----:B------:R-:W-:Y:S01]  /*c300*/  @P1 R2UR.BROADCAST UR9, R13 ;  /* 0x000000000d0912ca */ /* 0x000fe200008e0000 */
[----:B------:R-:W-:Y:S01]  /*c310*/  @UP0 UMOV UR14, 0x0 ;  /* 0x00000000000e0882 */ /* 0x000fe20000000000 */
[----:B------:R-:W-:Y:S01]  /*c320*/  @P1 R2UR.BROADCAST UR6, R10 ;  /* 0x000000000a0612ca */ /* 0x000fe200008e0000 */
[----:B------:R-:W-:Y:S01]  /*c330*/  @UP0 UMOV UR15, 0x8040010 ;  /* 0x08040010000f0882 */ /* 0x000fe20000000000 */
[----:B------:R-:W-:Y:S01]  /*c340*/  @P1 R2UR.BROADCAST UR7, R11 ;  /* 0x000000000b0712ca */ /* 0x000fe200008e0000 */
[----:B------:R-:W-:Y:S11]  /*c350*/  VOTEU.ANY UP0, P1 ;  /* 0x0000000000ff7886 */ /* 0x000ff60000800100 */
[----:B------:R-:W-:Y:S01]  /*c360*/  @!UPT UIADD3 URZ, UPT, UPT, URZ, URZ, URZ ;  /* 0x000000fffffff290 */ /* 0x000fe2000fffe0ff */
[----:B------:R1:W-:Y:S01]  /*c370*/  @UP0 UTCQMMA gdesc[UR6], gdesc[UR8], tmem[UR4], tmem[UR14], idesc[UR15], UP1 ;  /* 0x00ff0e08060005ea */ /* 0x0003e20008800304 */
[----:B------:R-:W-:Y:S01]  /*c380*/  NOP ;  /* 0x0000000000007918 */ /* 0x000fe20000000000 */
[----:B-1----:R-:W-:Y:S05]  /*c390*/  WARPSYNC.COLLECTIVE R15, `(.L_x_412) ;  /* 0x000000000f0c7348 */ /* 0x002fea0003c00000 */
[----:B------:R-:W-:Y:S02]  /*c3a0*/  ELECT P6, UR79, PT ;  /* 0x00000000004f782f */ /* 0x000fe400038c0000 */
[----:B------:R-:W-:Y:S01]  /*c3b0*/  MOV R14, UR79 ;  /* 0x0000004f000e7c02 */ /* 0x000fe20008000f00 */
[----:B-1----:R-:W-:Y:S10]  /*c3c0*/  ENDCOLLECTIVE ;  /* 0x000000000000791b */ /* 0x002ff40003800000 */
.L_x_412:
[----:B------:R-:W-:Y:S05]  /*c3d0*/  BSYNC B0 ;  /* 0x0000000000007941 */ /* 0x000fea0003800000 */
.L_x_411:
[----:B------:R-:W-:Y:S01]  /*c3e0*/  IMAD.MOV.U32 R15, RZ, RZ, -0x1 ;  /* 0xffffffffff0f7424 */ /* 0x000fe200078e00ff */
[----:B------:R-:W-:Y:S01]  /*c3f0*/  PLOP3.LUT P0, PT, P6, PT, PT, 0x80, 0x8 ;  /* 0x000000000008781c */ /* 0x000fe2000370f070 */
[----:B------:R-:W-:Y:S11]  /*c400*/  BSSY B0, `(.L_x_413) ;  /* 0x0000017000007945 */ /* 0x000ff60003800000 */
[----:B------:R-:W-:Y:S01]  /*c410*/  @!UPT UIADD3 URZ, UPT, UPT, URZ, URZ, URZ ;  /* 0x000000fffffff290 */ /* 0x000fe2000fffe0ff */
[----:B------:R-:W-:Y:S01]  /*c420*/  @P0 R2UR.BROADCAST UR4, R8 ;  /* 0x00000000080402ca */ /* 0x000fe200008e0000 */
[----:B------:R-:W-:Y:S01]  /*c430*/  @P0 VIADD R9, R4, 0x2 ;  /* 0x0000000204090836 */ /* 0x000fe20000000000 */
[----:B------:R-:W-:Y:S01]  /*c440*/  VOTEU.ANY UP0, P0 ;  /* 0x0000000000ff7886 */ /* 0x000fe20000000100 */
[----:B------:R-:W-:Y:S02]  /*c450*/  @P0 VIADD R10, R3, 0x2 ;  /* 0x00000002030a0836 */ /* 0x000fe40000000000 */
[----:B------:R-:W-:Y:S02]  /*c460*/  @P0 IMAD.MOV.U32 R11, RZ, RZ, 0x40004040 ;  /* 0x40004040ff0b0424 */ /* 0x000fe400078e00ff */
        /* <DEDUP_REMOVED lines=10> */
[----:B------:R1:W-:Y:S01]  /*c510*/  @UP0 UTCQMMA gdesc[UR6], gdesc[UR8], tmem[UR4], tmem[UR14], idesc[UR15], UPT ;  /* 0x00ff0e08060005ea */ /* 0x0003e2000b800304 */
[----:B------:R-:W-:Y:S01]  /*c520*/  NOP ;  /* 0x0000000000007918 */ /* 0x000fe20000000000 */
[----:B-1----:R-:W-:Y:S05]  /*c530*/  WARPSYNC.COLLECTIVE R15, `(.L_x_414) ;  /* 0x000000000f0c7348 */ /* 0x002fea0003c00000 */
[----:B------:R-:W-:Y:S02]  /*c540*/  ELECT P6, UR79, PT ;  /* 0x00000000004f782f */ /* 0x000fe400038c0000 */
[----:B------:R-:W-:Y:S01]  /*c550*/  MOV R14, UR79 ;  /* 0x0000004f000e7c02 */ /* 0x000fe20008000f00 */
[----:B-1----:R-:W-:Y:S10]  /*c560*/  ENDCOLLECTIVE ;  /* 0x000000000000791b */ /* 0x002ff40003800000 */
.L_x_414:
[----:B------:R-:W-:Y:S05]  /*c570*/  BSYNC B0 ;  /* 0x0000000000007941 */ /* 0x000fea0003800000 */
.L_x_413:
        /* <DEDUP_REMOVED lines=25> */
.L_x_416:
[----:B------:R-:W-:Y:S05]  /*c710*/  BSYNC B0 ;  /* 0x0000000000007941 */ /* 0x000fea0003800000 */
.L_x_415:
[----:B------:R-:W-:Y:S01]  /*c720*/  PLOP3.LUT P0, PT, P6, PT, PT, 0x80, 0x8 ;  /* 0x000000000008781c */ /* 0x000fe2000370f070 */
[----:B------:R-:W-:Y:S11]  /*c730*/  VIADD R3, R3, 0x6 ;  /* 0x0000000603037836 */ /* 0x000ff60000000000 */
[----:B------:R-:W-:Y:S01]  /*c740*/  @!UPT UIADD3 URZ, UPT, UPT, URZ, URZ, URZ ;  /* 0x000000fffffff290 */ /* 0x000fe2000fffe0ff */
[----:B------:R-:W-:Y:S01]  /*c750*/  @P0 R2UR.BROADCAST UR4, R8 ;  /* 0x00000000080402ca */ /* 0x000fe200008e0000 */
[----:B------:R-:W-:Y:S01]  /*c760*/  VIADD R4, R4, 0x6 ;  /* 0x0000000604047836 */ /* 0x000fe20000000000 */
[----:B------:R-:W-:Y:S01]  /*c770*/  MOV R15, 0xffffffff ;  /* 0xffffffff000f7802 */ /* 0x000fe20000000f00 */
[----:B------:R-:W-:Y:S01]  /*c780*/  BSSY B0, `(.L_x_417) ;  /* 0x0000014000007945 */ /* 0x000fe20003800000 */
[----:B------:R-:W-:Y:S01]  /*c790*/  @P0 MOV R11, 0x40004040 ;  /* 0x40004040000b0802 */ /* 0x000fe20000000f00 */
[----:B------:R-:W-:Y:S01]  /*c7a0*/  @P0 IMAD.MOV.U32 R10, RZ, RZ, R3 ;  /* 0x000000ffff0a0224 */ /* 0x000fe200078e0003 */
        /* <DEDUP_REMOVED lines=17> */
.L_x_418:
[----:B------:R-:W-:Y:S05]  /*c8c0*/  BSYNC B0 ;  /* 0x0000000000007941 */ /* 0x000fea0003800000 */
.L_x_417:
[----:B------:R-:W-:Y:S01]  /*c8d0*/  IMAD.MOV.U32 R15, RZ, RZ, -0x1 ;  /* 0xffffffffff0f7424 */ /* 0x000fe200078e00ff */
[----:B------:R-:W-:Y:S01]  /*c8e0*/  PLOP3.LUT P0, PT, P6, PT, PT, 0x80, 0x8 ;  /* 0x000000000008781c */ /* 0x000fe2000370f070 */
[----:B------:R-:W-:Y:S11]  /*c8f0*/  BSSY B0, `(.L_x_419) ;  /* 0x000000c000007945 */ /* 0x000ff60003800000 */
[----:B------:R-:W-:Y:S01]  /*c900*/  @!UPT UIADD3 URZ, UPT, UPT, URZ, URZ, URZ ;  /* 0x000000fffffff290 */ /* 0x000fe2000fffe0ff */
[----:B------:R-:W-:Y:S01]  /*c910*/  @P0 VIADD R6, R6, 0x60 ;  /* 0x0000006006060836 */ /* 0x000fe20000000000 */
[----:B------:R-:W-:Y:S04]  /*c920*/  VOTEU.ANY UP0, P0 ;  /* 0x0000000000ff7886 */ /* 0x000fe80000000100 */
[----:B------:R-:W-:Y:S11]  /*c930*/  @P0 R2UR.BROADCAST UR4, R6 ;  /* 0x00000000060402ca */ /* 0x000ff600008e0000 */
[----:B------:R-:W-:Y:S02]  /*c940*/  @!UPT UIADD3 URZ, UPT, UPT, URZ, URZ, URZ ;  /* 0x000000fffffff290 */ /* 0x000fe4000fffe0ff */
[----:B------:R1:W-:Y:S01]  /*c950*/  @UP0 UTCBAR [UR4], URZ ;  /* 0x000000ff040003e9 */ /* 0x0003e200080000ff */
[----:B------:R-:W-:Y:S01]  /*c960*/  NOP ;  /* 0x0000000000007918 */ /* 0x000fe20000000000 */
[----:B-1----:R-:W-:Y:S05]  /*c970*/  WARPSYNC.COLLECTIVE R15, `(.L_x_420) ;  /* 0x000000000f0c7348 */ /* 0x002fea0003c00000 */
[----:B------:R-:W-:Y:S02]  /*c980*/  ELECT P6, UR79, PT ;  /* 0x00000000004f782f */ /* 0x000fe400038c0000 */
[----:B------:R-:W-:Y:S01]  /*c990*/  MOV R14, UR79 ;  /* 0x0000004f000e7c02 */ /* 0x000fe20008000f00 */
[----:B-1----:R-:W-:Y:S10]  /*c9a0*/  ENDCOLLECTIVE ;  /* 0x000000000000791b */ /* 0x002ff40003800000 */
.L_x_420:
[----:B------:R-:W-:Y:S05]  /*c9b0*/  BSYNC B0 ;  /* 0x0000000000007941 */ /* 0x000fea0003800000 */
.L_x_419:
[----:B------:R-:W-:Y:S01]  /*c9c0*/  PLOP3.LUT P0, PT, P6, PT, PT, 0x80, 0x8 ;  /* 0x000000000008781c */ /* 0x000fe2000370f070 */
[----:B------:R-:W-:Y:S01]  /*c9d0*/  @!UPT UIADD3 URZ, UPT, UPT, URZ, URZ, URZ ;  /* 0x000000fffffff290 */ /* 0x000fe2000fffe0ff */
[----:B------:R-:W-:Y:S11]  /*c9e0*/  BRA `(.L_x_421) ;  /* 0xffffffb000107947 */ /* 0x000ff6000383ffff */
.L_x_255:
[----:B------:R-:W-:Y:S01]  /*c9f0*/  BSSY B0, `(.L_x_422) ;  /* 0x0000006000007945 */ /* 0x000fe20003800000 */
[----:B------:R-:W-:-:S07]  /*ca00*/  MOV R15, 0xffffffff ;  /* 0xffffffff000f7802 */ /* 0x000fce0000000f00 */
[----:B-12-4-:R-:W-:Y:S05]  /*ca10*/  WARPSYNC.COLLECTIVE R15, `(.L_x_423) ;  /* 0x000000000f0c7348 */ /* 0x016fea0003c00000 */
[----:B------:R-:W-:Y:S02]  /*ca20*/  ELECT P6, UR79, PT ;  /* 0x00000000004f782f */ /* 0x000fe400038c0000 */
[----:B------:R-:W-:Y:S01]  /*ca30*/  MOV R14, UR79 ;  /* 0x0000004f000e7c02 */ /* 0x000fe20008000f00 */
[----:B-12-4-:R-:W-:Y:S10]  /*ca40*/  ENDCOLLECTIVE ;  /* 0x000000000000791b */ /* 0x016ff40003800000 */
.L_x_423:
[----:B------:R-:W-:Y:S05]  /*ca50*/  BSYNC B0 ;  /* 0x0000000000007941 */ /* 0x000fea0003800000 */
.L_x_422:
[----:B------:R-:W-:Y:S05]  /*ca60*/  BRA `(.L_x_424) ;  /* 0xffffffb000587947 */ /* 0x000fea000383ffff */
.L_x_257:
[----:B------:R-:W-:Y:S01]  /*ca70*/  BSSY B0, `(.L_x_425) ;  /* 0x0000006000007945 */ /* 0x000fe20003800000 */
[----:B------:R-:W-:-:S07]  /*ca80*/  MOV R15, 0xffffffff ;  /* 0xffffffff000f7802 */ /* 0x000fce0000000f00 */
[----:B--2---:R-:W-:Y:S05]  /*ca90*/  WARPSYNC.COLLECTIVE R15, `(.L_x_426) ;  /* 0x000000000f0c7348 */ /* 0x004fea0003c00000 */
[----:B------:R-:W-:Y:S02]  /*caa0*/  ELECT P6, UR79, PT ;  /* 0x00000000004f782f */ /* 0x000fe400038c0000 */
[----:B------:R-:W-:Y:S01]  /*cab0*/  MOV R14, UR79 ;  /* 0x0000004f000e7c02 */ /* 0x000fe20008000f00 */
[----:B--2---:R-:W-:Y:S10]  /*cac0*/  ENDCOLLECTIVE ;  /* 0x000000000000791b */ /* 0x004ff40003800000 */
.L_x_426:
[----:B------:R-:W-:Y:S05]  /*cad0*/  BSYNC B0 ;  /* 0x0000000000007941 */ /* 0x000fea0003800000 */
.L_x_425:
[----:B------:R-:W-:Y:S05]  /*cae0*/  BRA `(.L_x_427) ;  /* 0xffffffb000947947 */ /* 0x000fea000383ffff */
.L_x_260:
[----:B-1----:R1:W3:Y:S02]  /*caf0*/  SYNCS.PHASECHK.TRANS64.TRYWAIT P1, [R3+URZ+0x1e0], R4 ;  /* 0x0001e004030075a7 */ /* 0x0022e400080211ff */
[----:B---3--:R-:W-:Y:S05]  /*cb00*/  @!P1 NANOSLEEP.SYNCS 0x989680 ;  /* 0x009896800000995d */ /* 0x008fea0003900000 */
[----:B------:R-:W3:Y:S02]  /*cb10*/  @!P1 SYNCS.PHASECHK.TRANS64 P1, [R3+URZ+0x1e0], R4 ;  /* 0x0001e004030095a7 */ /* 0x000ee400080210ff */
[----:B---3--:R-:W-:Y:S05]  /*cb20*/  @!P1 BRA `(.L_x_260) ;  /* 0xfffffffc00f09947 */ /* 0x008fea000383ffff */
[----:B------:R-:W-:Y:S05]  /*cb30*/  BRA `(.L_x_428) ;  /* 0xffffffb000ac7947 */ /* 0x000fea000383ffff */
.L_x_262:
[----:B-1----:R1:W3:Y:S02]  /*cb40*/  SYNCS.PHASECHK.TRANS64.TRYWAIT P0, [R28+URZ+0x1e0], R3 ;  /* 0x0001e0031c0075a7 */ /* 0x0022e400080011ff */
[----:B---3--:R-:W-:Y:S05]  /*cb50*/  @!P0 NANOSLEEP.SYNCS 0x989680 ;  /* 0x009896800000895d */ /* 0x008fea0003900000 */
[----:B------:R-:W3:Y:S02]  /*cb60*/  @!P0 SYNCS.PHASECHK.TRANS64 P0, [R28+URZ+0x1e0], R3 ;  /* 0x0001e0031c0085a7 */ /* 0x000ee400080010ff */
[----:B---3--:R-:W-:Y:S05]  /*cb70*/  @!P0 BRA `(.L_x_262) ;  /* 0xfffffffc00f08947 */ /* 0x008fea000383ffff */
[----:B------:R-:W-:Y:S05]  /*cb80*/  BRA `(.L_x_429) ;  /* 0xffffffb000c87947 */ /* 0x000fea000383ffff */
.L_x_268:
[----:B------:R-:W-:-:S07]  /*cb90*/  MOV R0, UR8 ;  /* 0x0000000800007c02 */ /* 0x000fce0008000f00 */
.L_x_430:
[----:B------:R1:W1:Y:S02]  /*cba0*/  SYNCS.PHASECHK.TRANS64.TRYWAIT P0, [R0+URZ+0x1a0], R2 ;  /* 0x0001a002000075a7 */ /* 0x00026400080011ff */
[----:B-1----:R-:W-:Y:S05]  /*cbb0*/  @!P0 NANOSLEEP.SYNCS 0x989680 ;  /* 0x009896800000895d */ /* 0x002fea0003900000 */
[----:B------:R-:W1:Y:S02]  /*cbc0*/  @!P0 SYNCS.PHASECHK.TRANS64 P0, [R0+URZ+0x1a0], R2 ;  /* 0x0001a002000085a7 */ /* 0x000e6400080010ff */
[----:B-1----:R-:W-:Y:S05]  /*cbd0*/  @!P0 BRA `(.L_x_430) ;  /* 0xfffffffc00f08947 */ /* 0x002fea000383ffff */
[----:B------:R-:W-:Y:S05]  /*cbe0*/  BRA `(.L_x_431) ;  /* 0xffffffb4009c7947 */ /* 0x000fea000383ffff */
.L_x_274:
[----:B------:R-:W-:-:S07]  /*cbf0*/  MOV R0, UR15 ;  /* 0x0000000f00007c02 */ /* 0x000fce0008000f00 */
.L_x_432:
[----:B------:R1:W1:Y:S02]  /*cc00*/  SYNCS.PHASECHK.TRANS64.TRYWAIT P0, [R0+URZ+0x190], R2 ;  /* 0x00019002000075a7 */ /* 0x00026400080011ff */
[----:B-1----:R-:W-:Y:S05]  /*cc10*/  @!P0 NANOSLEEP.SYNCS 0x989680 ;  /* 0x009896800000895d */ /* 0x002fea0003900000 */
[----:B------:R-:W1:Y:S02]  /*cc20*/  @!P0 SYNCS.PHASECHK.TRANS64 P0, [R0+URZ+0x190], R2 ;  /* 0x00019002000085a7 */ /* 0x000e6400080010ff */
[----:B-1----:R-:W-:Y:S05]  /*cc30*/  @!P0 BRA `(.L_x_432) ;  /* 0xfffffffc00f08947 */ /* 0x002fea000383ffff */
[----:B------:R-:W-:Y:S05]  /*cc40*/  BRA `(.L_x_433) ;  /* 0xffffffb800447947 */ /* 0x000fea000383ffff */
.L_x_281:
[----:B------:R-:W-:-:S07]  /*cc50*/  MOV R0, UR4 ;  /* 0x0000000400007c02 */ /* 0x000fce0008000f00 */
.L_x_434:
[----:B-1----:R1:W3:Y:S02]  /*cc60*/  SYNCS.PHASECHK.TRANS64.TRYWAIT P0, [R0+URZ+0x190], R2 ;  /* 0x00019002000075a7 */ /* 0x0022e400080011ff */
[----:B---3--:R-:W-:Y:S05]  /*cc70*/  @!P0 NANOSLEEP.SYNCS 0x989680 ;  /* 0x009896800000895d */ /* 0x008fea0003900000 */
[----:B------:R-:W3:Y:S02]  /*cc80*/  @!P0 SYNCS.PHASECHK.TRANS64 P0, [R0+URZ+0x190], R2 ;  /* 0x00019002000085a7 */ /* 0x000ee400080010ff */
[----:B---3--:R-:W-:Y:S05]  /*cc90*/  @!P0 BRA `(.L_x_434) ;  /* 0xfffffffc00f08947 */ /* 0x008fea000383ffff */
[----:B------:R-:W-:Y:S05]  /*cca0*/  BRA `(.L_x_435) ;  /* 0xffffffb800fc7947 */ /* 0x000fea000383ffff */
.L_x_285:
[----:B------:R-:W-:Y:S07]  /*ccb0*/  MOV R0, UR4 ;  /* 0x0000000400007c02 */ /* 0x000fee0008000f00 */
.L_x_436:
[----:B-1----:R1:W2:Y:S02]  /*ccc0*/  SYNCS.PHASECHK.TRANS64.TRYWAIT P0, [R0+URZ+0x1a0], R2 ;  /* 0x0001a002000075a7 */ /* 0x0022a400080011ff */
[----:B--2---:R-:W-:Y:S05]  /*ccd0*/  @!P0 NANOSLEEP.SYNCS 0x989680 ;  /* 0x009896800000895d */ /* 0x004fea0003900000 */
[----:B------:R-:W2:Y:S02]  /*cce0*/  @!P0 SYNCS.PHASECHK.TRANS64 P0, [R0+URZ+0x1a0], R2 ;  /* 0x0001a002000085a7 */ /* 0x000ea400080010ff */
[----:B--2---:R-:W-:Y:S05]  /*ccf0*/  @!P0 BRA `(.L_x_436) ;  /* 0xfffffffc00f08947 */ /* 0x004fea000383ffff */
[----:B------:R-:W-:Y:S05]  /*cd00*/  BRA `(.L_x_437) ;  /* 0xffffffbc00d07947 */ /* 0x000fea000383ffff */
.L_x_295:
[----:B-1----:R1:W3:Y:S02]  /*cd10*/  SYNCS.PHASECHK.TRANS64.TRYWAIT P1, [R2+URZ+0x180], R3 ;  /* 0x00018003020075a7 */ /* 0x0022e400080211ff */
[----:B---3--:R-:W-:Y:S05]  /*cd20*/  @!P1 NANOSLEEP.SYNCS 0x989680 ;  /* 0x009896800000995d */ /* 0x008fea0003900000 */
[----:B------:R-:W3:Y:S02]  /*cd30*/  @!P1 SYNCS.PHASECHK.TRANS64 P1, [R2+URZ+0x180], R3 ;  /* 0x00018003020095a7 */ /* 0x000ee400080210ff */
[----:B---3--:R-:W-:Y:S05]  /*cd40*/  @!P1 BRA `(.L_x_295) ;  /* 0xfffffffc00f09947 */ /* 0x008fea000383ffff */
[----:B------:R-:W-:Y:S05]  /*cd50*/  BRA `(.L_x_294) ;  /* 0xffffffc400947947 */ /* 0x000fea000383ffff */
.L_x_297:
[----:B-1----:R1:W4:Y:S02]  /*cd60*/  SYNCS.PHASECHK.TRANS64.TRYWAIT P1, [R16+URZ+0x1d0], R0 ;  /* 0x0001d000100075a7 */ /* 0x00232400080211ff */
[----:B----4-:R-:W-:Y:S05]  /*cd70*/  @!P1 NANOSLEEP.SYNCS 0x989680 ;  /* 0x009896800000995d */ /* 0x010fea0003900000 */
[----:B------:R-:W4:Y:S02]  /*cd80*/  @!P1 SYNCS.PHASECHK.TRANS64 P1, [R16+URZ+0x1d0], R0 ;  /* 0x0001d000100095a7 */ /* 0x000f2400080210ff */
[----:B----4-:R-:W-:Y:S05]  /*cd90*/  @!P1 BRA `(.L_x_297) ;  /* 0xfffffffc00f09947 */ /* 0x010fea000383ffff */
[----:B------:R-:W-:Y:S05]  /*cda0*/  BRA `(.L_x_296) ;  /* 0xffffffc400cc7947 */ /* 0x000fea000383ffff */
        .weak           $__internal_0_$__cuda_sm10x_tcgen05_guardrail_trap_col_being_dealloced_not_returned_by_alloc
        .type           $__internal_0_$__cuda_sm10x_tcgen05_guardrail_trap_col_being_dealloced_not_returned_by_alloc,@function
        .size           $__internal_0_$__cuda_sm10x_tcgen05_guardrail_trap_col_being_dealloced_not_returned_by_alloc,($__internal_1_$__cuda_sm10x_tcgen05_guardrail_trap_phase_invalid_during_alloc - $__internal_0_$__cuda_sm10x_tcgen05_guardrail_trap_col_being_dealloced_not_returned_by_alloc)
$__internal_0_$__cuda_sm10x_tcgen05_guardrail_trap_col_being_dealloced_not_returned_by_alloc:
[----:B------:R-:W-:Y:S05]  /*cdb0*/  BPT.TRAP 0x1 ;  /* 0x000000040000795c */ /* 0x000fea0000300000 */
[----:B------:R-:W-:-:S04]  /*cdc0*/  HFMA2 R3, -RZ, RZ, 0, 0 ;  /* 0x00000000ff037431 */ /* 0x000fc800000001ff */
[----:B------:R-:W-:Y:S05]  /*cdd0*/  RET.REL.NODEC R2 `(_ZN7cutlass13device_kernelINS_4gemm6kernel13GemmUniversalINS1_15MoEProblemShapeIN4cute5tupleIJiiiEEEEENS1_10collective13CollectiveMmaINS1_47MainloopSm100UmmaMixedTmaCpAsyncWarpSpecializedILi12ELi3ELi2ENS6_IJNS5_1CILi1EEESD_SD_EEEEENS6_IJNSC_ILi128EEENSC_ILi16EEESG_EEENS_12float_e4m3_tENS6_IJlSD_lEEESJ_SK_NS5_8TiledMMAINS5_8MMA_AtomIJNS5_10MMA_TraitsINS5_19SM100_MMA_F8F6F4_SSEJSJ_SJ_fSG_SH_NS5_17integral_constantINS5_4UMMA5MajorELSR_0EEESS_NSP_INSQ_7ScaleInELST_0EEESU_EEEEEENS5_6LayoutISE_NS6_IJNSC_ILi0EEESY_SY_EEEEENS6_IJNS5_10UnderscoreES11_S11_EEEEENS5_13SM90_TMA_LOADENS5_14ComposedLayoutINS5_7SwizzleILi3ELi4ELi3EEENS5_18smem_ptr_flag_bitsILi8EEENSX_INS6_IJNSC_ILi8EEESG_EEENS6_IJSG_SD_EEEEEEEvNS5_8identityENS5_9TiledCopyINS5_9Copy_AtomIJNS5_31SM80_CP_ASYNC_CACHEGLOBAL_ZFILLINS_9uint128_tES1J_EESJ_EEENSX_INS6_IJNS6_IJS1A_SH_EEESH_EEENS6_IJNS6_IJNSC_ILi256EEESD_EEESH_EEEEENS6_IJSH_SG_EEEEES1E_vS1F_EENS_8epilogue10collective18CollectiveEpilogueINS1V_23Sm100TmaWarpSpecializedILi2ELi1ELi16ELb1ELb0EEEJSI_NS6_IJNSX_ISG_SD_EENSX_ISH_SD_EEEEENS_6half_tENS6_IJSD_llEEES23_S24_NS1V_6fusion15FusionCallbacksIS1Z_NS25_17LinearCombinationIS23_fS23_fLNS_15FloatRoundStyleE2EEESI_S22_JEEENS5_5SM1004TMEM4LOAD26SM100_TMEM_LOAD_16dp256b2xES14_NS15_IS17_NS18_ILi16EEENSX_INS6_IJNSC_ILi64EEES1A_EEENS6_IJSD_S2G_EEEEEEENS5_17SM75_U16x8_LDSM_TENS5_14SM90_TMA_STOREES2K_NS5_17SM90_U16x8_STSM_TENS5_39AutoVectorizingCopyWithAssumedAlignmentILi128EEEEEEvvEEEEvNT_6ParamsE) ;  /* 0xffffff3002887950 */ /* 0x000fea0003c3ffff */
        .weak           $__internal_1_$__cuda_sm10x_tcgen05_guardrail_trap_phase_invalid_during_alloc
        .type           $__internal_1_$__cuda_sm10x_tcgen05_guardrail_trap_phase_invalid_during_alloc,@function
        .size           $__internal_1_$__cuda_sm10x_tcgen05_guardrail_trap_phase_invalid_during_alloc,($__internal_2_$__cuda_sm10x_tcgen05_guardrail_trap_unallocated_columns_being_dealloced - $__internal_1_$__cuda_sm10x_tcgen05_guardrail_trap_phase_invalid_during_alloc)
$__internal_1_$__cuda_sm10x_tcgen05_guardrail_trap_phase_invalid_during_alloc:
[----:B------:R-:W-:Y:S05]  /*cde0*/  BPT.TRAP 0x1 ;  /* 0x000000040000795c */ /* 0x000fea0000300000 */
[----:B------:R-:W-:-:S04]  /*cdf0*/  MOV R3, 0x0 ;  /* 0x0000000000037802 */ /* 0x000fc80000000f00 */
[----:B------:R-:W-:Y:S05]  /*ce00*/  RET.REL.NODEC R2 `(_ZN7cutlass13device_kernelINS_4gemm6kernel13GemmUniversalINS1_15MoEProblemShapeIN4cute5tupleIJiiiEEEEENS1_10collective13CollectiveMmaINS1_47MainloopSm100UmmaMixedTmaCpAsyncWarpSpecializedILi12ELi3ELi2ENS6_IJNS5_1CILi1EEESD_SD_EEEEENS6_IJNSC_ILi128EEENSC_ILi16EEESG_EEENS_12float_e4m3_tENS6_IJlSD_lEEESJ_SK_NS5_8TiledMMAINS5_8MMA_AtomIJNS5_10MMA_TraitsINS5_19SM100_MMA_F8F6F4_SSEJSJ_SJ_fSG_SH_NS5_17integral_constantINS5_4UMMA5MajorELSR_0EEESS_NSP_INSQ_7ScaleInELST_0EEESU_EEEEEENS5_6LayoutISE_NS6_IJNSC_ILi0EEESY_SY_EEEEENS6_IJNS5_10UnderscoreES11_S11_EEEEENS5_13SM90_TMA_LOADENS5_14ComposedLayoutINS5_7SwizzleILi3ELi4ELi3EEENS5_18smem_ptr_flag_bitsILi8EEENSX_INS6_IJNSC_ILi8EEESG_EEENS6_IJSG_SD_EEEEEEEvNS5_8identityENS5_9TiledCopyINS5_9Copy_AtomIJNS5_31SM80_CP_ASYNC_CACHEGLOBAL_ZFILLINS_9uint128_tES1J_EESJ_EEENSX_INS6_IJNS6_IJS1A_SH_EEESH_EEENS6_IJNS6_IJNSC_ILi256EEESD_EEESH_EEEEENS6_IJSH_SG_EEEEES1E_vS1F_EENS_8epilogue10collective18CollectiveEpilogueINS1V_23Sm100TmaWarpSpecializedILi2ELi1ELi16ELb1ELb0EEEJSI_NS6_IJNSX_ISG_SD_EENSX_ISH_SD_EEEEENS_6half_tENS6_IJSD_llEEES23_S24_NS1V_6fusion15FusionCallbacksIS1Z_NS25_17LinearCombinationIS23_fS23_fLNS_15FloatRoundStyleE2EEESI_S22_JEEENS5_5SM1004TMEM4LOAD26SM100_TMEM_LOAD_16dp256b2xES14_NS15_IS17_NS18_ILi16EEENSX_INS6_IJNSC_ILi64EEES1A_EEENS6_IJSD_S2G_EEEEEEENS5_17SM75_U16x8_LDSM_TENS5_14SM90_TMA_STOREES2K_NS5_17SM90_U16x8_STSM_TENS5_39AutoVectorizingCopyWithAssumedAlignmentILi128EEEEEEvvEEEEvNT_6ParamsE) ;  /* 0xffffff30027c7950 */ /* 0x000fea0003c3ffff */
        .weak           $__internal_2_$__cuda_sm10x_tcgen05_guardrail_trap_unallocated_columns_being_dealloced
        .type           $__internal_2_$__cuda_sm10x_tcgen05_guardrail_trap_unallocated_columns_being_dealloced,@function
        .size           $__internal_2_$__cuda_sm10x_tcgen05_guardrail_trap_unallocated_columns_being_dealloced,($__internal_3_$__cuda_sm20_div_u64 - $__internal_2_$__cuda_sm10x_tcgen05_guardrail_trap_unallocated_columns_being_dealloced)
$__internal_2_$__cuda_sm10x_tcgen05_guardrail_trap_unallocated_columns_being_dealloced:
[----:B------:R-:W-:Y:S05]  /*ce10*/  BPT.TRAP 0x1 ;  /* 0x000000040000795c */ /* 0x000fea0000300000 */
[----:B------:R-:W-:-:S04]  /*ce20*/  HFMA2 R3, -RZ, RZ, 0, 0 ;  /* 0x00000000ff037431 */ /* 0x000fc800000001ff */
[----:B------:R-:W-:Y:S05]  /*ce30*/  RET.REL.NODEC R2 `(_ZN7cutlass13device_kernelINS_4gemm6kernel13GemmUniversalINS1_15MoEProblemShapeIN4cute5tupleIJiiiEEEEENS1_10collective13CollectiveMmaINS1_47MainloopSm100UmmaMixedTmaCpAsyncWarpSpecializedILi12ELi3ELi2ENS6_IJNS5_1CILi1EEESD_SD_EEEEENS6_IJNSC_ILi128EEENSC_ILi16EEESG_EEENS_12float_e4m3_tENS6_IJlSD_lEEESJ_SK_NS5_8TiledMMAINS5_8MMA_AtomIJNS5_10MMA_TraitsINS5_19SM100_MMA_F8F6F4_SSEJSJ_SJ_fSG_SH_NS5_17integral_constantINS5_4UMMA5MajorELSR_0EEESS_NSP_INSQ_7ScaleInELST_0EEESU_EEEEEENS5_6LayoutISE_NS6_IJNSC_ILi0EEESY_SY_EEEEENS6_IJNS5_10UnderscoreES11_S11_EEEEENS5_13SM90_TMA_LOADENS5_14ComposedLayoutINS5_7SwizzleILi3ELi4ELi3EEENS5_18smem_ptr_flag_bitsILi8EEENSX_INS6_IJNSC_ILi8EEESG_EEENS6_IJSG_SD_EEEEEEEvNS5_8identityENS5_9TiledCopyINS5_9Copy_AtomIJNS5_31SM80_CP_ASYNC_CACHEGLOBAL_ZFILLINS_9uint128_tES1J_EESJ_EEENSX_INS6_IJNS6_IJS1A_SH_EEESH_EEENS6_IJNS6_IJNSC_ILi256EEESD_EEESH_EEEEENS6_IJSH_SG_EEEEES1E_vS1F_EENS_8epilogue10collective18CollectiveEpilogueINS1V_23Sm100TmaWarpSpecializedILi2ELi1ELi16ELb1ELb0EEEJSI_NS6_IJNSX_ISG_SD_EENSX_ISH_SD_EEEEENS_6half_tENS6_IJSD_llEEES23_S24_NS1V_6fusion15FusionCallbacksIS1Z_NS25_17LinearCombinationIS23_fS23_fLNS_15FloatRoundStyleE2EEESI_S22_JEEENS5_5SM1004TMEM4LOAD26SM100_TMEM_LOAD_16dp256b2xES14_NS15_IS17_NS18_ILi16EEENSX_INS6_IJNSC_ILi64EEES1A_EEENS6_IJSD_S2G_EEEEEEENS5_17SM75_U16x8_LDSM_TENS5_14SM90_TMA_STOREES2K_NS5_17SM90_U16x8_STSM_TENS5_39AutoVectorizingCopyWithAssumedAlignmentILi128EEEEEEvvEEEEvNT_6ParamsE) ;  /* 0xffffff3002707950 */ /* 0x000fea0003c3ffff */
        .weak           $__internal_3_$__cuda_sm20_div_u64
        .type           $__internal_3_$__cuda_sm20_div_u64,@function
        .size           $__internal_3_$__cuda_sm20_div_u64,(.L_x_439 - $__internal_3_$__cuda_sm20_div_u64)
$__internal_3_$__cuda_sm20_div_u64:
[----:B------:R-:W-:Y:S01]  /*ce40*/  MOV R12, R6 ;  /* 0x00000006000c7202 */ /* 0x000fe20000000f00 */
[----:B------:R-:W-:-:S04]  /*ce50*/  IMAD.MOV.U32 R13, RZ, RZ, R5 ;  /* 0x000000ffff0d7224 */ /* 0x000fc800078e0005 */
[----:B------:R-:W1:Y:S08]  /*ce60*/  I2F.U64.RP R14, R12 ;  /* 0x0000000c000e7312 */ /* 0x000e700000309000 */
[----:B-1----:R-:W1:Y:S02]  /*ce70*/  MUFU.RCP R14, R14 ;  /* 0x0000000e000e7308 */ /* 0x002e640000001000 */
[----:B-1----:R-:W-:-:S06]  /*ce80*/  IADD3 R14, PT, PT, R14, 0x1ffffffe, RZ ;  /* 0x1ffffffe0e0e7810 */ /* 0x002fcc0007ffe0ff */
[----:B------:R-:W1:Y:S02]  /*ce90*/  F2I.U64.TRUNC R14, R14 ;  /* 0x0000000e000e7311 */ /* 0x000e64000020d800 */
[----:B-1----:R-:W-:Y:S01]  /*cea0*/  IMAD.WIDE.U32 R12, R14, R6, RZ ;  /* 0x000000060e0c7225 */ /* 0x002fe200078e00ff */
[----:B------:R-:W-:-:S03]  /*ceb0*/  MOV R17, R14 ;  /* 0x0000000e00117202 */ /* 0x000fc60000000f00 */
[----:B------:R-:W-:Y:S01]  /*cec0*/  IMAD R0, R14, R5, R13 ;  /* 0x000000050e007224 */ /* 0x000fe200078e020d */
[----:B------:R-:W-:-:S03]  /*ced0*/  IADD3 R13, P0, PT, RZ, -R12, RZ ;  /* 0x8000000cff0d7210 */ /* 0x000fc60007f1e0ff */
[----:B------:R-:W-:Y:S02]  /*cee0*/  IMAD R0, R15, R6, R0 ;  /* 0x000000060f007224 */ /* 0x000fe400078e0200 */
[----:B------:R-:W-:-:S04]  /*cef0*/  IMAD.HI.U32 R16, R14, R13, RZ ;  /* 0x0000000d0e107227 */ /* 0x000fc800078e00ff */
[----:B------:R-:W-:-:S04]  /*cf00*/  IMAD.X R0, RZ, RZ, ~R0, P0 ;  /* 0x000000ffff007224 */ /* 0x000fc800000e0e00 */
[----:B------:R-:W-:-:S04]  /*cf10*/  IMAD.WIDE.U32 R16, P2, R14, R0, R16 ;  /* 0x000000000e107225 */ /* 0x000fc80007840010 */
[C---:B------:R-:W-:Y:S02]  /*cf20*/  IMAD R12, R15.reuse, R0, RZ ;  /* 0x000000000f0c7224 */ /* 0x040fe400078e02ff */
[----:B------:R-:W-:-:S04]  /*cf30*/  IMAD.HI.U32 R13, P1, R15, R13, R16 ;  /* 0x0000000d0f0d7227 */ /* 0x000fc80007820010 */
[----:B------:R-:W-:Y:S01]  /*cf40*/  IMAD.HI.U32 R0, R15, R0, RZ ;  /* 0x000000000f007227 */ /* 0x000fe200078e00ff */
[----:B------:R-:W-:-:S03]  /*cf50*/  IADD3 R13, P0, PT, R12, R13, RZ ;  /* 0x0000000d0c0d7210 */ /* 0x000fc60007f1e0ff */
[----:B------:R-:W-:Y:S02]  /*cf60*/  IMAD.X R0, R0, 0x1, R15, P2 ;  /* 0x0000000100007824 */ /* 0x000fe400010e060f */
[----:B------:R-:W-:-:S03]  /*cf70*/  IMAD.WIDE.U32 R14, R13, R6, RZ ;  /* 0x000000060d0e7225 */ /* 0x000fc600078e00ff */
[----:B------:R-:W-:Y:S01]  /*cf80*/  IADD3.X R9, PT, PT, RZ, RZ, R0, P0, P1 ;  /* 0x000000ffff097210 */ /* 0x000fe200007e2400 */
[----:B------:R-:W-:Y:S01]  /*cf90*/  IMAD R0, R13, R5, R15 ;  /* 0x000000050d007224 */ /* 0x000fe200078e020f */
[----:B------:R-:W-:-:S03]  /*cfa0*/  IADD3 R3, P0, PT, RZ, -R14, RZ ;  /* 0x8000000eff037210 */ /* 0x000fc60007f1e0ff */
[----:B------:R-:W-:Y:S02]  /*cfb0*/  IMAD R0, R9, R6, R0 ;  /* 0x0000000609007224 */ /* 0x000fe400078e0200 */
[----:B------:R-:W-:-:S03]  /*cfc0*/  IMAD.HI.U32 R12, R13, R3, RZ ;  /* 0x000000030d0c7227 */ /* 0x000fc600078e00ff */
[----:B------:R-:W-:-:S05]  /*cfd0*/  IADD3.X R0, PT, PT, RZ, ~R0, RZ, P0, !PT ;  /* 0x80000000ff007210 */ /* 0x000fca00007fe4ff */
[----:B------:R-:W-:-:S04]  /*cfe0*/  IMAD.WIDE.U32 R14, P2, R13, R0, R12 ;  /* 0x000000000d0e7225 */ /* 0x000fc8000784000c */
[C---:B------:R-:W-:Y:S02]  /*cff0*/  IMAD R12, R9.reuse, R0, RZ ;  /* 0x00000000090c7224 */ /* 0x040fe400078e02ff */
[----:B------:R-:W-:-:S04]  /*d000*/  IMAD.HI.U32 R3, P1, R9, R3, R14 ;  /* 0x0000000309037227 */ /* 0x000fc8000782000e */
[----:B------:R-:W-:Y:S02]  /*d010*/  HFMA2 R15, -RZ, RZ, 0, 0 ;  /* 0x00000000ff0f7431 */ /* 0x000fe400000001ff */
[----:B------:R-:W-:Y:S01]  /*d020*/  IMAD.HI.U32 R0, R9, R0, RZ ;  /* 0x0000000009007227 */ /* 0x000fe200078e00ff */
[----:B------:R-:W-:-:S03]  /*d030*/  IADD3 R12, P0, PT, R12, R3, RZ ;  /* 0x000000030c0c7210 */ /* 0x000fc60007f1e0ff */
[----:B------:R-:W-:Y:S02]  /*d040*/  IMAD.X R0, R0, 0x1, R9, P2 ;  /* 0x0000000100007824 */ /* 0x000fe400010e0609 */
[----:B------:R-:W-:-:S03]  /*d050*/  IMAD.HI.U32 R14, R12, R8, RZ ;  /* 0x000000080c0e7227 */ /* 0x000fc600078e00ff */
[----:B------:R-:W-:Y:S01]  /*d060*/  IADD3.X R3, PT, PT, RZ, RZ, R0, P0, P1 ;  /* 0x000000ffff037210 */ /* 0x000fe200007e2400 */
[----:B------:R-:W-:-:S04]  /*d070*/  IMAD.WIDE.U32 R12, R12, R7, R14 ;  /* 0x000000070c0c7225 */ /* 0x000fc800078e000e */
[C---:B------:R-:W-:Y:S02]  /*d080*/  IMAD R0, R3.reuse, R7, RZ ;  /* 0x0000000703007224 */ /* 0x040fe400078e02ff */
[----:B------:R-:W-:-:S04]  /*d090*/  IMAD.HI.U32 R9, P1, R3, R8, R12 ;  /* 0x0000000803097227 */ /* 0x000fc8000782000c */
[----:B------:R-:W-:Y:S01]  /*d0a0*/  IMAD.HI.U32 R3, R3, R7, RZ ;  /* 0x0000000703037227 */ /* 0x000fe200078e00ff */
[----:B------:R-:W-:-:S04]  /*d0b0*/  IADD3 R0, P0, PT, R0, R9, RZ ;  /* 0x0000000900007210 */ /* 0x000fc80007f1e0ff */
[----:B------:R-:W-:Y:S01]  /*d0c0*/  IADD3.X R3, PT, PT, R3, RZ, RZ, P1, !PT ;  /* 0x000000ff03037210 */ /* 0x000fe20000ffe4ff */
[----:B------:R-:W-:-:S04]  /*d0d0*/  IMAD.WIDE.U32 R14, R0, R6, RZ ;  /* 0x00000006000e7225 */ /* 0x000fc800078e00ff */
[----:B------:R-:W-:Y:S01]  /*d0e0*/  IMAD.X R12, RZ, RZ, R3, P0 ;  /* 0x000000ffff0c7224 */ /* 0x000fe200000e0603 */
[----:B------:R-:W-:Y:S01]  /*d0f0*/  IADD3 R3, P0, PT, -R14, R8, RZ ;  /* 0x000000080e037210 */ /* 0x000fe20007f1e1ff */
[C---:B------:R-:W-:Y:S02]  /*d100*/  IMAD R9, R0.reuse, R5, R15 ;  /* 0x0000000500097224 */ /* 0x040fe400078e020f */
[----:B------:R-:W-:Y:S01]  /*d110*/  VIADD R13, R0, 0x1 ;  /* 0x00000001000d7836 */ /* 0x000fe20000000000 */
[-C--:B------:R-:W-:Y:S01]  /*d120*/  ISETP.GE.U32.AND P1, PT, R3, R6.reuse, PT ;  /* 0x000000060300720c */ /* 0x080fe20003f26070 */
[----:B------:R-:W-:-:S05]  /*d130*/  IMAD R9, R12, R6, R9 ;  /* 0x000000060c097224 */ /* 0x000fca00078e0209 */
[----:B------:R-:W-:Y:S02]  /*d140*/  IADD3.X R7, PT, PT, ~R9, R7, RZ, P0, !PT ;  /* 0x0000000709077210 */ /* 0x000fe400007fe5ff */
[----:B------:R-:W-:Y:S02]  /*d150*/  IADD3 R12, P0, PT, -R6, R3, RZ ;  /* 0x00000003060c7210 */ /* 0x000fe40007f1e1ff */
[----:B------:R-:W-:Y:S02]  /*d160*/  ISETP.GE.U32.AND.EX P1, PT, R7, R5, PT, P1 ;  /* 0x000000050700720c */ /* 0x000fe40003f26110 */
[----:B------:R-:W-:Y:S02]  /*d170*/  IADD3.X R9, PT, PT, ~R5, R7, RZ, P0, !PT ;  /* 0x0000000705097210 */ /* 0x000fe400007fe5ff */
[----:B------:R-:W-:Y:S02]  /*d180*/  SEL R12, R12, R3, P1 ;  /* 0x000000030c0c7207 */ /* 0x000fe40000800000 */
[----:B------:R-:W-:-:S02]  /*d190*/  SEL R9, R9, R7, P1 ;  /* 0x0000000709097207 */ /* 0x000fc40000800000 */
[----:B------:R-:W-:Y:S02]  /*d1a0*/  SEL R13, R13, R0, P1 ;  /* 0x000000000d0d7207 */ /* 0x000fe40000800000 */
[----:B------:R-:W-:Y:S02]  /*d1b0*/  ISETP.GE.U32.AND P1, PT, R12, R6, PT ;  /* 0x000000060c00720c */ /* 0x000fe40003f26070 */
[----:B------:R-:W-:Y:S02]  /*d1c0*/  ISETP.NE.U32.AND P0, PT, R6, RZ, PT ;  /* 0x000000ff0600720c */ /* 0x000fe40003f05070 */
[----:B------:R-:W-:Y:S02]  /*d1d0*/  IADD3 R0, PT, PT, R13, 0x1, RZ ;  /* 0x000000010d007810 */ /* 0x000fe40007ffe0ff */
[----:B------:R-:W-:Y:S02]  /*d1e0*/  ISETP.GE.U32.AND.EX P1, PT, R9, R5, PT, P1 ;  /* 0x000000050900720c */ /* 0x000fe40003f26110 */
[----:B------:R-:W-:-:S02]  /*d1f0*/  ISETP.NE.AND.EX P0, PT, R5, RZ, PT, P0 ;  /* 0x000000ff0500720c */ /* 0x000fc40003f05300 */
[----:B------:R-:W-:Y:S02]  /*d200*/  MOV R5, 0x0 ;  /* 0x0000000000057802 */ /* 0x000fe40000000f00 */
[----:B------:R-:W-:-:S04]  /*d210*/  SEL R0, R0, R13, P1 ;  /* 0x0000000d00007207 */ /* 0x000fc80000800000 */
[----:B------:R-:W-:Y:S01]  /*d220*/  SEL R0, R0, 0xffffffff, P0 ;  /* 0xffffffff00007807 */ /* 0x000fe20000000000 */
[----:B------:R-:W-:Y:S06]  /*d230*/  RET.REL.NODEC R4 `(_ZN7cutlass13device_kernelINS_4gemm6kernel13GemmUniversalINS1_15MoEProblemShapeIN4cute5tupleIJiiiEEEEENS1_10collective13CollectiveMmaINS1_47MainloopSm100UmmaMixedTmaCpAsyncWarpSpecializedILi12ELi3ELi2ENS6_IJNS5_1CILi1EEESD_SD_EEEEENS6_IJNSC_ILi128EEENSC_ILi16EEESG_EEENS_12float_e4m3_tENS6_IJlSD_lEEESJ_SK_NS5_8TiledMMAINS5_8MMA_AtomIJNS5_10MMA_TraitsINS5_19SM100_MMA_F8F6F4_SSEJSJ_SJ_fSG_SH_NS5_17integral_constantINS5_4UMMA5MajorELSR_0EEESS_NSP_INSQ_7ScaleInELST_0EEESU_EEEEEENS5_6LayoutISE_NS6_IJNSC_ILi0EEESY_SY_EEEEENS6_IJNS5_10UnderscoreES11_S11_EEEEENS5_13SM90_TMA_LOADENS5_14ComposedLayoutINS5_7SwizzleILi3ELi4ELi3EEENS5_18smem_ptr_flag_bitsILi8EEENSX_INS6_IJNSC_ILi8EEESG_EEENS6_IJSG_SD_EEEEEEEvNS5_8identityENS5_9TiledCopyINS5_9Copy_AtomIJNS5_31SM80_CP_ASYNC_CACHEGLOBAL_ZFILLINS_9uint128_tES1J_EESJ_EEENSX_INS6_IJNS6_IJS1A_SH_EEESH_EEENS6_IJNS6_IJNSC_ILi256EEESD_EEESH_EEEEENS6_IJSH_SG_EEEEES1E_vS1F_EENS_8epilogue10collective18CollectiveEpilogueINS1V_23Sm100TmaWarpSpecializedILi2ELi1ELi16ELb1ELb0EEEJSI_NS6_IJNSX_ISG_SD_EENSX_ISH_SD_EEEEENS_6half_tENS6_IJSD_llEEES23_S24_NS1V_6fusion15FusionCallbacksIS1Z_NS25_17LinearCombinationIS23_fS23_fLNS_15FloatRoundStyleE2EEESI_S22_JEEENS5_5SM1004TMEM4LOAD26SM100_TMEM_LOAD_16dp256b2xES14_NS15_IS17_NS18_ILi16EEENSX_INS6_IJNSC_ILi64EEES1A_EEENS6_IJSD_S2G_EEEEEEENS5_17SM75_U16x8_LDSM_TENS5_14SM90_TMA_STOREES2K_NS5_17SM90_U16x8_STSM_TENS5_39AutoVectorizingCopyWithAssumedAlignmentILi128EEEEEEvvEEEEvNT_6ParamsE) ;  /* 0xffffff2c04707950 */ /* 0x000fec0003c3ffff */
.L_x_438:
        /* <DEDUP_REMOVED lines=12> */
.L_x_439:


//--------------------- .nv.global.init           --------------------------
	.section	.nv.global.init,"aw",@progbits
	.align	4
.nv.global.init:
	.type		mrg32k3aM1SubSeq,@object
	.size		mrg32k3aM1SubSeq,(mrg32k3aM2SubSeq - mrg32k3aM1SubSeq)
mrg32k3aM1SubSeq:
        /*0000*/ 	.byte	0x0b, 0xcc, 0xee, 0x04, 0x73, 0x29, 0x8b, 0x6f, 0xf6, 0x53, 0x03, 0xf6, 0x23, 0xf6, 0xea, 0xda
        /* <DEDUP_REMOVED lines=125> */
	.type		mrg32k3aM2SubSeq,@object
	.size		mrg32k3aM2SubSeq,(mrg32k3aM1 - mrg32k3aM2SubSeq)
mrg32k3aM2SubSeq:
        /* <DEDUP_REMOVED lines=126> */
	.type		mrg32k3aM1,@object
	.size		mrg32k3aM1,(mrg32k3aM1Seq - mrg32k3aM1)
mrg32k3aM1:
        /* <DEDUP_REMOVED lines=144> */
	.type		mrg32k3aM1Seq,@object
	.size		mrg32k3aM1Seq,(mrg32k3aM2 - mrg32k3aM1Seq)
mrg32k3aM1Seq:
        /* <DEDUP_REMOVED lines=144> */
	.type		mrg32k3aM2,@object
	.size		mrg32k3aM2,(mrg32k3aM2Seq - mrg32k3aM2)
mrg32k3aM2:
        /* <DEDUP_REMOVED lines=144> */
	.type		mrg32k3aM2Seq,@object
	.size		mrg32k3aM2Seq,(precalc_xorwow_matrix - mrg32k3aM2Seq)
mrg32k3aM2Seq:
        /* <DEDUP_REMOVED lines=144> */
	.type		precalc_xorwow_matrix,@object
	.size		precalc_xorwow_matrix,(precalc_xorwow_offset_matrix - precalc_xorwow_matrix)
precalc_xorwow_matrix:
        /* <DEDUP_REMOVED lines=6400> */
	.type		precalc_xorwow_offset_matrix,@object
	.size		precalc_xorwow_offset_matrix,($str$28 - precalc_xorwow_offset_matrix)
precalc_xorwow_offset_matrix:
        /* <DEDUP_REMOVED lines=6400> */
	.type		$str$28,@object
	.size		$str$28,($str$21 - $str$28)
$str$28:
        /*353c0*/ 	.byte	0x28, 0x61, 0x64, 0x64, 0x72, 0x65, 0x73, 0x73, 0x20, 0x26, 0x20, 0x6d, 0x61, 0x73, 0x6b, 0x29
        /*353d0*/ 	.byte	0x20, 0x3d, 0x3d, 0x20, 0x30, 0x00
	.type		$str$21,@object
	.size		$str$21,($str$29 - $str$21)
$str$21:
        /*353d6*/ 	.byte	0x74, 0x6f, 0x6b, 0x65, 0x6e, 0x73, 0x5f, 0x70, 0x65, 0x72, 0x5f, 0x65, 0x78, 0x70, 0x65, 0x72
        /*353e6*/ 	.byte	0x74, 0x20, 0x21, 0x3d, 0x20, 0x6e, 0x75, 0x6c, 0x6c, 0x70, 0x74, 0x72, 0x00
	.type		$str$29,@object
	.size		$str$29,($str$27 - $str$29)
$str$29:
        /*353f3*/ 	.byte	0x2f, 0x74, 0x6d, 0x70, 0x2f, 0x63, 0x75, 0x74, 0x6c, 0x61, 0x73, 0x73, 0x5f, 0x73, 0x77, 0x65
        /*35403*/ 	.byte	0x65, 0x70, 0x5f, 0x73, 0x72, 0x63, 0x2f, 0x69, 0x6e, 0x63, 0x6c, 0x75, 0x64, 0x65, 0x2f, 0x63
        /*35413*/ 	.byte	0x75, 0x74, 0x65, 0x2f, 0x70, 0x6f, 0x69, 0x6e, 0x74, 0x65, 0x72, 0x5f, 0x66, 0x6c, 0x61, 0x67
        /*35423*/ 	.byte	0x67, 0x65, 0x64, 0x2e, 0x68, 0x70, 0x70, 0x00
	.type		$str$27,@object
	.size		$str$27,($str$26 - $str$27)
$str$27:
        /*3542b*/ 	.byte	0x2f, 0x74, 0x6d, 0x70, 0x2f, 0x63, 0x75, 0x74, 0x6c, 0x61, 0x73, 0x73, 0x5f, 0x73, 0x77, 0x65
        /*3543b*/ 	.byte	0x65, 0x70, 0x5f, 0x73, 0x72, 0x63, 0x2f, 0x69, 0x6e, 0x63, 0x6c, 0x75, 0x64, 0x65, 0x2f, 0x63
        /*3544b*/ 	.byte	0x75, 0x74, 0x65, 0x2f, 0x61, 0x74, 0x6f, 0x6d, 0x2f, 0x63, 0x6f, 0x70, 0x79, 0x5f, 0x74, 0x72
        /*3545b*/ 	.byte	0x61, 0x69, 0x74, 0x73, 0x5f, 0x73, 0x6d, 0x31, 0x30, 0x30, 0x2e, 0x68, 0x70, 0x70, 0x00
	.type		$str$26,@object
	.size		$str$26,($str$22 - $str$26)
$str$26:
        /*3546a*/ 	.byte	0x28, 0x28, 0x75, 0x69, 0x6e, 0x74, 0x33, 0x32, 0x5f, 0x74, 0x28, 0x74, 0x68, 0x72, 0x65, 0x61
        /*3547a*/ 	.byte	0x64, 0x49, 0x64, 0x78, 0x2e, 0x78, 0x29, 0x20, 0x2f, 0x20, 0x33, 0x32, 0x29, 0x20, 0x25, 0x20
        /*3548a*/ 	.byte	0x34, 0x29, 0x20, 0x3d, 0x3d, 0x20, 0x28, 0x28, 0x28, 0x74, 0x6d, 0x65, 0x6d, 0x5f, 0x61, 0x64
        /*3549a*/ 	.byte	0x64, 0x72, 0x20, 0x3e, 0x3e, 0x20, 0x31, 0x36, 0x29, 0x20, 0x2f, 0x20, 0x33, 0x32, 0x29, 0x20
        /*354aa*/ 	.byte	0x25, 0x20, 0x34, 0x29, 0x00
	.type		$str$22,@object
	.size		$str$22,(__unnamed_1 - $str$22)
$str$22:
        /*354af*/ 	.byte	0x2f, 0x74, 0x6d, 0x70, 0x2f, 0x63, 0x75, 0x74, 0x6c, 0x61, 0x73, 0x73, 0x5f, 0x73, 0x77, 0x65
        /*354bf*/ 	.byte	0x65, 0x70, 0x5f, 0x73, 0x72, 0x63, 0x2f, 0x69, 0x6e, 0x63, 0x6c, 0x75, 0x64, 0x65, 0x2f, 0x63
        /*354cf*/ 	.byte	0x75, 0x74, 0x6c, 0x61, 0x73, 0x73, 0x2f, 0x67, 0x65, 0x6d, 0x6d, 0x2f, 0x67, 0x72, 0x6f, 0x75
        /*354df*/ 	.byte	0x70, 0x5f, 0x61, 0x72, 0x72, 0x61, 0x79, 0x5f, 0x70, 0x72, 0x6f, 0x62, 0x6c, 0x65, 0x6d, 0x5f
        /*354ef*/ 	.byte	0x73, 0x68, 0x61, 0x70, 0x65, 0x2e, 0x68, 0x70, 0x70, 0x00
	.type		__unnamed_1,@object
	.size		__unnamed_1,(__unnamed_2 - __unnamed_1)
__unnamed_1:
        /* <DEDUP_REMOVED lines=10> */
        /*35599*/ 	.byte	0x20, 0x73, 0x69, 0x67, 0x6e, 0x65, 0x64, 0x20, 0x69, 0x6e, 0x74, 0x3e, 0x5d, 0x00
	.type		__unnamed_2,@object
	.size		__unnamed_2,(__unnamed_3 - __unnamed_2)
__unnamed_2:
        /* <DEDUP_REMOVED lines=25> */
        /*35737*/ 	.byte	0x34, 0x38, 0x3e, 0x3e, 0x3e, 0x3e, 0x5d, 0x00
	.type		__unnamed_3,@object
	.size		__unnamed_3,(.L_12 - __unnamed_3)
__unnamed_3:
        /* <DEDUP_REMOVED lines=42> */
        /*359df*/ 	.byte	0x3e, 0x5d, 0x00
.L_12:


//--------------------- .nv.shared._ZN7cutlass9reference6device6kernel12BlockForEachINS_6half_tENS1_6detail17RandomUniformFuncIS4_EEEEvPT_mNT0_6ParamsE --------------------------
	.section	.nv.shared._ZN7cutlass9reference6device6kernel12BlockForEachINS_6half_tENS1_6detail17RandomUniformFuncIS4_EEEEvPT_mNT0_6ParamsE,"aw",@nobits
	.sectionflags	@""
	.align	16
	.zero		1024


//--------------------- .nv.shared.reserved.0     --------------------------
	.section	.nv.shared.reserved.0,"aw",@nobits
	.weak		__nv_reservedSMEM_offset_0_alias
	.size		__nv_reservedSMEM_offset_0_alias, 0, 64
	.other		__nv_reservedSMEM_offset_0_alias,@"STO_CUDA_RESERVED_SHARED STV_DEFAULT"
__nv_reservedSMEM_offset_0_alias:
	.zero		0
.nv.shared.reserved.0:
	.zero		64
	.weak		__nv_reservedSMEM_tcgen05_partition
	.type		__nv_reservedSMEM_tcgen05_partition,@object
	.size		__nv_reservedSMEM_tcgen05_partition,(.L_0 - __nv_reservedSMEM_tcgen05_partition)
__nv_reservedSMEM_tcgen05_partition:
	.zero		32
.L_0:


//--------------------- .nv.global                --------------------------
	.section	.nv.global,"aw",@nobits
.nv.global:
	.type		_ZN30_INTERNAL_f0564496_4_k_cu_main4cute1_E,@object
	.size		_ZN30_INTERNAL_f0564496_4_k_cu_main4cute1_E,(_ZN30_INTERNAL_f0564496_4_k_cu_main4cuda3std3__45__cpo6cbeginE - _ZN30_INTERNAL_f0564496_4_k_cu_main4cute1_E)
_ZN30_INTERNAL_f0564496_4_k_cu_main4cute1_E:
	.zero		1
	.type		_ZN30_INTERNAL_f0564496_4_k_cu_main4cuda3std3__45__cpo6cbeginE,@object
	.size		_ZN30_INTERNAL_f0564496_4_k_cu_main4cuda3std3__45__cpo6cbeginE,(_ZN30_INTERNAL_f0564496_4_k_cu_main4cuda3std3__48in_placeE - _ZN30_INTERNAL_f0564496_4_k_cu_main4cuda3std3__45__cpo6cbeginE)
_ZN30_INTERNAL_f0564496_4_k_cu_main4cuda3std3__45__cpo6cbeginE:
	.zero		1
	.type		_ZN30_INTERNAL_f0564496_4_k_cu_main4cuda3std3__48in_placeE,@object
	.size		_ZN30_INTERNAL_f0564496_4_k_cu_main4cuda3std3__48in_placeE,(_ZN30_INTERNAL_f0564496_4_k_cu_main4cuda3std6ranges3__45__cpo9iter_moveE - _ZN30_INTERNAL_f0564496_4_k_cu_main4cuda3std3__48in_placeE)
_ZN30_INTERNAL_f0564496_4_k_cu_main4cuda3std3__48in_placeE:
	.zero		1
	.type		_ZN30_INTERNAL_f0564496_4_k_cu_main4cuda3std6ranges3__45__cpo9iter_moveE,@object
	.size		_ZN30_INTERNAL_f0564496_4_k_cu_main4cuda3std6ranges3__45__cpo9iter_moveE,(_ZN30_INTERNAL_f0564496_4_k_cu_main4cuda3std3__45__cpo5beginE - _ZN30_INTERNAL_f0564496_4_k_cu_main4cuda3std6ranges3__45__cpo9iter_moveE)
_ZN30_INTERNAL_f0564496_4_k_cu_main4cuda3std6ranges3__45__cpo9iter_moveE:
	.zero		1
	.type		_ZN30_INTERNAL_f0564496_4_k_cu_main4cuda3std3__45__cpo5beginE,@object
	.size		_ZN30_INTERNAL_f0564496_4_k_cu_main4cuda3std3__45__cpo5beginE,(_ZN30_INTERNAL_f0564496_4_k_cu_main4cuda3std3__432_GLOBAL__N__f0564496_4_k_cu_main6ignoreE - _ZN30_INTERNAL_f0564496_4_k_cu_main4cuda3std3__45__cpo5beginE)
_ZN30_INTERNAL_f0564496_4_k_cu_main4cuda3std3__45__cpo5beginE:
	.zero		1
	.type		_ZN30_INTERNAL_f0564496_4_k_cu_main4cuda3std3__432_GLOBAL__N__f0564496_4_k_cu_main6ignoreE,@object
	.size		_ZN30_INTERNAL_f0564496_4_k_cu_main4cuda3std3__432_GLOBAL__N__f0564496_4_k_cu_main6ignoreE,(_ZN30_INTERNAL_f0564496_4_k_cu_main4cute7productE - _ZN30_INTERNAL_f0564496_4_k_cu_main4cuda3std3__432_GLOBAL__N__f0564496_4_k_cu_main6ignoreE)
_ZN30_INTERNAL_f0564496_4_k_cu_main4cuda3std3__432_GLOBAL__N__f0564496_4_k_cu_main6ignoreE:
	.zero		1
	.type		_ZN30_INTERNAL_f0564496_4_k_cu_main4cute7productE,@object
	.size		_ZN30_INTERNAL_f0564496_4_k_cu_main4cute7productE,(_ZN30_INTERNAL_f0564496_4_k_cu_main4cuda3std3__45__cpo3endE - _ZN30_INTERNAL_f0564496_4_k_cu_main4cute7productE)
_ZN30_INTERNAL_f0564496_4_k_cu_main4cute7productE:
	.zero		1
	.type		_ZN30_INTERNAL_f0564496_4_k_cu_main4cuda3std3__45__cpo3endE,@object
	.size		_ZN30_INTERNAL_f0564496_4_k_cu_main4cuda3std3__45__cpo3endE,(_ZN30_INTERNAL_f0564496_4_k_cu_main4cuda3std3__419piecewise_constructE - _ZN30_INTERNAL_f0564496_4_k_cu_main4cuda3std3__45__cpo3endE)
_ZN30_INTERNAL_f0564496_4_k_cu_main4cuda3std3__45__cpo3endE:
	.zero		1
	.type		_ZN30_INTERNAL_f0564496_4_k_cu_main4cuda3std3__419piecewise_constructE,@object
	.size		_ZN30_INTERNAL_f0564496_4_k_cu_main4cuda3std3__419piecewise_constructE,(_ZN30_INTERNAL_f0564496_4_k_cu_main4cuda3std3__45__cpo4cendE - _ZN30_INTERNAL_f0564496_4_k_cu_main4cuda3std3__419piecewise_constructE)
_ZN30_INTERNAL_f0564496_4_k_cu_main4cuda3std3__419piecewise_constructE:
	.zero		1
	.type		_ZN30_INTERNAL_f0564496_4_k_cu_main4cuda3std3__45__cpo4cendE,@object
	.size		_ZN30_INTERNAL_f0564496_4_k_cu_main4cuda3std3__45__cpo4cendE,(_ZN30_INTERNAL_f0564496_4_k_cu_main4cuda3std6ranges3__45__cpo4swapE - _ZN30_INTERNAL_f0564496_4_k_cu_main4cuda3std3__45__cpo4cendE)
_ZN30_INTERNAL_f0564496_4_k_cu_main4cuda3std3__45__cpo4cendE:
	.zero		1
	.type		_ZN30_INTERNAL_f0564496_4_k_cu_main4cuda3std6ranges3__45__cpo4swapE,@object
	.size		_ZN30_INTERNAL_f0564496_4_k_cu_main4cuda3std6ranges3__45__cpo4swapE,(.L_20 - _ZN30_INTERNAL_f0564496_4_k_cu_main4cuda3std6ranges3__45__cpo4swapE)
_ZN30_INTERNAL_f0564496_4_k_cu_main4cuda3std6ranges3__45__cpo4swapE:
	.zero		1
.L_20:


//--------------------- .nv.shared._ZN7cutlass9reference6device6kernel12BlockForEachINS_12float_e4m3_tENS1_6detail17RandomUniformFuncIS4_EEEEvPT_mNT0_6ParamsE --------------------------
	.section	.nv.shared._ZN7cutlass9reference6device6kernel12BlockForEachINS_12float_e4m3_tENS1_6detail17RandomUniformFuncIS4_EEEEvPT_mNT0_6ParamsE,"aw",@nobits
	.sectionflags	@""
	.align	16
	.zero		1024


//--------------------- .nv.shared._ZN7cutlass9reference6device6kernel17BlockCompareEqualINS_6half_tEEEvPiPKT_S8_m --------------------------
	.section	.nv.shared._ZN7cutlass9reference6device6kernel17BlockCompareEqualINS_6half_tEEEvPiPKT_S8_m,"aw",@nobits
	.sectionflags	@""
	.align	16
	.zero		1024


//--------------------- .nv.shared._ZN7cutlass9reference6device6kernel4GemmINS_9TensorRefINS_12float_e4m3_tENS_6layout8RowMajorEEENS4_IS5_NS6_11ColumnMajorEEENS4_INS_6half_tES9_EEffNS_11MatrixShapeILi4ELi4EEENS_12multiply_addIfffEENS_16NumericConverterISB_fLNS_15FloatRoundStyleE2EEEEEvNS_4gemm9GemmCoordET2_T_T0_SM_T1_SP_T3_ --------------------------
	.section	.nv.shared._ZN7cutlass9reference6device6kernel4GemmINS_9TensorRefINS_12float_e4m3_tENS_6layout8RowMajorEEENS4_IS5_NS6_11ColumnMajorEEENS4_INS_6half_tES9_EEffNS_11MatrixShapeILi4ELi4EEENS_12multiply_addIfffEENS_16NumericConverterISB_fLNS_15FloatRoundStyleE2EEEEEvNS_4gemm9GemmCoordET2_T_T0_SM_T1_SP_T3_,"aw",@nobits
	.sectionflags	@""
	.align	16
	.zero		1024


//--------------------- .nv.shared._ZN7cutlass13device_kernelINS_4gemm6kernel13GemmUniversalINS1_15MoEProblemShapeIN4cute5tupleIJiiiEEEEENS1_10collective13CollectiveMmaINS1_47MainloopSm100UmmaMixedTmaCpAsyncWarpSpecializedILi12ELi3ELi2ENS6_IJNS5_1CILi1EEESD_SD_EEEEENS6_IJNSC_ILi128EEENSC_ILi16EEESG_EEENS_12float_e4m3_tENS6_IJlSD_lEEESJ_SK_NS5_8TiledMMAINS5_8MMA_AtomIJNS5_10MMA_TraitsINS5_19SM100_MMA_F8F6F4_SSEJSJ_SJ_fSG_SH_NS5_17integral_constantINS5_4UMMA5MajorELSR_0EEESS_NSP_INSQ_7ScaleInELST_0EEESU_EEEEEENS5_6LayoutISE_NS6_IJNSC_ILi0EEESY_SY_EEEEENS6_IJNS5_10UnderscoreES11_S11_EEEEENS5_13SM90_TMA_LOADENS5_14ComposedLayoutINS5_7SwizzleILi3ELi4ELi3EEENS5_18smem_ptr_flag_bitsILi8EEENSX_INS6_IJNSC_ILi8EEESG_EEENS6_IJSG_SD_EEEEEEEvNS5_8identityENS5_9TiledCopyINS5_9Copy_AtomIJNS5_31SM80_CP_ASYNC_CACHEGLOBAL_ZFILLINS_9uint128_tES1J_EESJ_EEENSX_INS6_IJNS6_IJS1A_SH_EEESH_EEENS6_IJNS6_IJNSC_ILi256EEESD_EEESH_EEEEENS6_IJSH_SG_EEEEES1E_vS1F_EENS_8epilogue10collective18CollectiveEpilogueINS1V_23Sm100TmaWarpSpecializedILi2ELi1ELi16ELb1ELb0EEEJSI_NS6_IJNSX_ISG_SD_EENSX_ISH_SD_EEEEENS_6half_tENS6_IJSD_llEEES23_S24_NS1V_6fusion15FusionCallbacksIS1Z_NS25_17LinearCombinationIS23_fS23_fLNS_15FloatRoundStyleE2EEESI_S22_JEEENS5_5SM1004TMEM4LOAD26SM100_TMEM_LOAD_16dp256b2xES14_NS15_IS17_NS18_ILi16EEENSX_INS6_IJNSC_ILi64EEES1A_EEENS6_IJSD_S2G_EEEEEEENS5_17SM75_U16x8_LDSM_TENS5_14SM90_TMA_STOREES2K_NS5_17SM90_U16x8_STSM_TENS5_39AutoVectorizingCopyWithAssumedAlignmentILi128EEEEEEvvEEEEvNT_6ParamsE --------------------------
	.section	.nv.shared._ZN7cutlass13device_kernelINS_4gemm6kernel13GemmUniversalINS1_15MoEProblemShapeIN4cute5tupleIJiiiEEEEENS1_10collective13CollectiveMmaINS1_47MainloopSm100UmmaMixedTmaCpAsyncWarpSpecializedILi12ELi3ELi2ENS6_IJNS5_1CILi1EEESD_SD_EEEEENS6_IJNSC_ILi128EEENSC_ILi16EEESG_EEENS_12float_e4m3_tENS6_IJlSD_lEEESJ_SK_NS5_8TiledMMAINS5_8MMA_AtomIJNS5_10MMA_TraitsINS5_19SM100_MMA_F8F6F4_SSEJSJ_SJ_fSG_SH_NS5_17integral_constantINS5_4UMMA5MajorELSR_0EEESS_NSP_INSQ_7ScaleInELST_0EEESU_EEEEEENS5_6LayoutISE_NS6_IJNSC_ILi0EEESY_SY_EEEEENS6_IJNS5_10UnderscoreES11_S11_EEEEENS5_13SM90_TMA_LOADENS5_14ComposedLayoutINS5_7SwizzleILi3ELi4ELi3EEENS5_18smem_ptr_flag_bitsILi8EEENSX_INS6_IJNSC_ILi8EEESG_EEENS6_IJSG_SD_EEEEEEEvNS5_8identityENS5_9TiledCopyINS5_9Copy_AtomIJNS5_31SM80_CP_ASYNC_CACHEGLOBAL_ZFILLINS_9uint128_tES1J_EESJ_EEENSX_INS6_IJNS6_IJS1A_SH_EEESH_EEENS6_IJNS6_IJNSC_ILi256EEESD_EEESH_EEEEENS6_IJSH_SG_EEEEES1E_vS1F_EENS_8epilogue10collective18CollectiveEpilogueINS1V_23Sm100TmaWarpSpecializedILi2ELi1ELi16ELb1ELb0EEEJSI_NS6_IJNSX_ISG_SD_EENSX_ISH_SD_EEEEENS_6half_tENS6_IJSD_llEEES23_S24_NS1V_6fusion15FusionCallbacksIS1Z_NS25_17LinearCombinationIS23_fS23_fLNS_15FloatRoundStyleE2EEESI_S22_JEEENS5_5SM1004TMEM4LOAD26SM100_TMEM_LOAD_16dp256b2xES14_NS15_IS17_NS18_ILi16EEENSX_INS6_IJNSC_ILi64EEES1A_EEENS6_IJSD_S2G_EEEEEEENS5_17SM75_U16x8_LDSM_TENS5_14SM90_TMA_STOREES2K_NS5_17SM90_U16x8_STSM_TENS5_39AutoVectorizingCopyWithAssumedAlignmentILi128EEEEEEvvEEEEvNT_6ParamsE,"aw",@nobits
	.sectionflags	@""
	.align	16
	.zero		1024


//--------------------- .nv.constant0._ZN7cutlass9reference6device6kernel12BlockForEachINS_6half_tENS1_6detail17RandomUniformFuncIS4_EEEEvPT_mNT0_6ParamsE --------------------------
	.section	.nv.constant0._ZN7cutlass9reference6device6kernel12BlockForEachINS_6half_tENS1_6detail17RandomUniformFuncIS4_EEEEvPT_mNT0_6ParamsE,"a",@progbits
	.sectionflags	@""
	.align	4
.nv.constant0._ZN7cutlass9reference6device6kernel12BlockForEachINS_6half_tENS1_6detail17RandomUniformFuncIS4_EEEEvPT_mNT0_6ParamsE:
	.zero		960


//--------------------- .nv.constant0._ZN7cutlass9reference6device6kernel12BlockForEachINS_12float_e4m3_tENS1_6detail17RandomUniformFuncIS4_EEEEvPT_mNT0_6ParamsE --------------------------
	.section	.nv.constant0._ZN7cutlass9reference6device6kernel12BlockForEachINS_12float_e4m3_tENS1_6detail17RandomUniformFuncIS4_EEEEvPT_mNT0_6ParamsE,"a",@progbits
	.sectionflags	@""
	.align	4
.nv.constant0._ZN7cutlass9reference6device6kernel12BlockForEachINS_12float_e4m3_tENS1_6detail17RandomUniformFuncIS4_EEEEvPT_mNT0_6ParamsE:
	.zero		960


//--------------------- .nv.constant0._ZN7cutlass9reference6device6kernel17BlockCompareEqualINS_6half_tEEEvPiPKT_S8_m --------------------------
	.section	.nv.constant0._ZN7cutlass9reference6device6kernel17BlockCompareEqualINS_6half_tEEEvPiPKT_S8_m,"a",@progbits
	.sectionflags	@""
	.align	4
.nv.constant0._ZN7cutlass9reference6device6kernel17BlockCompareEqualINS_6half_tEEEvPiPKT_S8_m:
	.zero		928


//--------------------- .nv.constant0._ZN7cutlass9reference6device6kernel4GemmINS_9TensorRefINS_12float_e4m3_tENS_6layout8RowMajorEEENS4_IS5_NS6_11ColumnMajorEEENS4_INS_6half_tES9_EEffNS_11MatrixShapeILi4ELi4EEENS_12multiply_addIfffEENS_16NumericConverterISB_fLNS_15FloatRoundStyleE2EEEEEvNS_4gemm9GemmCoordET2_T_T0_SM_T1_SP_T3_ --------------------------
	.section	.nv.constant0._ZN7cutlass9reference6device6kernel4GemmINS_9TensorRefINS_12float_e4m3_tENS_6layout8RowMajorEEENS4_IS5_NS6_11ColumnMajorEEENS4_INS_6half_tES9_EEffNS_11MatrixShapeILi4ELi4EEENS_12multiply_addIfffEENS_16NumericConverterISB_fLNS_15FloatRoundStyleE2EEEEEvNS_4gemm9GemmCoordET2_T_T0_SM_T1_SP_T3_,"a",@progbits
	.sectionflags	@""
	.align	4
.nv.constant0._ZN7cutlass9reference6device6kernel4GemmINS_9TensorRefINS_12float_e4m3_tENS_6layout8RowMajorEEENS4_IS5_NS6_11ColumnMajorEEENS4_INS_6half_tES9_EEffNS_11MatrixShapeILi4ELi4EEENS_12multiply_addIfffEENS_16NumericConverterISB_fLNS_15FloatRoundStyleE2EEEEEvNS_4gemm9GemmCoordET2_T_T0_SM_T1_SP_T3_:
	.zero		988


//--------------------- .nv.constant0._ZN7cutlass13device_kernelINS_4gemm6kernel13GemmUniversalINS1_15MoEProblemShapeIN4cute5tupleIJiiiEEEEENS1_10collective13CollectiveMmaINS1_47MainloopSm100UmmaMixedTmaCpAsyncWarpSpecializedILi12ELi3ELi2ENS6_IJNS5_1CILi1EEESD_SD_EEEEENS6_IJNSC_ILi128EEENSC_ILi16EEESG_EEENS_12float_e4m3_tENS6_IJlSD_lEEESJ_SK_NS5_8TiledMMAINS5_8MMA_AtomIJNS5_10MMA_TraitsINS5_19SM100_MMA_F8F6F4_SSEJSJ_SJ_fSG_SH_NS5_17integral_constantINS5_4UMMA5MajorELSR_0EEESS_NSP_INSQ_7ScaleInELST_0EEESU_EEEEEENS5_6LayoutISE_NS6_IJNSC_ILi0EEESY_SY_EEEEENS6_IJNS5_10UnderscoreES11_S11_EEEEENS5_13SM90_TMA_LOADENS5_14ComposedLayoutINS5_7SwizzleILi3ELi4ELi3EEENS5_18smem_ptr_flag_bitsILi8EEENSX_INS6_IJNSC_ILi8EEESG_EEENS6_IJSG_SD_EEEEEEEvNS5_8identityENS5_9TiledCopyINS5_9Copy_AtomIJNS5_31SM80_CP_ASYNC_CACHEGLOBAL_ZFILLINS_9uint128_tES1J_EESJ_EEENSX_INS6_IJNS6_IJS1A_SH_EEESH_EEENS6_IJNS6_IJNSC_ILi256EEESD_EEESH_EEEEENS6_IJSH_SG_EEEEES1E_vS1F_EENS_8epilogue10collective18CollectiveEpilogueINS1V_23Sm100TmaWarpSpecializedILi2ELi1ELi16ELb1ELb0EEEJSI_NS6_IJNSX_ISG_SD_EENSX_ISH_SD_EEEEENS_6half_tENS6_IJSD_llEEES23_S24_NS1V_6fusion15FusionCallbacksIS1Z_NS25_17LinearCombinationIS23_fS23_fLNS_15FloatRoundStyleE2EEESI_S22_JEEENS5_5SM1004TMEM4LOAD26SM100_TMEM_LOAD_16dp256b2xES14_NS15_IS17_NS18_ILi16EEENSX_INS6_IJNSC_ILi64EEES1A_EEENS6_IJSD_S2G_EEEEEEENS5_17SM75_U16x8_LDSM_TENS5_14SM90_TMA_STOREES2K_NS5_17SM90_U16x8_STSM_TENS5_39AutoVectorizingCopyWithAssumedAlignmentILi128EEEEEEvvEEEEvNT_6ParamsE --------------------------
	.section	.nv.constant0._ZN7cutlass13device_kernelINS_4gemm6kernel13GemmUniversalINS1_15MoEProblemShapeIN4cute5tupleIJiiiEEEEENS1_10collective13CollectiveMmaINS1_47MainloopSm100UmmaMixedTmaCpAsyncWarpSpecializedILi12ELi3ELi2ENS6_IJNS5_1CILi1EEESD_SD_EEEEENS6_IJNSC_ILi128EEENSC_ILi16EEESG_EEENS_12float_e4m3_tENS6_IJlSD_lEEESJ_SK_NS5_8TiledMMAINS5_8MMA_AtomIJNS5_10MMA_TraitsINS5_19SM100_MMA_F8F6F4_SSEJSJ_SJ_fSG_SH_NS5_17integral_constantINS5_4UMMA5MajorELSR_0EEESS_NSP_INSQ_7ScaleInELST_0EEESU_EEEEEENS5_6LayoutISE_NS6_IJNSC_ILi0EEESY_SY_EEEEENS6_IJNS5_10UnderscoreES11_S11_EEEEENS5_13SM90_TMA_LOADENS5_14ComposedLayoutINS5_7SwizzleILi3ELi4ELi3EEENS5_18smem_ptr_flag_bitsILi8EEENSX_INS6_IJNSC_ILi8EEESG_EEENS6_IJSG_SD_EEEEEEEvNS5_8identityENS5_9TiledCopyINS5_9Copy_AtomIJNS5_31SM80_CP_ASYNC_CACHEGLOBAL_ZFILLINS_9uint128_tES1J_EESJ_EEENSX_INS6_IJNS6_IJS1A_SH_EEESH_EEENS6_IJNS6_IJNSC_ILi256EEESD_EEESH_EEEEENS6_IJSH_SG_EEEEES1E_vS1F_EENS_8epilogue10collective18CollectiveEpilogueINS1V_23Sm100TmaWarpSpecializedILi2ELi1ELi16ELb1ELb0EEEJSI_NS6_IJNSX_ISG_SD_EENSX_ISH_SD_EEEEENS_6half_tENS6_IJSD_llEEES23_S24_NS1V_6fusion15FusionCallbacksIS1Z_NS25_17LinearCombinationIS23_fS23_fLNS_15FloatRoundStyleE2EEESI_S22_JEEENS5_5SM1004TMEM4LOAD26SM100_TMEM_LOAD_16dp256b2xES14_NS15_IS17_NS18_ILi16EEENSX_INS6_IJNSC_ILi64EEES1A_EEENS6_IJSD_S2G_EEEEEEENS5_17SM75_U16x8_LDSM_TENS5_14SM90_TMA_STOREES2K_NS5_17SM90_U16x8_STSM_TENS5_39AutoVectorizingCopyWithAssumedAlignmentILi128EEEEEEvvEEEEvNT_6ParamsE,"a",@progbits
	.sectionflags	@""
	.align	4
.nv.constant0._ZN7cutlass13device_kernelINS_4gemm6kernel13GemmUniversalINS1_15MoEProblemShapeIN4cute5tupleIJiiiEEEEENS1_10collective13CollectiveMmaINS1_47MainloopSm100UmmaMixedTmaCpAsyncWarpSpecializedILi12ELi3ELi2ENS6_IJNS5_1CILi1EEESD_SD_EEEEENS6_IJNSC_ILi128EEENSC_ILi16EEESG_EEENS_12float_e4m3_tENS6_IJlSD_lEEESJ_SK_NS5_8TiledMMAINS5_8MMA_AtomIJNS5_10MMA_TraitsINS5_19SM100_MMA_F8F6F4_SSEJSJ_SJ_fSG_SH_NS5_17integral_constantINS5_4UMMA5MajorELSR_0EEESS_NSP_INSQ_7ScaleInELST_0EEESU_EEEEEENS5_6LayoutISE_NS6_IJNSC_ILi0EEESY_SY_EEEEENS6_IJNS5_10UnderscoreES11_S11_EEEEENS5_13SM90_TMA_LOADENS5_14ComposedLayoutINS5_7SwizzleILi3ELi4ELi3EEENS5_18smem_ptr_flag_bitsILi8EEENSX_INS6_IJNSC_ILi8EEESG_EEENS6_IJSG_SD_EEEEEEEvNS5_8identityENS5_9TiledCopyINS5_9Copy_AtomIJNS5_31SM80_CP_ASYNC_CACHEGLOBAL_ZFILLINS_9uint128_tES1J_EESJ_EEENSX_INS6_IJNS6_IJS1A_SH_EEESH_EEENS6_IJNS6_IJNSC_ILi256EEESD_EEESH_EEEEENS6_IJSH_SG_EEEEES1E_vS1F_EENS_8epilogue10collective18CollectiveEpilogueINS1V_23Sm100TmaWarpSpecializedILi2ELi1ELi16ELb1ELb0EEEJSI_NS6_IJNSX_ISG_SD_EENSX_ISH_SD_EEEEENS_6half_tENS6_IJSD_llEEES23_S24_NS1V_6fusion15FusionCallbacksIS1Z_NS25_17LinearCombinationIS23_fS23_fLNS_15FloatRoundStyleE2EEESI_S22_JEEENS5_5SM1004TMEM4LOAD26SM100_TMEM_LOAD_16dp256b2xES14_NS15_IS17_NS18_ILi16EEENSX_INS6_IJNSC_ILi64EEES1A_EEENS6_IJSD_S2G_EEEEEEENS5_17SM75_U16x8_LDSM_TENS5_14SM90_TMA_STOREES2K_NS5_17SM90_U16x8_STSM_TENS5_39AutoVectorizingCopyWithAssumedAlignmentILi128EEEEEEvvEEEEvNT_6ParamsE:
	.zero		2304


//--------------------- SYMBOLS --------------------------

	.type		.nv.reservedSmem.offset0,@object
	.size		.nv.reservedSmem.offset0,0x4
	.type		.nv.reservedSmem.cap,@object
	.size		.nv.reservedSmem.cap,0x4
	.type		__assertfail,@function
